def matmul_kernel(
    a_ptr,
    b_ptr,
    c_ptr,
    M,
    N,
    K,
    stride_am,
    stride_ak,
    stride_bk,
    stride_bn,
    stride_cm,
    stride_cn,
    BLOCK_M: tl.constexpr,
    BLOCK_N: tl.constexpr,
    BLOCK_K: tl.constexpr,
    GROUP_M: tl.constexpr,
):
    pid = tl.program_id(axis=0)
    num_pid_m = tl.cdiv(M, BLOCK_M)
    num_pid_n = tl.cdiv(N, BLOCK_N)
    num_pid_in_group = GROUP_M * num_pid_n
    group_id = pid // num_pid_in_group
    first_pid_m = group_id * GROUP_M
    group_size_m = min(num_pid_m - first_pid_m, GROUP_M)
    pid_m = first_pid_m + ((pid % num_pid_in_group) % group_size_m)
    pid_n = (pid % num_pid_in_group) // group_size_m

    offs_am = (pid_m * BLOCK_M + tl.arange(0, BLOCK_M)) % M
    offs_bn = (pid_n * BLOCK_N + tl.arange(0, BLOCK_N)) % N
    offs_k = tl.arange(0, BLOCK_K)
    a_ptrs = a_ptr + offs_am[:, None] * stride_am + offs_k[None, :] * stride_ak
    b_ptrs = b_ptr + offs_k[:, None] * stride_bk + offs_bn[None, :] * stride_bn

    acc = tl.zeros((BLOCK_M, BLOCK_N), dtype=tl.float32)
    for kk in range(0, tl.cdiv(K, BLOCK_K)):
        a = tl.load(a_ptrs, mask=offs_k[None, :] < K - kk * BLOCK_K, other=0.0)
        b = tl.load(b_ptrs, mask=offs_k[:, None] < K - kk * BLOCK_K, other=0.0)
        acc = tl.dot(a, b, acc)
        a_ptrs += BLOCK_K * stride_ak
        b_ptrs += BLOCK_K * stride_bk

    c = acc.to(c_ptr.dtype.element_ty)
    offs_cm = pid_m * BLOCK_M + tl.arange(0, BLOCK_M)
    offs_cn = pid_n * BLOCK_N + tl.arange(0, BLOCK_N)
    c_ptrs = c_ptr + offs_cm[:, None] * stride_cm + offs_cn[None, :] * stride_cn
    mask = (offs_cm[:, None] < M) & (offs_cn[None, :] < N)
    tl.store(c_ptrs, c, mask=mask)

# config = {"BLOCK_K": 64, "BLOCK_M": 512, "BLOCK_N": 512, "GROUP_M": 4, "arch": "sm_90", "dtype": "fp8e4m3", "num_ctas": 1, "num_stages": 3, "num_warps": 4}
# arch = sm_90


// ===== COMPILED SASS (sm_90a) =====

	.target	sm_90a

	.elftype	@"ET_EXEC"


//--------------------- .note.nv.tkinfo           --------------------------
	.section	.note.nv.tkinfo,"",@"SHT_NOTE"
	.sectionflags	@"SHF_NOTE_NV_TKINFO"
	.tkinfo
        /*0018*/ 	.word	0x00000002
        /*0030*/ 	.string	""
        /*0030*/ 	.string	"ptxas"
        /*0030*/ 	.string	"Cuda compilation tools, release 13.0, V13.0.88"
        /*0030*/ 	.string	"Build cuda_13.0.r13.0/compiler.36424714_0"
        /*0030*/ 	.string	"-v  -suppress-debug-info  -lineinfo  -arch sm_90a "



//--------------------- .note.nv.cuinfo           --------------------------
	.section	.note.nv.cuinfo,"",@"SHT_NOTE"
	.sectionflags	@"SHF_NOTE_NV_CUINFO"
        /*0018*/ 	.short	0x0002
        /*001a*/ 	.short	0x005a
        /*001c*/ 	.short	0x0082
	.zero		2


//--------------------- .nv.info                  --------------------------
	.section	.nv.info,"",@"SHT_CUDA_INFO"
	.align	4


	//----- nvinfo : EIATTR_REGCOUNT
	.align		4
        /*0000*/ 	.byte	0x04, 0x2f
        /*0002*/ 	.short	(.L_1 - .L_0)
	.align		4
.L_0:
        /*0004*/ 	.word	index@(matmul_kernel)
        /*0008*/ 	.word	0x000000ff


	//----- nvinfo : EIATTR_FRAME_SIZE
	.align		4
.L_1:
        /*000c*/ 	.byte	0x04, 0x11
        /*000e*/ 	.short	(.L_3 - .L_2)
	.align		4
.L_2:
        /*0010*/ 	.word	index@(matmul_kernel)
        /*0014*/ 	.word	0x00006090


	//----- nvinfo : EIATTR_MIN_STACK_SIZE
	.align		4
.L_3:
        /*0018*/ 	.byte	0x04, 0x12
        /*001a*/ 	.short	(.L_5 - .L_4)
	.align		4
.L_4:
        /*001c*/ 	.word	index@(matmul_kernel)
        /*0020*/ 	.word	0x00006090
.L_5:


//--------------------- .nv.compat                --------------------------
	.section	.nv.compat,"",@"SHT_CUDA_COMPAT_INFO"
	.align	4
        /*0000*/ 	.byte	0x02, 0x09, 0x01, 0x00, 0x02, 0x02, 0x04, 0x00, 0x02, 0x05, 0x05, 0x00, 0x03, 0x07, 0x01, 0x01
        /*0010*/ 	.byte	0x02, 0x03, 0x00, 0x00, 0x02, 0x06, 0x01, 0x00, 0x04, 0x0b, 0x08, 0x00, 0x00, 0x00, 0x00, 0x00
        /*0020*/ 	.byte	0x00, 0x00, 0x00, 0x00


//--------------------- .nv.info.matmul_kernel    --------------------------
	.section	.nv.info.matmul_kernel,"",@"SHT_CUDA_INFO"
	.sectionflags	@""
	.align	4


	//----- nvinfo : EIATTR_CUDA_API_VERSION
	.align		4
        /*0000*/ 	.byte	0x04, 0x37
        /*0002*/ 	.short	(.L_7 - .L_6)
.L_6:
        /*0004*/ 	.word	0x00000082


	//----- nvinfo : EIATTR_KPARAM_INFO
	.align		4
.L_7:
        /*0008*/ 	.byte	0x04, 0x17
        /*000a*/ 	.short	(.L_9 - .L_8)
.L_8:
        /*000c*/ 	.word	0x00000000
        /*0010*/ 	.short	0x000d
        /*0012*/ 	.short	0x0048
        /*0014*/ 	.byte	0x00, 0xf4, 0x21, 0x00


	//----- nvinfo : EIATTR_KPARAM_INFO
	.align		4
.L_9:
        /*0018*/ 	.byte	0x04, 0x17
        /*001a*/ 	.short	(.L_11 - .L_10)
.L_10:
        /*001c*/ 	.word	0x00000000
        /*0020*/ 	.short	0x000c
        /*0022*/ 	.short	0x0040
        /*0024*/ 	.byte	0x00, 0xf4, 0x21, 0x00


	//----- nvinfo : EIATTR_KPARAM_INFO
	.align		4
.L_11:
        /*0028*/ 	.byte	0x04, 0x17
        /*002a*/ 	.short	(.L_13 - .L_12)
.L_12:
        /*002c*/ 	.word	0x00000000
        /*0030*/ 	.short	0x000b
        /*0032*/ 	.short	0x0038
        /*0034*/ 	.byte	0x00, 0xf0, 0x11, 0x00


	//----- nvinfo : EIATTR_KPARAM_INFO
	.align		4
.L_13:
        /*0038*/ 	.byte	0x04, 0x17
        /*003a*/ 	.short	(.L_15 - .L_14)
.L_14:
        /*003c*/ 	.word	0x00000000
        /*0040*/ 	.short	0x000a
        /*0042*/ 	.short	0x0034
        /*0044*/ 	.byte	0x00, 0xf0, 0x11, 0x00


	//----- nvinfo : EIATTR_KPARAM_INFO
	.align		4
.L_15:
        /*0048*/ 	.byte	0x04, 0x17
        /*004a*/ 	.short	(.L_17 - .L_16)
.L_16:
        /*004c*/ 	.word	0x00000000
        /*0050*/ 	.short	0x0009
        /*0052*/ 	.short	0x0030
        /*0054*/ 	.byte	0x00, 0xf0, 0x11, 0x00


	//----- nvinfo : EIATTR_KPARAM_INFO
	.align		4
.L_17:
        /*0058*/ 	.byte	0x04, 0x17
        /*005a*/ 	.short	(.L_19 - .L_18)
.L_18:
        /*005c*/ 	.word	0x00000000
        /*0060*/ 	.short	0x0008
        /*0062*/ 	.short	0x002c
        /*0064*/ 	.byte	0x00, 0xf0, 0x11, 0x00


	//----- nvinfo : EIATTR_KPARAM_INFO
	.align		4
.L_19:
        /*0068*/ 	.byte	0x04, 0x17
        /*006a*/ 	.short	(.L_21 - .L_20)
.L_20:
        /*006c*/ 	.word	0x00000000
        /*0070*/ 	.short	0x0007
        /*0072*/ 	.short	0x0028
        /*0074*/ 	.byte	0x00, 0xf0, 0x11, 0x00


	//----- nvinfo : EIATTR_KPARAM_INFO
	.align		4
.L_21:
        /*0078*/ 	.byte	0x04, 0x17
        /*007a*/ 	.short	(.L_23 - .L_22)
.L_22:
        /*007c*/ 	.word	0x00000000
        /*0080*/ 	.short	0x0006
        /*0082*/ 	.short	0x0024
        /*0084*/ 	.byte	0x00, 0xf0, 0x11, 0x00


	//----- nvinfo : EIATTR_KPARAM_INFO
	.align		4
.L_23:
        /*0088*/ 	.byte	0x04, 0x17
        /*008a*/ 	.short	(.L_25 - .L_24)
.L_24:
        /*008c*/ 	.word	0x00000000
        /*0090*/ 	.short	0x0005
        /*0092*/ 	.short	0x0020
        /*0094*/ 	.byte	0x00, 0xf0, 0x11, 0x00


	//----- nvinfo : EIATTR_KPARAM_INFO
	.align		4
.L_25:
        /*0098*/ 	.byte	0x04, 0x17
        /*009a*/ 	.short	(.L_27 - .L_26)
.L_26:
        /*009c*/ 	.word	0x00000000
        /*00a0*/ 	.short	0x0004
        /*00a2*/ 	.short	0x001c
        /*00a4*/ 	.byte	0x00, 0xf0, 0x11, 0x00


	//----- nvinfo : EIATTR_KPARAM_INFO
	.align		4
.L_27:
        /*00a8*/ 	.byte	0x04, 0x17
        /*00aa*/ 	.short	(.L_29 - .L_28)
.L_28:
        /*00ac*/ 	.word	0x00000000
        /*00b0*/ 	.short	0x0003
        /*00b2*/ 	.short	0x0018
        /*00b4*/ 	.byte	0x00, 0xf0, 0x11, 0x00


	//----- nvinfo : EIATTR_KPARAM_INFO
	.align		4
.L_29:
        /*00b8*/ 	.byte	0x04, 0x17
        /*00ba*/ 	.short	(.L_31 - .L_30)
.L_30:
        /*00bc*/ 	.word	0x00000000
        /*00c0*/ 	.short	0x0002
        /*00c2*/ 	.short	0x0010
        /*00c4*/ 	.byte	0x00, 0xf4, 0x21, 0x00


	//----- nvinfo : EIATTR_KPARAM_INFO
	.align		4
.L_31:
        /*00c8*/ 	.byte	0x04, 0x17
        /*00ca*/ 	.short	(.L_33 - .L_32)
.L_32:
        /*00cc*/ 	.word	0x00000000
        /*00d0*/ 	.short	0x0001
        /*00d2*/ 	.short	0x0008
        /*00d4*/ 	.byte	0x00, 0xf4, 0x21, 0x00


	//----- nvinfo : EIATTR_KPARAM_INFO
	.align		4
.L_33:
        /*00d8*/ 	.byte	0x04, 0x17
        /*00da*/ 	.short	(.L_35 - .L_34)
.L_34:
        /*00dc*/ 	.word	0x00000000
        /*00e0*/ 	.short	0x0000
        /*00e2*/ 	.short	0x0000
        /*00e4*/ 	.byte	0x00, 0xf4, 0x21, 0x00


	//----- nvinfo : EIATTR_SPARSE_MMA_MASK
	.align		4
.L_35:
        /*00e8*/ 	.byte	0x03, 0x50
        /*00ea*/ 	.short	0x0000


	//----- nvinfo : EIATTR_MAXREG_COUNT
	.align		4
        /*00ec*/ 	.byte	0x03, 0x1b
        /*00ee*/ 	.short	0x00ff


	//----- nvinfo : EIATTR_NUM_BARRIERS
	.align		4
        /*00f0*/ 	.byte	0x02, 0x4c
        /*00f2*/ 	.byte	0x01
	.zero		1


	//----- nvinfo : EIATTR_ANNOTATIONS
	.align		4
        /*00f4*/ 	.byte	0x04, 0x55
        /*00f6*/ 	.short	(.L_37 - .L_36)


	//   ....[0]....
.L_36:
        /*00f8*/ 	.word	0x00000001
        /*00fc*/ 	.byte	0x70, 0x05, 0x00, 0x00, 0x01, 0x00, 0x00, 0x00, 0xb0, 0x05, 0x00, 0x00, 0x01, 0x00, 0x00, 0x00
        /* <DEDUP_REMOVED lines=2745> */
        /*ac9c*/ 	.byte	0x10, 0xab, 0x02, 0x00


	//----- nvinfo : EIATTR_MERCURY_ISA_VERSION
	.align		4
.L_37:
        /*aca0*/ 	.byte	0x03, 0x5f
        /*aca2*/ 	.short	0x0101


	//----- nvinfo : EIATTR_EXIT_INSTR_OFFSETS
	.align		4
        /*aca4*/ 	.byte	0x04, 0x1c
        /*aca6*/ 	.short	(.L_39 - .L_38)


	//   ....[0]....
.L_38:
        /*aca8*/ 	.word	0x00102ef0


	//   ....[1]....
        /*acac*/ 	.word	0x00102f20


	//----- nvinfo : EIATTR_REQNTID
	.align		4
.L_39:
        /*acb0*/ 	.byte	0x04, 0x10
        /*acb2*/ 	.short	(.L_41 - .L_40)
.L_40:
        /*acb4*/ 	.word	0x00000080
        /*acb8*/ 	.word	0x00000001
        /*acbc*/ 	.word	0x00000001


	//----- nvinfo : EIATTR_CBANK_PARAM_SIZE
	.align		4
.L_41:
        /*acc0*/ 	.byte	0x03, 0x19
        /*acc2*/ 	.short	0x0050


	//----- nvinfo : EIATTR_PARAM_CBANK
	.align		4
        /*acc4*/ 	.byte	0x04, 0x0a
        /*acc6*/ 	.short	(.L_43 - .L_42)
	.align		4
.L_42:
        /*acc8*/ 	.word	index@(.nv.constant0.matmul_kernel)
        /*accc*/ 	.short	0x0210
        /*acce*/ 	.short	0x0050


	//----- nvinfo : EIATTR_SW_WAR
	.align		4
.L_43:
        /*acd0*/ 	.byte	0x04, 0x36
        /*acd2*/ 	.short	(.L_45 - .L_44)
.L_44:
        /*acd4*/ 	.word	0x00000008
.L_45:


//--------------------- .nv.callgraph             --------------------------
	.section	.nv.callgraph,"",@"SHT_CUDA_CALLGRAPH"
	.align	4
	.sectionentsize	8
	.align		4
        /*0000*/ 	.word	0x00000000
	.align		4
        /*0004*/ 	.word	0xffffffff
	.align		4
        /*0008*/ 	.word	0x00000000
	.align		4
        /*000c*/ 	.word	0xfffffffe
	.align		4
        /*0010*/ 	.word	0x00000000
	.align		4
        /*0014*/ 	.word	0xfffffffd
	.align		4
        /*0018*/ 	.word	0x00000000
	.align		4
        /*001c*/ 	.word	0xfffffffc


//--------------------- .text.matmul_kernel       --------------------------
	.section	.text.matmul_kernel,"ax",@progbits
	.align	128
        .global         matmul_kernel
        .type           matmul_kernel,@function
        .size           matmul_kernel,(.L_x_4 - matmul_kernel)
        .other          matmul_kernel,@"STO_CUDA_ENTRY STV_DEFAULT"
matmul_kernel:
.text.matmul_kernel:
[----:B------:R-:W0:Y:S08]  /*0000*/  LDC R1, c[0x0][0x28] ;  /* 0x00000a00ff017b82 */ /* 0x000e300000000800 */
[----:B------:R-:W1:Y:S01]  /*0010*/  LDC.64 R4, c[0x0][0x228] ;  /* 0x00008a00ff047b82 */ /* 0x000e620000000a00 */
[----:B------:R-:W2:Y:S01]  /*0020*/  S2R R7, SR_CTAID.X ;  /* 0x0000000000077919 */ /* 0x000ea20000002500 */
[----:B------:R-:W-:Y:S01]  /*0030*/  UMOV UR4, 0x400 ;  /* 0x0000040000047882 */ /* 0x000fe20000000000 */
[----:B------:R-:W-:Y:S01]  /*0040*/  ULDC.64 UR10, c[0x0][0x208] ;  /* 0x00008200000a7ab9 */ /* 0x000fe20000000a00 */
[----:B0-----:R-:W-:Y:S01]  /*0050*/  VIADD R1, R1, 0xffff9f70 ;  /* 0xffff9f7001017836 */ /* 0x001fe20000000000 */
[----:B------:R-:W0:Y:S03]  /*0060*/  S2R R21, SR_TID.X ;  /* 0x0000000000157919 */ /* 0x000e260000002100 */
[----:B------:R-:W3:Y:S01]  /*0070*/  S2UR UR5, SR_CgaCtaId ;  /* 0x00000000000579c3 */ /* 0x000ee20000008800 */
[----:B-1----:R-:W-:-:S05]  /*0080*/  VIADD R0, R5, 0x1ff ;  /* 0x000001ff05007836 */ /* 0x002fca0000000000 */
[----:B------:R-:W-:Y:S01]  /*0090*/  SHF.R.S32.HI R3, RZ, 0x1f, R0 ;  /* 0x0000001fff037819 */ /* 0x000fe20000011400 */
[----:B---3--:R-:W-:-:S03]  /*00a0*/  ULEA UR4, UR5, UR4, 0x18 ;  /* 0x0000000405047291 */ /* 0x008fc6000f8ec03f */
[----:B------:R-:W-:Y:S02]  /*00b0*/  LEA.HI R3, R3, R0, RZ, 0x9 ;  /* 0x0000000003037211 */ /* 0x000fe400078f48ff */
[----:B--2---:R-:W-:Y:S02]  /*00c0*/  IABS R10, R7 ;  /* 0x00000007000a7213 */ /* 0x004fe40000000000 */
[----:B------:R-:W-:Y:S02]  /*00d0*/  SHF.R.S32.HI R3, RZ, 0x9, R3 ;  /* 0x00000009ff037819 */ /* 0x000fe40000011403 */
[----:B0-----:R-:W-:-:S03]  /*00e0*/  LOP3.LUT R152, R21, 0x7f, RZ, 0xc0, !PT ;  /* 0x0000007f15987812 */ /* 0x001fc600078ec0ff */
[----:B------:R-:W-:-:S05]  /*00f0*/  IMAD.SHL.U32 R6, R3, 0x4, RZ ;  /* 0x0000000403067824 */ /* 0x000fca00078e00ff */
[-C--:B------:R-:W-:Y:S02]  /*0100*/  IABS R9, R6.reuse ;  /* 0x0000000600097213 */ /* 0x080fe40000000000 */
[----:B------:R-:W-:Y:S02]  /*0110*/  IABS R12, R6 ;  /* 0x00000006000c7213 */ /* 0x000fe40000000000 */
[----:B------:R-:W0:Y:S08]  /*0120*/  I2F.RP R0, R9 ;  /* 0x0000000900007306 */ /* 0x000e300000209400 */
[----:B0-----:R-:W0:Y:S02]  /*0130*/  MUFU.RCP R0, R0 ;  /* 0x0000000000007308 */ /* 0x001e240000001000 */
[----:B0-----:R-:W-:-:S02]  /*0140*/  VIADD R2, R0, 0xffffffe ;  /* 0x0ffffffe00027836 */ /* 0x001fc40000000000 */
[----:B------:R-:W-:-:S04]  /*0150*/  IMAD.MOV R0, RZ, RZ, -R12 ;  /* 0x000000ffff007224 */ /* 0x000fc800078e0a0c */
[----:B------:R0:W1:Y:S02]  /*0160*/  F2I.FTZ.U32.TRUNC.NTZ R3, R2 ;  /* 0x0000000200037305 */ /* 0x000064000021f000 */
[----:B0-----:R-:W-:Y:S02]  /*0170*/  IMAD.MOV.U32 R2, RZ, RZ, RZ ;  /* 0x000000ffff027224 */ /* 0x001fe400078e00ff */
[----:B-1----:R-:W-:-:S04]  /*0180*/  IMAD.MOV R8, RZ, RZ, -R3 ;  /* 0x000000ffff087224 */ /* 0x002fc800078e0a03 */
[----:B------:R-:W-:Y:S02]  /*0190*/  IMAD R11, R8, R9, RZ ;  /* 0x00000009080b7224 */ /* 0x000fe400078e02ff */
[----:B------:R-:W-:Y:S02]  /*01a0*/  IMAD.MOV.U32 R8, RZ, RZ, R10 ;  /* 0x000000ffff087224 */ /* 0x000fe400078e000a */
[----:B------:R-:W-:-:S06]  /*01b0*/  IMAD.HI.U32 R3, R3, R11, R2 ;  /* 0x0000000b03037227 */ /* 0x000fcc00078e0002 */
[----:B------:R-:W-:-:S04]  /*01c0*/  IMAD.HI.U32 R3, R3, R8, RZ ;  /* 0x0000000803037227 */ /* 0x000fc800078e00ff */
[----:B------:R-:W-:-:S05]  /*01d0*/  IMAD R0, R3, R0, R8 ;  /* 0x0000000003007224 */ /* 0x000fca00078e0208 */
[----:B------:R-:W-:-:S13]  /*01e0*/  ISETP.GT.U32.AND P1, PT, R9, R0, PT ;  /* 0x000000000900720c */ /* 0x000fda0003f24070 */
[----:B------:R-:W-:Y:S02]  /*01f0*/  @!P1 IMAD.IADD R0, R0, 0x1, -R9 ;  /* 0x0000000100009824 */ /* 0x000fe400078e0a09 */
[----:B------:R-:W-:Y:S01]  /*0200*/  @!P1 VIADD R3, R3, 0x1 ;  /* 0x0000000103039836 */ /* 0x000fe20000000000 */
[----:B------:R-:W-:Y:S02]  /*0210*/  ISETP.NE.AND P1, PT, R6, RZ, PT ;  /* 0x000000ff0600720c */ /* 0x000fe40003f25270 */
[----:B------:R-:W-:Y:S02]  /*0220*/  ISETP.GE.U32.AND P0, PT, R0, R9, PT ;  /* 0x000000090000720c */ /* 0x000fe40003f06070 */
[----:B------:R-:W-:-:S04]  /*0230*/  LOP3.LUT R0, R7, R6, RZ, 0x3c, !PT ;  /* 0x0000000607007212 */ /* 0x000fc800078e3cff */
[----:B------:R-:W-:Y:S01]  /*0240*/  ISETP.GE.AND P2, PT, R0, RZ, PT ;  /* 0x000000ff0000720c */ /* 0x000fe20003f46270 */
[----:B------:R-:W-:-:S06]  /*0250*/  VIADD R0, R4, 0x1ff ;  /* 0x000001ff04007836 */ /* 0x000fcc0000000000 */
[----:B------:R-:W-:-:S04]  /*0260*/  @P0 VIADD R3, R3, 0x1 ;  /* 0x0000000103030836 */ /* 0x000fc80000000000 */
[----:B------:R-:W-:Y:S01]  /*0270*/  IMAD.MOV.U32 R2, RZ, RZ, R3 ;  /* 0x000000ffff027224 */ /* 0x000fe200078e0003 */
[----:B------:R-:W-:-:S03]  /*0280*/  SHF.R.S32.HI R3, RZ, 0x1f, R0 ;  /* 0x0000001fff037819 */ /* 0x000fc60000011400 */
[----:B------:R-:W-:Y:S01]  /*0290*/  @!P2 IMAD.MOV R2, RZ, RZ, -R2 ;  /* 0x000000ffff02a224 */ /* 0x000fe200078e0a02 */
[----:B------:R-:W-:Y:S02]  /*02a0*/  @!P1 LOP3.LUT R2, RZ, R6, RZ, 0x33, !PT ;  /* 0x00000006ff029212 */ /* 0x000fe400078e33ff */
[----:B------:R-:W-:-:S03]  /*02b0*/  LEA.HI R3, R3, R0, RZ, 0x9 ;  /* 0x0000000003037211 */ /* 0x000fc600078f48ff */
[----:B------:R-:W-:Y:S02]  /*02c0*/  IMAD.SHL.U32 R8, R2, 0x4, RZ ;  /* 0x0000000402087824 */ /* 0x000fe400078e00ff */
[----:B------:R-:W-:-:S03]  /*02d0*/  IMAD.MOV R2, RZ, RZ, -R2 ;  /* 0x000000ffff027224 */ /* 0x000fc600078e0a02 */
[----:B------:R-:W-:Y:S01]  /*02e0*/  LEA.HI.SX32 R3, R3, -R8, 0x17 ;  /* 0x8000000803037211 */ /* 0x000fe200078fbaff */
[----:B------:R-:W-:-:S03]  /*02f0*/  IMAD R10, R6, R2, R7 ;  /* 0x00000002060a7224 */ /* 0x000fc600078e0207 */
[----:B------:R-:W-:-:S04]  /*0300*/  VIMNMX R13, R3, 0x4, PT ;  /* 0x00000004030d7848 */ /* 0x000fc80003fe0100 */
[-C--:B------:R-:W-:Y:S02]  /*0310*/  IABS R9, R13.reuse ;  /* 0x0000000d00097213 */ /* 0x080fe40000000000 */
[----:B------:R-:W-:Y:S02]  /*0320*/  IABS R6, R13 ;  /* 0x0000000d00067213 */ /* 0x000fe40000000000 */
[----:B------:R-:W0:Y:S08]  /*0330*/  I2F.RP R0, R9 ;  /* 0x0000000900007306 */ /* 0x000e300000209400 */
[----:B0-----:R-:W0:Y:S02]  /*0340*/  MUFU.RCP R0, R0 ;  /* 0x0000000000007308 */ /* 0x001e240000001000 */
[----:B0-----:R-:W-:-:S02]  /*0350*/  VIADD R3, R0, 0xffffffe ;  /* 0x0ffffffe00037836 */ /* 0x001fc40000000000 */
[----:B------:R-:W-:Y:S02]  /*0360*/  IMAD.MOV R0, RZ, RZ, -R6 ;  /* 0x000000ffff007224 */ /* 0x000fe400078e0a06 */
[----:B------:R-:W0:Y:S02]  /*0370*/  LDC R6, c[0x0][0x230] ;  /* 0x00008c00ff067b82 */ /* 0x000e240000000800 */
[----:B------:R-:W1:Y:S02]  /*0380*/  F2I.FTZ.U32.TRUNC.NTZ R3, R3 ;  /* 0x0000000300037305 */ /* 0x000e64000021f000 */
[----:B-1----:R-:W-:-:S04]  /*0390*/  IMAD.MOV R11, RZ, RZ, -R3 ;  /* 0x000000ffff0b7224 */ /* 0x002fc800078e0a03 */
[----:B------:R-:W-:Y:S01]  /*03a0*/  IMAD.MOV.U32 R2, RZ, RZ, R11 ;  /* 0x000000ffff027224 */ /* 0x000fe200078e000b */
[----:B------:R-:W-:Y:S01]  /*03b0*/  IABS R11, R10 ;  /* 0x0000000a000b7213 */ /* 0x000fe20000000000 */
[----:B0-----:R-:W-:Y:S02]  /*03c0*/  VIADD R6, R6, 0x3f ;  /* 0x0000003f06067836 */ /* 0x001fe40000000000 */
[----:B------:R-:W-:Y:S02]  /*03d0*/  IMAD R7, R2, R9, RZ ;  /* 0x0000000902077224 */ /* 0x000fe400078e02ff */
[----:B------:R-:W-:-:S04]  /*03e0*/  IMAD.MOV.U32 R2, RZ, RZ, RZ ;  /* 0x000000ffff027224 */ /* 0x000fc800078e00ff */
        /* <DEDUP_REMOVED lines=9> */
[----:B------:R-:W-:-:S07]  /*0480*/  ISETP.GE.AND P2, PT, R0, RZ, PT ;  /* 0x000000ff0000720c */ /* 0x000fce0003f46270 */
[----:B------:R-:W-:Y:S01]  /*0490*/  @P0 VIADD R2, R2, 0x1 ;  /* 0x0000000102020836 */ /* 0x000fe20000000000 */
[----:B------:R-:W-:-:S05]  /*04a0*/  ISETP.GT.AND P0, PT, R6, 0x3f, PT ;  /* 0x0000003f0600780c */ /* 0x000fca0003f04270 */
[----:B------:R-:W-:Y:S01]  /*04b0*/  @!P2 IMAD.MOV R2, RZ, RZ, -R2 ;  /* 0x000000ffff02a224 */ /* 0x000fe200078e0a02 */
[----:B------:R-:W-:-:S05]  /*04c0*/  @!P1 LOP3.LUT R2, RZ, R13, RZ, 0x33, !PT ;  /* 0x0000000dff029212 */ /* 0x000fca00078e33ff */
[----:B------:R-:W-:-:S04]  /*04d0*/  IMAD.MOV R0, RZ, RZ, -R2 ;  /* 0x000000ffff007224 */ /* 0x000fc800078e0a02 */
[----:B------:R-:W-:-:S04]  /*04e0*/  IMAD R0, R13, R0, R10 ;  /* 0x000000000d007224 */ /* 0x000fc800078e020a */
[----:B------:R-:W-:Y:S02]  /*04f0*/  IMAD.IADD R9, R8, 0x1, R0 ;  /* 0x0000000108097824 */ /* 0x000fe400078e0200 */
[----:B------:R-:W-:Y:S02]  /*0500*/  IMAD.SHL.U32 R8, R2, 0x200, RZ ;  /* 0x0000020002087824 */ /* 0x000fe400078e00ff */
[----:B------:R-:W-:-:S04]  /*0510*/  IMAD R9, R9, 0x200, R152 ;  /* 0x0000020009097824 */ /* 0x000fc800078e0298 */
[C---:B------:R-:W-:Y:S02]  /*0520*/  VIADD R12, R9.reuse, 0x80 ;  /* 0x00000080090c7836 */ /* 0x040fe40000000000 */
[C---:B------:R-:W-:Y:S02]  /*0530*/  VIADD R11, R9.reuse, 0x100 ;  /* 0x00000100090b7836 */ /* 0x040fe40000000000 */
[----:B------:R-:W-:Y:S01]  /*0540*/  VIADD R10, R9, 0x180 ;  /* 0x00000180090a7836 */ /* 0x000fe20000000000 */
[----:B------:R-:W-:Y:S06]  /*0550*/  @P0 BRA `(.L_x_0) ;  /* 0x0000007c000c0947 */ /* 0x000fec0003800000 */
[----:B------:R-:W-:Y:S01]  /*0560*/  IMAD.SHL.U32 R0, R21, 0x8, RZ ;  /* 0x0000000815007824 */ /* 0x000fe200078e00ff */
[----:B------:R1:W-:Y:S01]  /*0570*/  STL [R1+0x1c00], RZ ;  /* 0x001c00ff01007387 */ /* 0x0003e20000100800 */
[----:B------:R-:W-:Y:S02]  /*0580*/  CS2R R24, SRZ ;  /* 0x0000000000187805 */ /* 0x000fe4000001ff00 */
[----:B------:R-:W-:Y:S02]  /*0590*/  CS2R R26, SRZ ;  /* 0x00000000001a7805 */ /* 0x000fe4000001ff00 */
[----:B------:R-:W-:Y:S01]  /*05a0*/  CS2R R28, SRZ ;  /* 0x00000000001c7805 */ /* 0x000fe2000001ff00 */
[----:B------:R1:W-:Y:S01]  /*05b0*/  STL [R1+0x4628], R0 ;  /* 0x0046280001007387 */ /* 0x0003e20000100800 */
[----:B------:R-:W-:Y:S02]  /*05c0*/  CS2R R30, SRZ ;  /* 0x00000000001e7805 */ /* 0x000fe4000001ff00 */
[----:B------:R-:W-:-:S02]  /*05d0*/  CS2R R32, SRZ ;  /* 0x0000000000207805 */ /* 0x000fc4000001ff00 */
[----:B------:R-:W-:Y:S01]  /*05e0*/  CS2R R34, SRZ ;  /* 0x0000000000227805 */ /* 0x000fe2000001ff00 */
[----:B------:R1:W-:Y:S01]  /*05f0*/  STL [R1+0x1c04], RZ ;  /* 0x001c04ff01007387 */ /* 0x0003e20000100800 */
[----:B------:R-:W-:Y:S02]  /*0600*/  CS2R R36, SRZ ;  /* 0x0000000000247805 */ /* 0x000fe4000001ff00 */
[----:B------:R-:W-:Y:S02]  /*0610*/  CS2R R38, SRZ ;  /* 0x0000000000267805 */ /* 0x000fe4000001ff00 */
[----:B------:R-:W-:Y:S01]  /*0620*/  CS2R R40, SRZ ;  /* 0x0000000000287805 */ /* 0x000fe2000001ff00 */
[----:B------:R1:W-:Y:S01]  /*0630*/  STL [R1+0x1c08], RZ ;  /* 0x001c08ff01007387 */ /* 0x0003e20000100800 */
        /* <DEDUP_REMOVED lines=72> */
[----:B------:R-:W-:-:S03]  /*0ac0*/  CS2R R150, SRZ ;  /* 0x0000000000967805 */ /* 0x000fc6000001ff00 */
[----:B------:R1:W-:Y:S04]  /*0ad0*/  STL [R1+0x1c54], RZ ;  /* 0x001c54ff01007387 */ /* 0x0003e80000100800 */
        /* <DEDUP_REMOVED lines=1770> */
[----:B------:R1:W-:Y:S04]  /*7980*/  STL [R1], RZ ;  /* 0x000000ff01007387 */ /* 0x0003e80000100800 */
        /* <DEDUP_REMOVED lines=126> */
[----:B------:R1:W-:Y:S01]  /*8170*/  STL [R1+0x1fc], RZ ;  /* 0x0001fcff01007387 */ /* 0x0003e20000100800 */
[----:B------:R-:W-:Y:S05]  /*8180*/  BRA `(.L_x_1) ;  /* 0x0000048000507947 */ /* 0x000fea0003800000 */
.L_x_0:
[----:B------:R-:W-:Y:S01]  /*8190*/  IABS R18, R4 ;  /* 0x0000000400127213 */ /* 0x000fe20000000000 */
[----:B------:R-:W-:Y:S01]  /*81a0*/  STL [R1+0x521c], R5 ;  /* 0x00521c0501007387 */ /* 0x000fe20000100800 */
[----:B------:R-:W-:Y:S01]  /*81b0*/  IABS R0, R5 ;  /* 0x0000000500007213 */ /* 0x000fe20000000000 */
[----:B------:R-:W-:Y:S01]  /*81c0*/  ULDC UR5, c[0x0][0x23c] ;  /* 0x00008f0000057ab9 */ /* 0x000fe20000000800 */
[----:B------:R-:W0:Y:S01]  /*81d0*/  I2F.RP R7, R18 ;  /* 0x0000001200077306 */ /* 0x000e220000209400 */
[----:B------:R-:W-:Y:S01]  /*81e0*/  IABS R16, R9 ;  /* 0x0000000900107213 */ /* 0x000fe20000000000 */
[----:B------:R-:W-:Y:S01]  /*81f0*/  ULDC.64 UR6, c[0x0][0x218] ;  /* 0x0000860000067ab9 */ /* 0x000fe20000000a00 */
[----:B------:R-:W-:Y:S01]  /*8200*/  IABS R17, R12 ;  /* 0x0000000c00117213 */ /* 0x000fe20000000000 */
[----:B------:R-:W-:Y:S01]  /*8210*/  ULDC UR8, c[0x0][0x234] ;  /* 0x00008d0000087ab9 */ /* 0x000fe20000000800 */
[----:B------:R-:W-:Y:S01]  /*8220*/  IABS R19, R11 ;  /* 0x0000000b00137213 */ /* 0x000fe20000000000 */
[----:B------:R-:W-:Y:S01]  /*8230*/  ULDC UR17, c[0x0][0x238] ;  /* 0x00008e0000117ab9 */ /* 0x000fe20000000800 */
[----:B------:R-:W-:Y:S01]  /*8240*/  IABS R20, R10 ;  /* 0x0000000a00147213 */ /* 0x000fe20000000000 */
[----:B------:R-:W1:Y:S01]  /*8250*/  I2F.RP R13, R0 ;  /* 0x00000000000d7306 */ /* 0x000e620000209400 */
[----:B------:R-:W-:Y:S01]  /*8260*/  ULDC UR25, c[0x0][0x238] ;  /* 0x00008e0000197ab9 */ /* 0x000fe20000000800 */
[----:B------:R-:W-:Y:S01]  /*8270*/  ULDC UR42, c[0x0][0x238] ;  /* 0x00008e00002a7ab9 */ /* 0x000fe20000000800 */
[----:B------:R-:W-:Y:S01]  /*8280*/  ULDC UR39, c[0x0][0x238] ;  /* 0x00008e0000277ab9 */ /* 0x000fe20000000800 */
[----:B------:R-:W-:Y:S01]  /*8290*/  ULDC UR31, c[0x0][0x238] ;  /* 0x00008e00001f7ab9 */ /* 0x000fe20000000800 */
[----:B------:R-:W-:Y:S01]  /*82a0*/  ULDC UR35, c[0x0][0x238] ;  /* 0x00008e0000237ab9 */ /* 0x000fe20000000800 */
[----:B------:R-:W-:Y:S01]  /*82b0*/  ULDC UR12, c[0x0][0x238] ;  /* 0x00008e00000c7ab9 */ /* 0x000fe20000000800 */
[----:B------:R-:W-:Y:S01]  /*82c0*/  ULDC UR14, c[0x0][0x238] ;  /* 0x00008e00000e7ab9 */ /* 0x000fe20000000800 */
[----:B0-----:R-:W0:Y:S01]  /*82d0*/  MUFU.RCP R7, R7 ;  /* 0x0000000700077308 */ /* 0x001e220000001000 */
[----:B------:R-:W-:Y:S01]  /*82e0*/  ULDC UR59, c[0x0][0x238] ;  /* 0x00008e00003b7ab9 */ /* 0x000fe20000000800 */
[----:B------:R-:W-:Y:S01]  /*82f0*/  ULDC UR57, c[0x0][0x238] ;  /* 0x00008e0000397ab9 */ /* 0x000fe20000000800 */
[----:B------:R-:W-:Y:S01]  /*8300*/  ULDC UR55, c[0x0][0x238] ;  /* 0x00008e0000377ab9 */ /* 0x000fe20000000800 */
[----:B------:R-:W-:Y:S01]  /*8310*/  ULDC UR53, c[0x0][0x238] ;  /* 0x00008e0000357ab9 */ /* 0x000fe20000000800 */
[----:B------:R-:W-:Y:S01]  /*8320*/  ULDC UR51, c[0x0][0x238] ;  /* 0x00008e0000337ab9 */ /* 0x000fe20000000800 */
[----:B------:R-:W-:Y:S01]  /*8330*/  ULDC UR49, c[0x0][0x238] ;  /* 0x00008e0000317ab9 */ /* 0x000fe20000000800 */
[----:B------:R-:W-:Y:S01]  /*8340*/  ULDC UR47, c[0x0][0x238] ;  /* 0x00008e00002f7ab9 */ /* 0x000fe20000000800 */
[----:B-1----:R-:W1:Y:S01]  /*8350*/  MUFU.RCP R13, R13 ;  /* 0x0000000d000d7308 */ /* 0x002e620000001000 */
[----:B------:R-:W-:Y:S01]  /*8360*/  ULDC UR44, c[0x0][0x238] ;  /* 0x00008e00002c7ab9 */ /* 0x000fe20000000800 */
[----:B------:R-:W-:Y:S01]  /*8370*/  ULDC UR16, c[0x0][0x238] ;  /* 0x00008e0000107ab9 */ /* 0x000fe20000000800 */
[----:B------:R-:W-:Y:S01]  /*8380*/  ULDC UR20, c[0x0][0x238] ;  /* 0x00008e0000147ab9 */ /* 0x000fe20000000800 */
[----:B------:R-:W-:Y:S01]  /*8390*/  ULDC UR24, c[0x0][0x238] ;  /* 0x00008e0000187ab9 */ /* 0x000fe20000000800 */
[----:B------:R-:W-:Y:S01]  /*83a0*/  ULDC UR28, c[0x0][0x238] ;  /* 0x00008e00001c7ab9 */ /* 0x000fe20000000800 */
[----:B------:R-:W-:Y:S01]  /*83b0*/  ULDC UR43, c[0x0][0x238] ;  /* 0x00008e00002b7ab9 */ /* 0x000fe20000000800 */
[----:B------:R-:W-:Y:S01]  /*83c0*/  ULDC UR41, c[0x0][0x238] ;  /* 0x00008e0000297ab9 */ /* 0x000fe20000000800 */
[----:B------:R-:W-:Y:S01]  /*83d0*/  ULDC UR38, c[0x0][0x238] ;  /* 0x00008e0000267ab9 */ /* 0x000fe20000000800 */
[----:B0-----:R-:W-:Y:S01]  /*83e0*/  VIADD R2, R7, 0xffffffe ;  /* 0x0ffffffe07027836 */ /* 0x001fe20000000000 */
[----:B------:R-:W-:Y:S01]  /*83f0*/  SHF.R.S32.HI R7, RZ, 0x1f, R6 ;  /* 0x0000001fff077819 */ /* 0x000fe20000011406 */
[----:B------:R-:W-:Y:S01]  /*8400*/  ULDC UR37, c[0x0][0x238] ;  /* 0x00008e0000257ab9 */ /* 0x000fe20000000800 */
[----:B------:R-:W-:Y:S01]  /*8410*/  ULDC UR22, c[0x0][0x238] ;  /* 0x00008e0000167ab9 */ /* 0x000fe20000000800 */
[----:B------:R0:W2:Y:S01]  /*8420*/  F2I.FTZ.U32.TRUNC.NTZ R3, R2 ;  /* 0x0000000200037305 */ /* 0x0000a2000021f000 */
[----:B------:R-:W-:Y:S01]  /*8430*/  ULDC UR23, c[0x0][0x238] ;  /* 0x00008e0000177ab9 */ /* 0x000fe20000000800 */
[----:B------:R-:W-:Y:S01]  /*8440*/  ULDC UR26, c[0x0][0x238] ;  /* 0x00008e00001a7ab9 */ /* 0x000fe20000000800 */
[----:B------:R-:W-:Y:S01]  /*8450*/  ULDC UR27, c[0x0][0x238] ;  /* 0x00008e00001b7ab9 */ /* 0x000fe20000000800 */
[----:B-1----:R-:W-:Y:S01]  /*8460*/  VIADD R14, R13, 0xffffffe ;  /* 0x0ffffffe0d0e7836 */ /* 0x002fe20000000000 */
[----:B------:R-:W-:Y:S01]  /*8470*/  ULDC UR30, c[0x0][0x238] ;  /* 0x00008e00001e7ab9 */ /* 0x000fe20000000800 */
[----:B------:R-:W-:Y:S01]  /*8480*/  ULDC UR19, c[0x0][0x238] ;  /* 0x00008e0000137ab9 */ /* 0x000fe20000000800 */
[----:B------:R-:W-:Y:S01]  /*8490*/  ULDC UR18, c[0x0][0x238] ;  /* 0x00008e0000127ab9 */ /* 0x000fe20000000800 */
[----:B0-----:R-:W-:-:S02]  /*84a0*/  IMAD.MOV.U32 R2, RZ, RZ, RZ ;  /* 0x000000ffff027224 */ /* 0x001fc400078e00ff */
[----:B--2---:R-:W-:-:S04]  /*84b0*/  IMAD.MOV R15, RZ, RZ, -R3 ;  /* 0x000000ffff0f7224 */ /* 0x004fc800078e0a03 */
[----:B------:R-:W-:-:S04]  /*84c0*/  IMAD R15, R15, R18, RZ ;  /* 0x000000120f0f7224 */ /* 0x000fc800078e02ff */
[----:B------:R-:W-:Y:S01]  /*84d0*/  IMAD.HI.U32 R3, R3, R15, R2 ;  /* 0x0000000f03037227 */ /* 0x000fe200078e0002 */
[----:B------:R-:W-:Y:S01]  /*84e0*/  LEA.HI R2, R7, R6, RZ, 0x6 ;  /* 0x0000000607027211 */ /* 0x000fe200078f30ff */
[----:B------:R0:W1:Y:S04]  /*84f0*/  F2I.FTZ.U32.TRUNC.NTZ R15, R14 ;  /* 0x0000000e000f7305 */ /* 0x000068000021f000 */
[----:B------:R2:W-:Y:S01]  /*8500*/  STL [R1+0x1c0], R2 ;  /* 0x0001c00201007387 */ /* 0x0005e20000100800 */
[----:B------:R-:W-:-:S03]  /*8510*/  IMAD.HI.U32 R6, R3, R17, RZ ;  /* 0x0000001103067227 */ /* 0x000fc600078e00ff */
[----:B------:R-:W-:Y:S01]  /*8520*/  STL [R1+0x51d0], R8 ;  /* 0x0051d00801007387 */ /* 0x000fe20000100800 */
[----:B------:R-:W-:-:S03]  /*8530*/  IMAD.MOV R6, RZ, RZ, -R6 ;  /* 0x000000ffff067224 */ /* 0x000fc600078e0a06 */
[----:B------:R3:W-:Y:S01]  /*8540*/  STL [R1+0x51d4], R9 ;  /* 0x0051d40901007387 */ /* 0x0007e20000100800 */
[C---:B------:R-:W-:Y:S01]  /*8550*/  IMAD R13, R18.reuse, R6, R17 ;  /* 0x00000006120d7224 */ /* 0x040fe200078e0211 */
[----:B------:R-:W-:Y:S01]  /*8560*/  LEA.HI R6, R21, R8, RZ, 0x1a ;  /* 0x0000000815067211 */ /* 0x000fe200078fd0ff */
[C---:B--2---:R-:W-:Y:S01]  /*8570*/  IMAD.HI.U32 R2, R3.reuse, R16, RZ ;  /* 0x0000001003027227 */ /* 0x044fe200078e00ff */
[----:B------:R-:W-:Y:S02]  /*8580*/  STL [R1+0x51d8], R12 ;  /* 0x0051d80c01007387 */ /* 0x000fe40000100800 */
[----:B------:R-:W-:Y:S01]  /*8590*/  ISETP.GT.U32.AND P2, PT, R18, R13, PT ;  /* 0x0000000d1200720c */ /* 0x000fe20003f44070 */
[----:B------:R-:W-:Y:S01]  /*85a0*/  IMAD.MOV R7, RZ, RZ, -R2 ;  /* 0x000000ffff077224 */ /* 0x000fe200078e0a02 */
[----:B------:R-:W-:Y:S01]  /*85b0*/  STL [R1+0x51dc], R11 ;  /* 0x0051dc0b01007387 */ /* 0x000fe20000100800 */
[----:B------:R-:W-:-:S03]  /*85c0*/  IMAD.HI.U32 R2, R3, R19, RZ ;  /* 0x0000001303027227 */ /* 0x000fc600078e00ff */
[----:B------:R2:W-:Y:S01]  /*85d0*/  STL [R1+0x51e0], R10 ;  /* 0x0051e00a01007387 */ /* 0x0005e20000100800 */
[----:B------:R-:W-:Y:S01]  /*85e0*/  IMAD R7, R18, R7, R16 ;  /* 0x0000000712077224 */ /* 0x000fe200078e0210 */
[----:B------:R-:W-:Y:S01]  /*85f0*/  SHF.R.U32.HI R16, RZ, 0x6, R21 ;  /* 0x00000006ff107819 */ /* 0x000fe20000011615 */
[----:B------:R-:W-:-:S03]  /*8600*/  IMAD.HI.U32 R3, R3, R20, RZ ;  /* 0x0000001403037227 */ /* 0x000fc600078e00ff */
[----:B------:R-:W-:Y:S01]  /*8610*/  ISETP.GT.U32.AND P0, PT, R18, R7, PT ;  /* 0x000000071200720c */ /* 0x000fe20003f04070 */
[----:B------:R-:W-:Y:S01]  /*8620*/  IMAD.MOV R2, RZ, RZ, -R2 ;  /* 0x000000ffff027224 */ /* 0x000fe200078e0a02 */
[----:B------:R-:W-:Y:S01]  /*8630*/  SGXT.U32 R17, R16, 0x1 ;  /* 0x000000011011781a */ /* 0x000fe20000000000 */
[----:B------:R-:W-:Y:S02]  /*8640*/  IMAD.MOV R21, RZ, RZ, -R3 ;  /* 0x000000ffff157224 */ /* 0x000fe400078e0a03 */
[----:B------:R-:W-:Y:S01]  /*8650*/  IMAD R16, R18, R2, R19 ;  /* 0x0000000212107224 */ /* 0x000fe200078e0213 */
[----:B------:R-:W-:Y:S01]  /*8660*/  LOP3.LUT R3, R8, R17, RZ, 0xfc, !PT ;  /* 0x0000001108037212 */ /* 0x000fe200078efcff */
[C---:B------:R-:W-:Y:S02]  /*8670*/  IMAD R17, R18.reuse, R21, R20 ;  /* 0x0000001512117224 */ /* 0x040fe400078e0214 */
[--C-:B------:R-:W-:Y:S01]  /*8680*/  @!P2 IMAD.IADD R13, R13, 0x1, -R18.reuse ;  /* 0x000000010d0da824 */ /* 0x100fe200078e0a12 */
[----:B------:R-:W-:Y:S01]  /*8690*/  ISETP.GT.U32.AND P5, PT, R18, R16, PT ;  /* 0x000000101200720c */ /* 0x000fe20003fa4070 */
[----:B------:R-:W-:Y:S01]  /*86a0*/  VIADD R2, R6, 0x1fe ;  /* 0x000001fe06027836 */ /* 0x000fe20000000000 */
[C---:B------:R-:W-:Y:S01]  /*86b0*/  ISETP.GT.U32.AND P6, PT, R18.reuse, R17, PT ;  /* 0x000000111200720c */ /* 0x040fe20003fc4070 */
[----:B------:R-:W-:Y:S01]  /*86c0*/  @!P0 IMAD.IADD R7, R7, 0x1, -R18 ;  /* 0x0000000107078824 */ /* 0x000fe200078e0a12 */
[----:B0-----:R-:W-:Y:S01]  /*86d0*/  LOP3.LUT R14, R3, 0x1fc, RZ, 0xfc, !PT ;  /* 0x000001fc030e7812 */ /* 0x001fe200078efcff */
[----:B-1----:R-:W-:Y:S01]  /*86e0*/  IMAD.MOV R19, RZ, RZ, -R15 ;  /* 0x000000ffff137224 */ /* 0x002fe200078e0a0f */
[----:B------:R-:W-:Y:S01]  /*86f0*/  ISETP.GT.U32.AND P0, PT, R18, R13, PT ;  /* 0x0000000d1200720c */ /* 0x000fe20003f04070 */
[----:B------:R-:W-:Y:S01]  /*8700*/  VIADD R240, R6, 0x2e ;  /* 0x0000002e06f07836 */ /* 0x000fe20000000000 */
[----:B------:R-:W-:Y:S01]  /*8710*/  ISETP.GT.U32.AND P3, PT, R18, R7, PT ;  /* 0x000000071200720c */ /* 0x000fe20003f64070 */
[----:B------:R-:W-:Y:S01]  /*8720*/  IMAD R19, R19, R0, RZ ;  /* 0x0000000013137224 */ /* 0x000fe200078e02ff */
[----:B------:R-:W-:-:S02]  /*8730*/  ISETP.GE.AND P1, PT, R14, RZ, PT ;  /* 0x000000ff0e00720c */ /* 0x000fc40003f26270 */
[----:B------:R-:W-:Y:S01]  /*8740*/  IABS R21, R14 ;  /* 0x0000000e00157213 */ /* 0x000fe20000000000 */
[----:B------:R-:W-:Y:S01]  /*8750*/  IMAD.MOV.U32 R14, RZ, RZ, RZ ;  /* 0x000000ffff0e7224 */ /* 0x000fe200078e00ff */
[----:B------:R-:W-:Y:S01]  /*8760*/  IABS R20, R2 ;  /* 0x0000000200147213 */ /* 0x000fe20000000000 */
[----:B------:R-:W-:Y:S01]  /*8770*/  @!P5 IMAD.IADD R16, R16, 0x1, -R18 ;  /* 0x000000011010d824 */ /* 0x000fe200078e0a12 */
[----:B------:R-:W-:Y:S01]  /*8780*/  ISETP.GE.AND P4, PT, R2, RZ, PT ;  /* 0x000000ff0200720c */ /* 0x000fe20003f86270 */
[----:B------:R-:W-:Y:S01]  /*8790*/  IMAD.HI.U32 R2, R15, R19, R14 ;  /* 0x000000130f027227 */ /* 0x000fe200078e000e */
[C---:B------:R-:W-:Y:S02]  /*87a0*/  LOP3.LUT R22, R3.reuse, 0x1fa, RZ, 0xfc, !PT ;  /* 0x000001fa03167812 */ /* 0x040fe400078efcff */
[----:B------:R-:W-:Y:S01]  /*87b0*/  ISETP.GT.U32.AND P2, PT, R18, R16, PT ;  /* 0x000000101200720c */ /* 0x000fe20003f44070 */
[----:B------:R-:W-:Y:S01]  /*87c0*/  IMAD.MOV.U32 R19, RZ, RZ, R20 ;  /* 0x000000ffff137224 */ /* 0x000fe200078e0014 */
[----:B------:R-:W-:Y:S01]  /*87d0*/  LOP3.LUT R24, R3, 0x1f8, RZ, 0xfc, !PT ;  /* 0x000001f803187812 */ /* 0x000fe200078efcff */
[----:B------:R-:W-:Y:S01]  /*87e0*/  @!P6 IMAD.IADD R17, R17, 0x1, -R18 ;  /* 0x000000011111e824 */ /* 0x000fe200078e0a12 */
[----:B------:R-:W-:Y:S01]  /*87f0*/  IABS R23, R22 ;  /* 0x0000001600177213 */ /* 0x000fe20000000000 */
[----:B------:R-:W-:Y:S01]  /*8800*/  IMAD.HI.U32 R14, R2, R19, RZ ;  /* 0x00000013020e7227 */ /* 0x000fe200078e00ff */
[----:B------:R-:W-:-:S02]  /*8810*/  IABS R25, R24 ;  /* 0x0000001800197213 */ /* 0x000fc40000000000 */
[----:B------:R-:W-:Y:S01]  /*8820*/  ISETP.GT.U32.AND P5, PT, R18, R17, PT ;  /* 0x000000111200720c */ /* 0x000fe20003fa4070 */
[--C-:B------:R-:W-:Y:S01]  /*8830*/  @!P3 IMAD.IADD R7, R7, 0x1, -R18.reuse ;  /* 0x000000010707b824 */ /* 0x100fe200078e0a12 */
[----:B------:R-:W-:Y:S01]  /*8840*/  ISETP.GE.AND P3, PT, R9, RZ, PT ;  /* 0x000000ff0900720c */ /* 0x000fe20003f66270 */
[----:B------:R-:W-:Y:S01]  /*8850*/  @!P0 IMAD.IADD R13, R13, 0x1, -R18 ;  /* 0x000000010d0d8824 */ /* 0x000fe200078e0a12 */
[----:B------:R-:W-:Y:S01]  /*8860*/  ISETP.GE.AND P0, PT, R11, RZ, PT ;  /* 0x000000ff0b00720c */ /* 0x000fe20003f06270 */
[----:B------:R-:W-:Y:S01]  /*8870*/  IMAD.HI.U32 R15, R2, R21, RZ ;  /* 0x00000015020f7227 */ /* 0x000fe200078e00ff */
[----:B------:R-:W-:Y:S02]  /*8880*/  ISETP.GE.AND P6, PT, R22, RZ, PT ;  /* 0x000000ff1600720c */ /* 0x000fe40003fc6270 */
[----:B------:R-:W-:Y:S01]  /*8890*/  LOP3.LUT R22, R3, 0x1ec, RZ, 0xfc, !PT ;  /* 0x000001ec03167812 */ /* 0x000fe200078efcff */
[----:B------:R-:W-:Y:S02]  /*88a0*/  IMAD.MOV R14, RZ, RZ, -R14 ;  /* 0x000000ffff0e7224 */ /* 0x000fe400078e0a0e */
[----:B------:R-:W-:-:S02]  /*88b0*/  IMAD.MOV R20, RZ, RZ, -R15 ;  /* 0x000000ffff147224 */ /* 0x000fc400078e0a0f */
[C---:B------:R-:W-:Y:S02]  /*88c0*/  IMAD R15, R0.reuse, R14, R19 ;  /* 0x0000000e000f7224 */ /* 0x040fe400078e0213 */
[----:B------:R-:W-:Y:S01]  /*88d0*/  IMAD R19, R0, R20, R21 ;  /* 0x0000001400137224 */ /* 0x000fe200078e0215 */
[----:B------:R-:W-:Y:S01]  /*88e0*/  LOP3.LUT R20, R3, 0x1f2, RZ, 0xfc, !PT ;  /* 0x000001f203147812 */ /* 0x000fe200078efcff */
[--C-:B------:R-:W-:Y:S01]  /*88f0*/  @!P2 IMAD.IADD R16, R16, 0x1, -R18.reuse ;  /* 0x000000011010a824 */ /* 0x100fe200078e0a12 */
[----:B------:R-:W-:Y:S01]  /*8900*/  ISETP.GT.U32.AND P2, PT, R0, R15, PT ;  /* 0x0000000f0000720c */ /* 0x000fe20003f44070 */
[----:B------:R-:W-:Y:S01]  /*8910*/  @!P5 IMAD.IADD R17, R17, 0x1, -R18 ;  /* 0x000000011111d824 */ /* 0x000fe200078e0a12 */
[----:B------:R-:W-:Y:S01]  /*8920*/  ISETP.GE.AND P5, PT, R12, RZ, PT ;  /* 0x000000ff0c00720c */ /* 0x000fe20003fa6270 */
[----:B------:R-:W-:Y:S01]  /*8930*/  @!P3 IMAD.MOV R7, RZ, RZ, -R7 ;  /* 0x000000ffff07b224 */ /* 0x000fe200078e0a07 */
[----:B------:R-:W-:Y:S01]  /*8940*/  ISETP.GE.AND P3, PT, R10, RZ, PT ;  /* 0x000000ff0a00720c */ /* 0x000fe20003f66270 */
[----:B------:R-:W-:Y:S01]  /*8950*/  @!P0 IMAD.MOV R16, RZ, RZ, -R16 ;  /* 0x000000ffff108224 */ /* 0x000fe200078e0a10 */
[----:B------:R-:W-:Y:S01]  /*8960*/  ISETP.GT.U32.AND P0, PT, R0, R19, PT ;  /* 0x000000130000720c */ /* 0x000fe20003f04070 */
[----:B------:R-:W-:-:S04]  /*8970*/  IMAD.HI.U32 R14, R2, R23, RZ ;  /* 0x00000017020e7227 */ /* 0x000fc800078e00ff */
[----:B------:R-:W-:-:S04]  /*8980*/  IMAD.HI.U32 R18, R2, R25, RZ ;  /* 0x0000001902127227 */ /* 0x000fc800078e00ff */
[----:B------:R-:W-:Y:S02]  /*8990*/  IMAD.MOV R14, RZ, RZ, -R14 ;  /* 0x000000ffff0e7224 */ /* 0x000fe400078e0a0e */
[----:B------:R-:W-:Y:S02]  /*89a0*/  IMAD.MOV R18, RZ, RZ, -R18 ;  /* 0x000000ffff127224 */ /* 0x000fe400078e0a12 */
[C---:B------:R-:W-:Y:S02]  /*89b0*/  IMAD R21, R0.reuse, R14, R23 ;  /* 0x0000000e00157224 */ /* 0x040fe400078e0217 */
[----:B------:R-:W-:Y:S01]  /*89c0*/  IMAD R23, R0, R18, R25 ;  /* 0x0000001200177224 */ /* 0x000fe200078e0219 */
[----:B------:R-:W-:Y:S01]  /*89d0*/  LOP3.LUT R18, R3, 0x1f6, RZ, 0xfc, !PT ;  /* 0x000001f603127812 */ /* 0x000fe200078efcff */
[--C-:B------:R-:W-:Y:S01]  /*89e0*/  @!P2 IMAD.IADD R15, R15, 0x1, -R0.reuse ;  /* 0x000000010f0fa824 */ /* 0x100fe200078e0a00 */
[----:B------:R-:W-:Y:S01]  /*89f0*/  IABS R25, R20 ;  /* 0x0000001400197213 */ /* 0x000fe20000000000 */
[----:B------:R-:W-:Y:S01]  /*8a00*/  @!P5 IMAD.MOV R13, RZ, RZ, -R13 ;  /* 0x000000ffff0dd224 */ /* 0x000fe200078e0a0d */
[----:B------:R-:W-:Y:S01]  /*8a10*/  ISETP.NE.AND P5, PT, R4, RZ, PT ;  /* 0x000000ff0400720c */ /* 0x000fe20003fa5270 */
[----:B------:R-:W-:Y:S01]  /*8a20*/  @!P3 IMAD.MOV R17, RZ, RZ, -R17 ;  /* 0x000000ffff11b224 */ /* 0x000fe200078e0a11 */
[----:B------:R-:W-:Y:S01]  /*8a30*/  LOP3.LUT R4, RZ, R4, RZ, 0x33, !PT ;  /* 0x00000004ff047212 */ /* 0x000fe200078e33ff */
[----:B------:R-:W-:Y:S01]  /*8a40*/  @!P0 IMAD.IADD R19, R19, 0x1, -R0 ;  /* 0x0000000113138824 */ /* 0x000fe200078e0a00 */
[----:B------:R-:W-:-:S02]  /*8a50*/  IABS R14, R18 ;  /* 0x00000012000e7213 */ /* 0x000fc40000000000 */
[C---:B------:R-:W-:Y:S02]  /*8a60*/  ISETP.GT.U32.AND P2, PT, R0.reuse, R15, PT ;  /* 0x0000000f0000720c */ /* 0x040fe40003f44070 */
[C---:B------:R-:W-:Y:S02]  /*8a70*/  ISETP.GT.U32.AND P0, PT, R0.reuse, R23, PT ;  /* 0x000000170000720c */ /* 0x040fe40003f04070 */
[----:B------:R-:W-:Y:S02]  /*8a80*/  ISETP.GT.U32.AND P3, PT, R0, R21, PT ;  /* 0x000000150000720c */ /* 0x000fe40003f64070 */
[C---:B------:R-:W-:Y:S01]  /*8a90*/  SEL R5, R4.reuse, R7, !P5 ;  /* 0x0000000704057207 */ /* 0x040fe20006800000 */
[----:B------:R-:W-:Y:S01]  /*8aa0*/  IMAD.MOV.U32 R7, RZ, RZ, R14 ;  /* 0x000000ffff077224 */ /* 0x000fe200078e000e */
[----:B---3--:R-:W-:Y:S01]  /*8ab0*/  SEL R9, R4, R13, !P5 ;  /* 0x0000000d04097207 */ /* 0x008fe20006800000 */
[----:B------:R-:W-:Y:S01]  /*8ac0*/  IMAD.HI.U32 R13, R2, R25, RZ ;  /* 0x00000019020d7227 */ /* 0x000fe200078e00ff */
[----:B------:R-:W-:-:S02]  /*8ad0*/  SEL R8, R4, R16, !P5 ;  /* 0x0000001004087207 */ /* 0x000fc40006800000 */
[----:B------:R-:W-:Y:S01]  /*8ae0*/  SEL R152, R4, R17, !P5 ;  /* 0x0000001104987207 */ /* 0x000fe20006800000 */
[----:B------:R-:W-:Y:S01]  /*8af0*/  IMAD.HI.U32 R4, R2, R7, RZ ;  /* 0x0000000702047227 */ /* 0x000fe200078e00ff */
[----:B------:R-:W-:Y:S01]  /*8b00*/  ISETP.GT.U32.AND P5, PT, R0, R19, PT ;  /* 0x000000130000720c */ /* 0x000fe20003fa4070 */
[----:B------:R-:W-:Y:S01]  /*8b10*/  STL [R1+0x51e4], R9 ;  /* 0x0051e40901007387 */ /* 0x000fe20000100800 */
[----:B------:R-:W-:Y:S01]  /*8b20*/  LOP3.LUT R16, R3, 0x1f4, RZ, 0xfc, !PT ;  /* 0x000001f403107812 */ /* 0x000fe200078efcff */
[----:B------:R-:W-:Y:S01]  /*8b30*/  @!P2 IMAD.IADD R15, R15, 0x1, -R0 ;  /* 0x000000010f0fa824 */ /* 0x000fe200078e0a00 */
[----:B------:R-:W-:Y:S01]  /*8b40*/  ISETP.GE.AND P2, PT, R24, RZ, PT ;  /* 0x000000ff1800720c */ /* 0x000fe20003f46270 */
[----:B------:R-:W-:Y:S01]  /*8b50*/  IMAD.MOV R4, RZ, RZ, -R4 ;  /* 0x000000ffff047224 */ /* 0x000fe200078e0a04 */
[----:B------:R-:W-:Y:S01]  /*8b60*/  IABS R17, R16 ;  /* 0x0000001000117213 */ /* 0x000fe20000000000 */
[--C-:B------:R-:W-:Y:S01]  /*8b70*/  @!P0 IMAD.IADD R23, R23, 0x1, -R0.reuse ;  /* 0x0000000117178824 */ /* 0x100fe200078e0a00 */
[----:B------:R-:W-:Y:S01]  /*8b80*/  STL [R1+0xf8], R5 ;  /* 0x0000f80501007387 */ /* 0x000fe20000100800 */
[--C-:B------:R-:W-:Y:S01]  /*8b90*/  @!P3 IMAD.IADD R21, R21, 0x1, -R0.reuse ;  /* 0x000000011515b824 */ /* 0x100fe200078e0a00 */
[----:B------:R-:W-:Y:S01]  /*8ba0*/  ISETP.GE.AND P3, PT, R18, RZ, PT ;  /* 0x000000ff1200720c */ /* 0x000fe20003f66270 */
[C---:B------:R-:W-:Y:S01]  /*8bb0*/  IMAD R7, R0.reuse, R4, R7 ;  /* 0x0000000400077224 */ /* 0x040fe200078e0207 */
[----:B------:R0:W-:Y:S01]  /*8bc0*/  STL [R1+0x51e8], R8 ;  /* 0x0051e80801007387 */ /* 0x0001e20000100800 */
[----:B------:R-:W-:Y:S01]  /*8bd0*/  @!P5 IMAD.IADD R19, R19, 0x1, -R0 ;  /* 0x000000011313d824 */ /* 0x000fe200078e0a00 */
[C---:B------:R-:W-:Y:S01]  /*8be0*/  ISETP.GT.U32.AND P5, PT, R0.reuse, R23, PT ;  /* 0x000000170000720c */ /* 0x040fe20003fa4070 */
[----:B--2---:R-:W-:Y:S01]  /*8bf0*/  IMAD.MOV.U32 R10, RZ, RZ, R15 ;  /* 0x000000ffff0a7224 */ /* 0x004fe200078e000f */
[----:B------:R-:W-:Y:S01]  /*8c00*/  ISETP.GT.U32.AND P0, PT, R0, R21, PT ;  /* 0x000000150000720c */ /* 0x000fe20003f04070 */
[----:B------:R-:W-:Y:S01]  /*8c10*/  IMAD.HI.U32 R4, R2, R17, RZ ;  /* 0x0000001102047227 */ /* 0x000fe200078e00ff */
[----:B------:R-:W-:Y:S01]  /*8c20*/  STL [R1+0x51ec], R152 ;  /* 0x0051ec9801007387 */ /* 0x000fe20000100800 */
[----:B------:R-:W-:-:S02]  /*8c30*/  LOP3.LUT R18, R3, 0x1f0, RZ, 0xfc, !PT ;  /* 0x000001f003127812 */ /* 0x000fc400078efcff */
[----:B------:R-:W-:Y:S01]  /*8c40*/  @!P4 IMAD.MOV R10, RZ, RZ, -R10 ;  /* 0x000000ffff0ac224 */ /* 0x000fe200078e0a0a */
[C---:B------:R-:W-:Y:S01]  /*8c50*/  ISETP.GT.U32.AND P4, PT, R0.reuse, R7, PT ;  /* 0x000000070000720c */ /* 0x040fe20003f84070 */
[----:B------:R-:W-:Y:S01]  /*8c60*/  IMAD.MOV R14, RZ, RZ, -R4 ;  /* 0x000000ffff0e7224 */ /* 0x000fe200078e0a04 */
[----:B------:R-:W-:Y:S01]  /*8c70*/  LOP3.LUT R24, R3, 0x1e0, RZ, 0xfc, !PT ;  /* 0x000001e003187812 */ /* 0x000fe200078efcff */
[----:B------:R-:W-:Y:S01]  /*8c80*/  IMAD.MOV R15, RZ, RZ, -R13 ;  /* 0x000000ffff0f7224 */ /* 0x000fe200078e0a0d */
[----:B------:R-:W-:Y:S01]  /*8c90*/  STL [R1+0x2c], R10 ;  /* 0x00002c0a01007387 */ /* 0x000fe20000100800 */
[C---:B------:R-:W-:Y:S01]  /*8ca0*/  IMAD R13, R0.reuse, R14, R17 ;  /* 0x0000000e000d7224 */ /* 0x040fe200078e0211 */
[----:B------:R-:W-:Y:S01]  /*8cb0*/  IABS R14, R22 ;  /* 0x00000016000e7213 */ /* 0x000fe20000000000 */
[--C-:B------:R-:W-:Y:S01]  /*8cc0*/  @!P5 IMAD.IADD R23, R23, 0x1, -R0.reuse ;  /* 0x000000011717d824 */ /* 0x100fe200078e0a00 */
[----:B------:R-:W-:Y:S01]  /*8cd0*/  IABS R17, R18 ;  /* 0x0000001200117213 */ /* 0x000fe20000000000 */
[----:B------:R-:W-:Y:S01]  /*8ce0*/  @!P0 IMAD.IADD R21, R21, 0x1, -R0 ;  /* 0x0000000115158824 */ /* 0x000fe200078e0a00 */
[C---:B------:R-:W-:Y:S01]  /*8cf0*/  ISETP.GT.U32.AND P5, PT, R0.reuse, R13, PT ;  /* 0x0000000d0000720c */ /* 0x040fe20003fa4070 */
[----:B------:R-:W-:-:S02]  /*8d00*/  IMAD R15, R0, R15, R25 ;  /* 0x0000000f000f7224 */ /* 0x000fc400078e0219 */
[----:B------:R-:W-:Y:S02]  /*8d10*/  @!P4 IMAD.IADD R7, R7, 0x1, -R0 ;  /* 0x000000010707c824 */ /* 0x000fe400078e0a00 */
[----:B0-----:R-:W-:Y:S02]  /*8d20*/  IMAD.MOV.U32 R8, RZ, RZ, R21 ;  /* 0x000000ffff087224 */ /* 0x001fe400078e0015 */
[----:B------:R-:W-:Y:S01]  /*8d30*/  IMAD.MOV.U32 R5, RZ, RZ, R19 ;  /* 0x000000ffff057224 */ /* 0x000fe200078e0013 */
[C---:B------:R-:W-:Y:S01]  /*8d40*/  ISETP.GT.U32.AND P4, PT, R0.reuse, R7, PT ;  /* 0x000000070000720c */ /* 0x040fe20003f84070 */
[----:B------:R-:W-:Y:S01]  /*8d50*/  @!P6 IMAD.MOV R8, RZ, RZ, -R8 ;  /* 0x000000ffff08e224 */ /* 0x000fe200078e0a08 */
[----:B------:R-:W-:Y:S01]  /*8d60*/  ISETP.GT.U32.AND P6, PT, R0, R15, PT ;  /* 0x0000000f0000720c */ /* 0x000fe20003fc4070 */
[----:B------:R-:W-:Y:S01]  /*8d70*/  @!P1 IMAD.MOV R5, RZ, RZ, -R5 ;  /* 0x000000ffff059224 */ /* 0x000fe200078e0a05 */
[----:B------:R-:W-:Y:S01]  /*8d80*/  ISETP.GE.AND P1, PT, R16, RZ, PT ;  /* 0x000000ff1000720c */ /* 0x000fe20003f26270 */
[----:B------:R-:W-:-:S02]  /*8d90*/  @!P5 IMAD.IADD R13, R13, 0x1, -R0 ;  /* 0x000000010d0dd824 */ /* 0x000fc400078e0a00 */
[----:B------:R-:W-:Y:S01]  /*8da0*/  VIADD R4, R6, 0x1ee ;  /* 0x000001ee06047836 */ /* 0x000fe20000000000 */
[----:B------:R0:W-:Y:S01]  /*8db0*/  STL [R1+0x28], R5 ;  /* 0x0000280501007387 */ /* 0x0001e20000100800 */
[----:B------:R-:W-:Y:S01]  /*8dc0*/  IMAD.MOV.U32 R21, RZ, RZ, R14 ;  /* 0x000000ffff157224 */ /* 0x000fe200078e000e */
[----:B------:R-:W-:Y:S02]  /*8dd0*/  ISETP.GT.U32.AND P5, PT, R0, R13, PT ;  /* 0x0000000d0000720c */ /* 0x000fe40003fa4070 */
[----:B------:R-:W-:Y:S01]  /*8de0*/  STL [R1+0x24], R8 ;  /* 0x0000240801007387 */ /* 0x000fe20000100800 */
[--C-:B------:R-:W-:Y:S01]  /*8df0*/  @!P4 IMAD.IADD R7, R7, 0x1, -R0.reuse ;  /* 0x000000010707c824 */ /* 0x100fe200078e0a00 */
[----:B------:R-:W-:Y:S01]  /*8e00*/  ISETP.GE.AND P0, PT, R4, RZ, PT ;  /* 0x000000ff0400720c */ /* 0x000fe20003f06270 */
[----:B------:R-:W-:Y:S01]  /*8e10*/  @!P6 IMAD.IADD R15, R15, 0x1, -R0 ;  /* 0x000000010f0fe824 */ /* 0x000fe200078e0a00 */
[----:B------:R-:W-:Y:S01]  /*8e20*/  IABS R19, R4 ;  /* 0x0000000400137213 */ /* 0x000fe20000000000 */
[----:B------:R-:W-:Y:S01]  /*8e30*/  IMAD.HI.U32 R4, R2, R17, RZ ;  /* 0x0000001102047227 */ /* 0x000fe200078e00ff */
[----:B------:R-:W-:-:S02]  /*8e40*/  ISETP.GE.AND P4, PT, R18, RZ, PT ;  /* 0x000000ff1200720c */ /* 0x000fc40003f86270 */
[----:B------:R-:W-:Y:S01]  /*8e50*/  ISETP.GT.U32.AND P6, PT, R0, R15, PT ;  /* 0x0000000f0000720c */ /* 0x000fe20003fc4070 */
[----:B0-----:R-:W-:Y:S01]  /*8e60*/  IMAD.MOV.U32 R5, RZ, RZ, R23 ;  /* 0x000000ffff057224 */ /* 0x001fe200078e0017 */
[----:B------:R-:W-:Y:S01]  /*8e70*/  LOP3.LUT R18, R3, 0x1e6, RZ, 0xfc, !PT ;  /* 0x000001e603127812 */ /* 0x000fe200078efcff */
[----:B------:R-:W-:-:S03]  /*8e80*/  IMAD.HI.U32 R14, R2, R21, RZ ;  /* 0x00000015020e7227 */ /* 0x000fc600078e00ff */
[----:B------:R-:W-:Y:S01]  /*8e90*/  IABS R23, R18 ;  /* 0x0000001200177213 */ /* 0x000fe20000000000 */
[----:B------:R-:W-:Y:S01]  /*8ea0*/  @!P2 IMAD.MOV R5, RZ, RZ, -R5 ;  /* 0x000000ffff05a224 */ /* 0x000fe200078e0a05 */
[----:B------:R-:W-:Y:S01]  /*8eb0*/  ISETP.GE.AND P2, PT, R20, RZ, PT ;  /* 0x000000ff1400720c */ /* 0x000fe20003f46270 */
[----:B------:R-:W-:Y:S02]  /*8ec0*/  IMAD.MOV R16, RZ, RZ, -R4 ;  /* 0x000000ffff107224 */ /* 0x000fe400078e0a04 */
[----:B------:R-:W-:Y:S01]  /*8ed0*/  @!P5 IMAD.IADD R13, R13, 0x1, -R0 ;  /* 0x000000010d0dd824 */ /* 0x000fe200078e0a00 */
[----:B------:R0:W-:Y:S01]  /*8ee0*/  STL [R1+0x20], R5 ;  /* 0x0000200501007387 */ /* 0x0001e20000100800 */
[----:B------:R-:W-:Y:S02]  /*8ef0*/  IMAD.MOV R14, RZ, RZ, -R14 ;  /* 0x000000ffff0e7224 */ /* 0x000fe400078e0a0e */
[----:B------:R-:W-:-:S04]  /*8f00*/  IMAD.HI.U32 R4, R2, R19, RZ ;  /* 0x0000001302047227 */ /* 0x000fc800078e00ff */
[C---:B------:R-:W-:Y:S01]  /*8f10*/  IMAD R17, R0.reuse, R16, R17 ;  /* 0x0000001000117224 */ /* 0x040fe200078e0211 */
[----:B------:R-:W-:Y:S01]  /*8f20*/  LOP3.LUT R16, R3, 0x1e8, RZ, 0xfc, !PT ;  /* 0x000001e803107812 */ /* 0x000fe200078efcff */
[----:B------:R-:W-:Y:S02]  /*8f30*/  IMAD.MOV R4, RZ, RZ, -R4 ;  /* 0x000000ffff047224 */ /* 0x000fe400078e0a04 */
[----:B0-----:R-:W-:Y:S01]  /*8f40*/  IMAD.MOV.U32 R5, RZ, RZ, R7 ;  /* 0x000000ffff057224 */ /* 0x001fe200078e0007 */
[----:B------:R-:W-:Y:S01]  /*8f50*/  ISETP.GT.U32.AND P5, PT, R0, R17, PT ;  /* 0x000000110000720c */ /* 0x000fe20003fa4070 */
[----:B------:R-:W-:Y:S02]  /*8f60*/  @!P6 IMAD.IADD R15, R15, 0x1, -R0 ;  /* 0x000000010f0fe824 */ /* 0x000fe400078e0a00 */
[----:B------:R-:W-:Y:S01]  /*8f70*/  @!P3 IMAD.MOV R5, RZ, RZ, -R5 ;  /* 0x000000ffff05b224 */ /* 0x000fe200078e0a05 */
[----:B------:R-:W-:Y:S01]  /*8f80*/  ISETP.GE.AND P3, PT, R22, RZ, PT ;  /* 0x000000ff1600720c */ /* 0x000fe20003f66270 */
[----:B------:R-:W-:Y:S01]  /*8f90*/  IMAD R7, R0, R4, R19 ;  /* 0x0000000400077224 */ /* 0x000fe200078e0213 */
[C---:B------:R-:W-:Y:S01]  /*8fa0*/  LOP3.LUT R4, R3.reuse, 0x1ea, RZ, 0xfc, !PT ;  /* 0x000001ea03047812 */ /* 0x040fe200078efcff */
[----:B------:R-:W-:Y:S01]  /*8fb0*/  IMAD.MOV.U32 R152, RZ, RZ, R15 ;  /* 0x000000ffff987224 */ /* 0x000fe200078e000f */
[----:B------:R0:W-:Y:S01]  /*8fc0*/  STL [R1+0x1c], R5 ;  /* 0x00001c0501007387 */ /* 0x0001e20000100800 */
[----:B------:R-:W-:-:S02]  /*8fd0*/  LOP3.LUT R22, R3, 0x1e4, RZ, 0xfc, !PT ;  /* 0x000001e403167812 */ /* 0x000fc400078efcff */
[----:B------:R-:W-:Y:S01]  /*8fe0*/  IABS R19, R4 ;  /* 0x0000000400137213 */ /* 0x000fe20000000000 */
[----:B------:R-:W-:Y:S01]  /*8ff0*/  @!P2 IMAD.MOV R152, RZ, RZ, -R152 ;  /* 0x000000ffff98a224 */ /* 0x000fe200078e0a98 */
[----:B------:R-:W-:Y:S01]  /*9000*/  IABS R25, R22 ;  /* 0x0000001600197213 */ /* 0x000fe20000000000 */
[----:B------:R-:W-:Y:S01]  /*9010*/  @!P5 IMAD.IADD R17, R17, 0x1, -R0 ;  /* 0x000000011111d824 */ /* 0x000fe200078e0a00 */
[----:B------:R-:W-:Y:S01]  /*9020*/  ISETP.GE.AND P5, PT, R4, RZ, PT ;  /* 0x000000ff0400720c */ /* 0x000fe20003fa6270 */
[----:B------:R-:W-:-:S04]  /*9030*/  IMAD.HI.U32 R4, R2, R19, RZ ;  /* 0x0000001302047227 */ /* 0x000fc800078e00ff */
[----:B0-----:R-:W-:Y:S02]  /*9040*/  IMAD.MOV.U32 R5, RZ, RZ, R13 ;  /* 0x000000ffff057224 */ /* 0x001fe400078e000d */
[C---:B------:R-:W-:Y:S01]  /*9050*/  IMAD R13, R0.reuse, R14, R21 ;  /* 0x0000000e000d7224 */ /* 0x040fe200078e0215 */
[----:B------:R-:W-:Y:S01]  /*9060*/  IABS R21, R16 ;  /* 0x0000001000157213 */ /* 0x000fe20000000000 */
[----:B------:R-:W-:Y:S01]  /*9070*/  @!P1 IMAD.MOV R5, RZ, RZ, -R5 ;  /* 0x000000ffff059224 */ /* 0x000fe200078e0a05 */
[C---:B------:R-:W-:Y:S01]  /*9080*/  ISETP.GT.U32.AND P1, PT, R0.reuse, R7, PT ;  /* 0x000000070000720c */ /* 0x040fe20003f24070 */
[----:B------:R-:W-:Y:S01]  /*9090*/  IMAD.MOV R15, RZ, RZ, -R4 ;  /* 0x000000ffff0f7224 */ /* 0x000fe200078e0a04 */
[----:B------:R-:W-:Y:S01]  /*90a0*/  ISETP.GT.U32.AND P6, PT, R0, R13, PT ;  /* 0x0000000d0000720c */ /* 0x000fe20003fc4070 */
[----:B------:R-:W-:Y:S01]  /*90b0*/  IMAD.HI.U32 R4, R2, R21, RZ ;  /* 0x0000001502047227 */ /* 0x000fe200078e00ff */
[----:B------:R0:W-:Y:S03]  /*90c0*/  STL [R1+0x18], R5 ;  /* 0x0000180501007387 */ /* 0x0001e60000100800 */
[----:B------:R-:W-:Y:S01]  /*90d0*/  IMAD R15, R0, R15, R19 ;  /* 0x0000000f000f7224 */ /* 0x000fe200078e0213 */
[----:B------:R1:W-:Y:S01]  /*90e0*/  STL [R1+0x5208], R152 ;  /* 0x0052089801007387 */ /* 0x0003e20000100800 */
[----:B------:R-:W-:-:S02]  /*90f0*/  IMAD.MOV R19, RZ, RZ, -R4 ;  /* 0x000000ffff137224 */ /* 0x000fc400078e0a04 */
[----:B------:R-:W-:Y:S01]  /*9100*/  IMAD.HI.U32 R4, R2, R23, RZ ;  /* 0x0000001702047227 */ /* 0x000fe200078e00ff */
[----:B0-----:R-:W-:-:S03]  /*9110*/  LOP3.LUT R5, R3, 0x18, RZ, 0xfc, !PT ;  /* 0x0000001803057812 */ /* 0x001fc600078efcff */
[--C-:B------:R-:W-:Y:S02]  /*9120*/  @!P6 IMAD.IADD R13, R13, 0x1, -R0.reuse ;  /* 0x000000010d0de824 */ /* 0x100fe400078e0a00 */
[----:B------:R-:W-:Y:S01]  /*9130*/  @!P1 IMAD.IADD R7, R7, 0x1, -R0 ;  /* 0x0000000107079824 */ /* 0x000fe200078e0a00 */
[C---:B------:R-:W-:Y:S01]  /*9140*/  ISETP.GT.U32.AND P1, PT, R0.reuse, R17, PT ;  /* 0x000000110000720c */ /* 0x040fe20003f24070 */
[C---:B------:R-:W-:Y:S01]  /*9150*/  IMAD R19, R0.reuse, R19, R21 ;  /* 0x0000001300137224 */ /* 0x040fe200078e0215 */
[----:B------:R-:W-:Y:S01]  /*9160*/  ISETP.GT.U32.AND P6, PT, R0, R13, PT ;  /* 0x0000000d0000720c */ /* 0x000fe20003fc4070 */
[----:B------:R-:W-:Y:S01]  /*9170*/  IMAD.HI.U32 R14, R2, R25, RZ ;  /* 0x00000019020e7227 */ /* 0x000fe200078e00ff */
[----:B------:R-:W-:Y:S02]  /*9180*/  ISETP.GT.U32.AND P2, PT, R0, R7, PT ;  /* 0x000000070000720c */ /* 0x000fe40003f44070 */
[----:B------:R-:W-:Y:S01]  /*9190*/  IABS R252, R5 ;  /* 0x0000000500fc7213 */ /* 0x000fe20000000000 */
[----:B------:R-:W-:Y:S01]  /*91a0*/  IMAD.MOV R4, RZ, RZ, -R4 ;  /* 0x000000ffff047224 */ /* 0x000fe200078e0a04 */
[----:B-1----:R-:W-:Y:S01]  /*91b0*/  LOP3.LUT R152, R3, 0x10, RZ, 0xfc, !PT ;  /* 0x0000001003987812 */ /* 0x002fe200078efcff */
[----:B------:R-:W-:-:S02]  /*91c0*/  IMAD.MOV R14, RZ, RZ, -R14 ;  /* 0x000000ffff0e7224 */ /* 0x000fc400078e0a0e */
[C---:B------:R-:W-:Y:S01]  /*91d0*/  IMAD R21, R0.reuse, R4, R23 ;  /* 0x0000000400157224 */ /* 0x040fe200078e0217 */
[----:B------:R-:W-:Y:S01]  /*91e0*/  IABS R23, R24 ;  /* 0x0000001800177213 */ /* 0x000fe20000000000 */
[--C-:B------:R-:W-:Y:S01]  /*91f0*/  @!P1 IMAD.IADD R17, R17, 0x1, -R0.reuse ;  /* 0x0000000111119824 */ /* 0x100fe200078e0a00 */
[C---:B------:R-:W-:Y:S01]  /*9200*/  ISETP.GT.U32.AND P1, PT, R0.reuse, R15, PT ;  /* 0x0000000f0000720c */ /* 0x040fe20003f24070 */
[--C-:B------:R-:W-:Y:S01]  /*9210*/  @!P6 IMAD.IADD R13, R13, 0x1, -R0.reuse ;  /* 0x000000010d0de824 */ /* 0x100fe200078e0a00 */
[----:B------:R-:W-:Y:S01]  /*9220*/  ISETP.GT.U32.AND P6, PT, R0, R19, PT ;  /* 0x000000130000720c */ /* 0x000fe20003fc4070 */
[----:B------:R-:W-:Y:S01]  /*9230*/  @!P2 IMAD.IADD R7, R7, 0x1, -R0 ;  /* 0x000000010707a824 */ /* 0x000fe200078e0a00 */
[----:B------:R-:W-:Y:S01]  /*9240*/  ISETP.GE.AND P2, PT, R16, RZ, PT ;  /* 0x000000ff1000720c */ /* 0x000fe20003f46270 */
[----:B------:R-:W-:Y:S01]  /*9250*/  IMAD R20, R0, R14, R25 ;  /* 0x0000000e00147224 */ /* 0x000fe200078e0219 */
[----:B------:R-:W-:Y:S01]  /*9260*/  LOP3.LUT R16, R3, 0x1e2, RZ, 0xfc, !PT ;  /* 0x000001e203107812 */ /* 0x000fe200078efcff */
[----:B------:R-:W-:-:S02]  /*9270*/  IMAD.MOV.U32 R9, RZ, RZ, R7 ;  /* 0x000000ffff097224 */ /* 0x000fc400078e0007 */
[----:B------:R-:W-:Y:S01]  /*9280*/  IMAD.MOV.U32 R12, RZ, RZ, R13 ;  /* 0x000000ffff0c7224 */ /* 0x000fe200078e000d */
[----:B------:R-:W-:Y:S01]  /*9290*/  IABS R14, R16 ;  /* 0x00000010000e7213 */ /* 0x000fe20000000000 */
[----:B------:R-:W-:Y:S01]  /*92a0*/  @!P0 IMAD.MOV R9, RZ, RZ, -R9 ;  /* 0x000000ffff098224 */ /* 0x000fe200078e0a09 */
[----:B------:R-:W-:Y:S01]  /*92b0*/  ISETP.GT.U32.AND P0, PT, R0, R21, PT ;  /* 0x000000150000720c */ /* 0x000fe20003f04070 */
[----:B------:R-:W-:Y:S02]  /*92c0*/  VIADD R4, R6, 0x1de ;  /* 0x000001de06047836 */ /* 0x000fe40000000000 */
[----:B------:R-:W-:Y:S02]  /*92d0*/  @!P6 IMAD.IADD R19, R19, 0x1, -R0 ;  /* 0x000000011313e824 */ /* 0x000fe400078e0a00 */
[----:B------:R-:W-:Y:S01]  /*92e0*/  IMAD.MOV.U32 R8, RZ, RZ, R17 ;  /* 0x000000ffff087224 */ /* 0x000fe200078e0011 */
[----:B------:R-:W-:Y:S01]  /*92f0*/  IABS R25, R4 ;  /* 0x0000000400197213 */ /* 0x000fe20000000000 */
[----:B------:R-:W-:Y:S01]  /*9300*/  IMAD.MOV.U32 R17, RZ, RZ, R14 ;  /* 0x000000ffff117224 */ /* 0x000fe200078e000e */
[C---:B------:R-:W-:Y:S01]  /*9310*/  ISETP.GT.U32.AND P6, PT, R0.reuse, R19, PT ;  /* 0x000000130000720c */ /* 0x040fe20003fc4070 */
[----:B------:R-:W-:Y:S01]  /*9320*/  @!P3 IMAD.MOV R12, RZ, RZ, -R12 ;  /* 0x000000ffff0cb224 */ /* 0x000fe200078e0a0c */
[----:B------:R-:W-:Y:S01]  /*9330*/  ISETP.GT.U32.AND P3, PT, R0, R20, PT ;  /* 0x000000140000720c */ /* 0x000fe20003f64070 */
[----:B------:R-:W-:Y:S01]  /*9340*/  @!P1 IMAD.IADD R15, R15, 0x1, -R0 ;  /* 0x000000010f0f9824 */ /* 0x000fe200078e0a00 */
[----:B------:R-:W-:Y:S01]  /*9350*/  ISETP.GE.AND P1, PT, R4, RZ, PT ;  /* 0x000000ff0400720c */ /* 0x000fe20003f26270 */
[----:B------:R-:W-:Y:S01]  /*9360*/  IMAD.HI.U32 R4, R2, R17, RZ ;  /* 0x0000001102047227 */ /* 0x000fe200078e00ff */
[----:B------:R-:W-:-:S03]  /*9370*/  LOP3.LUT R14, R3, 0x1dc, RZ, 0xfc, !PT ;  /* 0x000001dc030e7812 */ /* 0x000fc600078efcff */
[----:B------:R-:W-:Y:S01]  /*9380*/  @!P4 IMAD.MOV R8, RZ, RZ, -R8 ;  /* 0x000000ffff08c224 */ /* 0x000fe200078e0a08 */
[----:B------:R-:W-:Y:S01]  /*9390*/  ISETP.GT.U32.AND P4, PT, R0, R15, PT ;  /* 0x0000000f0000720c */ /* 0x000fe20003f84070 */
[----:B------:R-:W-:Y:S02]  /*93a0*/  IMAD.MOV R4, RZ, RZ, -R4 ;  /* 0x000000ffff047224 */ /* 0x000fe400078e0a04 */
[--C-:B------:R-:W-:Y:S01]  /*93b0*/  @!P0 IMAD.IADD R21, R21, 0x1, -R0.reuse ;  /* 0x0000000115158824 */ /* 0x100fe200078e0a00 */
[----:B------:R-:W-:Y:S01]  /*93c0*/  ISETP.GE.AND P0, PT, R22, RZ, PT ;  /* 0x000000ff1600720c */ /* 0x000fe20003f06270 */
[----:B------:R-:W-:Y:S01]  /*93d0*/  IMAD R7, R0, R4, R17 ;  /* 0x0000000400077224 */ /* 0x000fe200078e0211 */
[----:B------:R-:W-:Y:S01]  /*93e0*/  LOP3.LUT R17, R3, 0x1da, RZ, 0xfc, !PT ;  /* 0x000001da03117812 */ /* 0x000fe200078efcff */
[--C-:B------:R-:W-:Y:S01]  /*93f0*/  @!P3 IMAD.IADD R20, R20, 0x1, -R0.reuse ;  /* 0x000000011414b824 */ /* 0x100fe200078e0a00 */
[C---:B------:R-:W-:Y:S01]  /*9400*/  ISETP.GT.U32.AND P3, PT, R0.reuse, R21, PT ;  /* 0x000000150000720c */ /* 0x040fe20003f64070 */
[--C-:B------:R-:W-:Y:S01]  /*9410*/  @!P6 IMAD.IADD R19, R19, 0x1, -R0.reuse ;  /* 0x000000011313e824 */ /* 0x100fe200078e0a00 */
[----:B------:R-:W-:Y:S01]  /*9420*/  ISETP.GT.U32.AND P6, PT, R0, R7, PT ;  /* 0x000000070000720c */ /* 0x000fe20003fc4070 */
[----:B------:R-:W-:Y:S01]  /*9430*/  IMAD.HI.U32 R4, R2, R23, RZ ;  /* 0x0000001702047227 */ /* 0x000fe200078e00ff */
[----:B------:R0:W-:Y:S03]  /*9440*/  STL [R1+0x520c], R8 ;  /* 0x00520c0801007387 */ /* 0x0001e60000100800 */
[----:B------:R-:W-:Y:S01]  /*9450*/  @!P4 IMAD.IADD R15, R15, 0x1, -R0 ;  /* 0x000000010f0fc824 */ /* 0x000fe200078e0a00 */
[----:B------:R-:W-:Y:S01]  /*9460*/  ISETP.GE.AND P4, PT, R18, RZ, PT ;  /* 0x000000ff1200720c */ /* 0x000fe20003f86270 */
[----:B------:R-:W-:Y:S01]  /*9470*/  IMAD.HI.U32 R13, R2, R25, RZ ;  /* 0x00000019020d7227 */ /* 0x000fe200078e00ff */
[C---:B------:R-:W-:Y:S01]  /*9480*/  LOP3.LUT R18, R3.reuse, 0x1d2, RZ, 0xfc, !PT ;  /* 0x000001d203127812 */ /* 0x040fe200078efcff */
[----:B------:R1:W-:Y:S02]  /*9490*/  STL [R1+0x5210], R9 ;  /* 0x0052100901007387 */ /* 0x0003e40000100800 */
[----:B------:R-:W-:Y:S01]  /*94a0*/  IMAD.MOV R4, RZ, RZ, -R4 ;  /* 0x000000ffff047224 */ /* 0x000fe200078e0a04 */
[----:B------:R-:W-:Y:S01]  /*94b0*/  IABS R29, R18 ;  /* 0x00000012001d7213 */ /* 0x000fe20000000000 */
[----:B------:R-:W-:Y:S01]  /*94c0*/  IMAD.MOV R13, RZ, RZ, -R13 ;  /* 0x000000ffff0d7224 */ /* 0x000fe200078e0a0d */
[----:B0-----:R-:W-:Y:S01]  /*94d0*/  LOP3.LUT R8, R3, 0x1a, RZ, 0xfc, !PT ;  /* 0x0000001a03087812 */ /* 0x001fe200078efcff */
[C---:B------:R-:W-:Y:S01]  /*94e0*/  IMAD R22, R0.reuse, R4, R23 ;  /* 0x0000000400167224 */ /* 0x040fe200078e0217 */
[----:B------:R-:W-:Y:S01]  /*94f0*/  IABS R4, R14 ;  /* 0x0000000e00047213 */ /* 0x000fe20000000000 */
[----:B------:R-:W-:Y:S01]  /*9500*/  IMAD.MOV.U32 R11, RZ, RZ, R15 ;  /* 0x000000ffff0b7224 */ /* 0x000fe200078e000f */
[----:B------:R-:W-:Y:S01]  /*9510*/  IABS R251, R8 ;  /* 0x0000000800fb7213 */ /* 0x000fe20000000000 */
[C---:B------:R-:W-:Y:S01]  /*9520*/  IMAD R23, R0.reuse, R13, R25 ;  /* 0x0000000d00177224 */ /* 0x040fe200078e0219 */
[----:B------:R-:W-:Y:S01]  /*9530*/  IABS R25, R17 ;  /* 0x0000001100197213 */ /* 0x000fe20000000000 */
[----:B------:R-:W-:Y:S01]  /*9540*/  @!P5 IMAD.MOV R11, RZ, RZ, -R11 ;  /* 0x000000ffff0bd224 */ /* 0x000fe200078e0a0b */
[C---:B------:R-:W-:Y:S01]  /*9550*/  ISETP.GT.U32.AND P5, PT, R0.reuse, R20, PT ;  /* 0x000000140000720c */ /* 0x040fe20003fa4070 */
[--C-:B------:R-:W-:Y:S01]  /*9560*/  @!P3 IMAD.IADD R21, R21, 0x1, -R0.reuse ;  /* 0x000000011515b824 */ /* 0x100fe200078e0a00 */
[----:B------:R-:W-:Y:S01]  /*9570*/  ISETP.GT.U32.AND P3, PT, R0, R22, PT ;  /* 0x000000160000720c */ /* 0x000fe20003f64070 */
[----:B------:R-:W-:Y:S01]  /*9580*/  @!P6 IMAD.IADD R7, R7, 0x1, -R0 ;  /* 0x000000010707e824 */ /* 0x000fe200078e0a00 */
[----:B-1----:R-:W-:Y:S01]  /*9590*/  LOP3.LUT R9, R3, 0x1c, RZ, 0xfc, !PT ;  /* 0x0000001c03097812 */ /* 0x002fe200078efcff */
[----:B------:R-:W-:Y:S01]  /*95a0*/  IMAD.MOV.U32 R15, RZ, RZ, R4 ;  /* 0x000000ffff0f7224 */ /* 0x000fe200078e0004 */
[----:B------:R0:W-:Y:S01]  /*95b0*/  STL [R1+0x5214], R12 ;  /* 0x0052140c01007387 */ /* 0x0001e20000100800 */
[----:B------:R-:W-:Y:S01]  /*95c0*/  IMAD.HI.U32 R13, R2, R25, RZ ;  /* 0x00000019020d7227 */ /* 0x000fe200078e00ff */
[----:B------:R-:W-:-:S02]  /*95d0*/  ISETP.GT.U32.AND P6, PT, R0, R7, PT ;  /* 0x000000070000720c */ /* 0x000fc40003fc4070 */
[----:B------:R-:W-:Y:S01]  /*95e0*/  IABS R250, R9 ;  /* 0x0000000900fa7213 */ /* 0x000fe20000000000 */
[----:B------:R-:W-:Y:S01]  /*95f0*/  IMAD.HI.U32 R4, R2, R15, RZ ;  /* 0x0000000f02047227 */ /* 0x000fe200078e00ff */
[----:B------:R1:W-:Y:S03]  /*9600*/  STL [R1+0x5218], R11 ;  /* 0x0052180b01007387 */ /* 0x0003e60000100800 */
[----:B------:R-:W-:Y:S01]  /*9610*/  IMAD.MOV R13, RZ, RZ, -R13 ;  /* 0x000000ffff0d7224 */ /* 0x000fe200078e0a0d */
[C---:B0-----:R-:W-:Y:S01]  /*9620*/  LOP3.LUT R12, R3.reuse, 0xc, RZ, 0xfc, !PT ;  /* 0x0000000c030c7812 */ /* 0x041fe200078efcff */
[----:B------:R-:W-:Y:S02]  /*9630*/  IMAD.MOV.U32 R10, RZ, RZ, R19 ;  /* 0x000000ffff0a7224 */ /* 0x000fe400078e0013 */
[----:B------:R-:W-:Y:S01]  /*9640*/  @!P5 IMAD.IADD R20, R20, 0x1, -R0 ;  /* 0x000000011414d824 */ /* 0x000fe200078e0a00 */
[----:B------:R-:W-:Y:S01]  /*9650*/  ISETP.GE.AND P5, PT, R24, RZ, PT ;  /* 0x000000ff1800720c */ /* 0x000fe20003fa6270 */
[----:B------:R-:W-:Y:S01]  /*9660*/  IMAD.MOV R4, RZ, RZ, -R4 ;  /* 0x000000ffff047224 */ /* 0x000fe200078e0a04 */
[----:B-1----:R-:W-:Y:S01]  /*9670*/  LOP3.LUT R11, R3, 0xa, RZ, 0xfc, !PT ;  /* 0x0000000a030b7812 */ /* 0x002fe200078efcff */
[----:B------:R-:W-:Y:S01]  /*9680*/  @!P3 IMAD.IADD R22, R22, 0x1, -R0 ;  /* 0x000000011616b824 */ /* 0x000fe200078e0a00 */
[----:B------:R-:W-:Y:S01]  /*9690*/  ISETP.GE.AND P3, PT, R17, RZ, PT ;  /* 0x000000ff1100720c */ /* 0x000fe20003f66270 */
[----:B------:R-:W-:Y:S01]  /*96a0*/  IMAD R25, R0, R13, R25 ;  /* 0x0000000d00197224 */ /* 0x000fe200078e0219 */
[----:B------:R-:W-:Y:S01]  /*96b0*/  LOP3.LUT R13, R3, 0x1d8, RZ, 0xfc, !PT ;  /* 0x000001d8030d7812 */ /* 0x000fe200078efcff */
[----:B------:R-:W-:Y:S01]  /*96c0*/  @!P2 IMAD.MOV R10, RZ, RZ, -R10 ;  /* 0x000000ffff0aa224 */ /* 0x000fe200078e0a0a */
[----:B------:R-:W-:Y:S01]  /*96d0*/  ISETP.GE.AND P2, PT, R16, RZ, PT ;  /* 0x000000ff1000720c */ /* 0x000fe20003f46270 */
[C---:B------:R-:W-:Y:S01]  /*96e0*/  IMAD R24, R0.reuse, R4, R15 ;  /* 0x0000000400187224 */ /* 0x040fe200078e020f */
[----:B------:R-:W-:Y:S01]  /*96f0*/  IABS R4, R13 ;  /* 0x0000000d00047213 */ /* 0x000fe20000000000 */
[----:B------:R-:W-:Y:S01]  /*9700*/  @!P0 IMAD.MOV R20, RZ, RZ, -R20 ;  /* 0x000000ffff148224 */ /* 0x000fe200078e0a14 */
[----:B------:R-:W-:Y:S01]  /*9710*/  ISETP.GT.U32.AND P0, PT, R0, R22, PT ;  /* 0x000000160000720c */ /* 0x000fe20003f04070 */
[----:B------:R-:W-:Y:S01]  /*9720*/  @!P6 IMAD.IADD R7, R7, 0x1, -R0 ;  /* 0x000000010707e824 */ /* 0x000fe200078e0a00 */
[----:B------:R-:W-:Y:S01]  /*9730*/  ISETP.GE.AND P6, PT, R14, RZ, PT ;  /* 0x000000ff0e00720c */ /* 0x000fe20003fc6270 */
[----:B------:R-:W-:Y:S01]  /*9740*/  IMAD.MOV.U32 R19, RZ, RZ, R21 ;  /* 0x000000ffff137224 */ /* 0x000fe200078e0015 */
[C---:B------:R-:W-:Y:S01]  /*9750*/  LOP3.LUT R14, R3.reuse, 0x1d6, RZ, 0xfc, !PT ;  /* 0x000001d6030e7812 */ /* 0x040fe200078efcff */
[----:B------:R-:W-:Y:S01]  /*9760*/  IMAD.MOV.U32 R21, RZ, RZ, R7 ;  /* 0x000000ffff157224 */ /* 0x000fe200078e0007 */
[----:B------:R-:W-:Y:S01]  /*9770*/  LOP3.LUT R16, R3, 0x1d4, RZ, 0xfc, !PT ;  /* 0x000001d403107812 */ /* 0x000fe200078efcff */
[----:B------:R-:W-:Y:S01]  /*9780*/  IMAD.MOV.U32 R7, RZ, RZ, R4 ;  /* 0x000000ffff077224 */ /* 0x000fe200078e0004 */
[----:B------:R-:W-:Y:S01]  /*9790*/  IABS R27, R14 ;  /* 0x0000000e001b7213 */ /* 0x000fe20000000000 */
[----:B------:R-:W-:Y:S01]  /*97a0*/  @!P4 IMAD.MOV R19, RZ, RZ, -R19 ;  /* 0x000000ffff13c224 */ /* 0x000fe200078e0a13 */
[----:B------:R-:W-:Y:S01]  /*97b0*/  ISETP.GT.U32.AND P4, PT, R0, R23, PT ;  /* 0x000000170000720c */ /* 0x000fe20003f84070 */
[----:B------:R-:W-:Y:S01]  /*97c0*/  IMAD.HI.U32 R4, R2, R7, RZ ;  /* 0x0000000702047227 */ /* 0x000fe200078e00ff */
[----:B------:R-:W-:Y:S01]  /*97d0*/  IABS R15, R16 ;  /* 0x00000010000f7213 */ /* 0x000fe20000000000 */
[----:B------:R0:W-:Y:S02]  /*97e0*/  STL [R1+0x5220], R10 ;  /* 0x0052200a01007387 */ /* 0x0001e40000100800 */
[----:B------:R-:W-:Y:S01]  /*97f0*/  @!P2 IMAD.MOV R21, RZ, RZ, -R21 ;  /* 0x000000ffff15a224 */ /* 0x000fe200078e0a15 */
[----:B------:R-:W-:Y:S01]  /*9800*/  ISETP.GT.U32.AND P2, PT, R0, R24, PT ;  /* 0x000000180000720c */ /* 0x000fe20003f44070 */
[----:B------:R-:W-:Y:S01]  /*9810*/  @!P0 IMAD.IADD R22, R22, 0x1, -R0 ;  /* 0x0000000116168824 */ /* 0x000fe200078e0a00 */
[----:B------:R-:W-:Y:S01]  /*9820*/  ISETP.GT.U32.AND P0, PT, R0, R25, PT ;  /* 0x000000190000720c */ /* 0x000fe20003f04070 */
[----:B------:R-:W-:Y:S01]  /*9830*/  IMAD.MOV R4, RZ, RZ, -R4 ;  /* 0x000000ffff047224 */ /* 0x000fe200078e0a04 */
[----:B------:R1:W-:Y:S01]  /*9840*/  STL [R1+0x5224], R19 ;  /* 0x0052241301007387 */ /* 0x0003e20000100800 */
[----:B------:R-:W-:-:S02]  /*9850*/  @!P5 IMAD.MOV R22, RZ, RZ, -R22 ;  /* 0x000000ffff16d224 */ /* 0x000fc400078e0a16 */
[----:B------:R-:W-:Y:S01]  /*9860*/  IMAD R26, R0, R4, R7 ;  /* 0x00000004001a7224 */ /* 0x000fe200078e0207 */
[----:B------:R-:W-:Y:S01]  /*9870*/  STL [R1+0x5228], R20 ;  /* 0x0052281401007387 */ /* 0x000fe20000100800 */
[--C-:B------:R-:W-:Y:S01]  /*9880*/  @!P4 IMAD.IADD R23, R23, 0x1, -R0.reuse ;  /* 0x000000011717c824 */ /* 0x100fe200078e0a00 */
[C---:B0-----:R-:W-:Y:S01]  /*9890*/  LOP3.LUT R10, R3.reuse, 0x4, RZ, 0xfc, !PT ;  /* 0x00000004030a7812 */ /* 0x041fe200078efcff */
[----:B------:R-:W-:Y:S01]  /*98a0*/  IMAD.HI.U32 R4, R2, R27, RZ ;  /* 0x0000001b02047227 */ /* 0x000fe200078e00ff */
[C---:B------:R-:W-:Y:S01]  /*98b0*/  ISETP.GT.U32.AND P5, PT, R0.reuse, R26, PT ;  /* 0x0000001a0000720c */ /* 0x040fe20003fa4070 */
[----:B------:R0:W-:Y:S01]  /*98c0*/  STL [R1+0x522c], R21 ;  /* 0x00522c1501007387 */ /* 0x0001e20000100800 */
[----:B------:R-:W-:Y:S01]  /*98d0*/  ISETP.GT.U32.AND P4, PT, R0, R23, PT ;  /* 0x000000170000720c */ /* 0x000fe20003f84070 */
[--C-:B------:R-:W-:Y:S01]  /*98e0*/  @!P2 IMAD.IADD R24, R24, 0x1, -R0.reuse ;  /* 0x000000011818a824 */ /* 0x100fe200078e0a00 */
[----:B-1----:R-:W-:Y:S01]  /*98f0*/  LOP3.LUT R19, R3, 0x12, RZ, 0xfc, !PT ;  /* 0x0000001203137812 */ /* 0x002fe200078efcff */
[----:B------:R-:W-:Y:S01]  /*9900*/  @!P0 IMAD.IADD R25, R25, 0x1, -R0 ;  /* 0x0000000119198824 */ /* 0x000fe200078e0a00 */
[----:B------:R1:W-:Y:S01]  /*9910*/  STL [R1+0x5230], R22 ;  /* 0x0052301601007387 */ /* 0x0003e20000100800 */
[----:B------:R-:W-:Y:S01]  /*9920*/  IMAD.HI.U32 R7, R2, R15, RZ ;  /* 0x0000000f02077227 */ /* 0x000fe200078e00ff */
[----:B------:R-:W-:-:S02]  /*9930*/  ISETP.GT.U32.AND P2, PT, R0, R24, PT ;  /* 0x000000180000720c */ /* 0x000fc40003f44070 */
[----:B------:R-:W-:Y:S01]  /*9940*/  ISETP.GT.U32.AND P0, PT, R0, R25, PT ;  /* 0x000000190000720c */ /* 0x000fe20003f04070 */
[----:B------:R-:W-:Y:S01]  /*9950*/  IMAD.MOV R4, RZ, RZ, -R4 ;  /* 0x000000ffff047224 */ /* 0x000fe200078e0a04 */
[----:B0-----:R-:W-:Y:S01]  /*9960*/  LOP3.LUT R21, R3, 0x14, RZ, 0xfc, !PT ;  /* 0x0000001403157812 */ /* 0x001fe200078efcff */
[--C-:B------:R-:W-:Y:S02]  /*9970*/  @!P5 IMAD.IADD R26, R26, 0x1, -R0.reuse ;  /* 0x000000011a1ad824 */ /* 0x100fe400078e0a00 */
[----:B------:R-:W-:Y:S01]  /*9980*/  @!P4 IMAD.IADD R23, R23, 0x1, -R0 ;  /* 0x000000011717c824 */ /* 0x000fe200078e0a00 */
[----:B------:R-:W-:Y:S01]  /*9990*/  ISETP.GE.AND P4, PT, R13, RZ, PT ;  /* 0x000000ff0d00720c */ /* 0x000fe20003f86270 */
[----:B------:R-:W-:Y:S01]  /*99a0*/  IMAD.MOV R7, RZ, RZ, -R7 ;  /* 0x000000ffff077224 */ /* 0x000fe200078e0a07 */
[----:B------:R-:W-:Y:S01]  /*99b0*/  ISETP.GT.U32.AND P5, PT, R0, R26, PT ;  /* 0x0000001a0000720c */ /* 0x000fe20003fa4070 */
[----:B------:R-:W-:Y:S01]  /*99c0*/  IMAD.HI.U32 R13, R2, R29, RZ ;  /* 0x0000001d020d7227 */ /* 0x000fe200078e00ff */
[----:B-1----:R-:W-:-:S03]  /*99d0*/  LOP3.LUT R22, R3, 0x16, RZ, 0xfc, !PT ;  /* 0x0000001603167812 */ /* 0x002fc600078efcff */
[----:B------:R-:W-:Y:S02]  /*99e0*/  IMAD R27, R0, R4, R27 ;  /* 0x00000004001b7224 */ /* 0x000fe400078e021b */
[--C-:B------:R-:W-:Y:S01]  /*99f0*/  @!P2 IMAD.IADD R24, R24, 0x1, -R0.reuse ;  /* 0x000000011818a824 */ /* 0x100fe200078e0a00 */
[----:B------:R-:W-:Y:S01]  /*9a00*/  ISETP.GE.AND P2, PT, R16, RZ, PT ;  /* 0x000000ff1000720c */ /* 0x000fe20003f46270 */
[C---:B------:R-:W-:Y:S01]  /*9a10*/  IMAD R28, R0.reuse, R7, R15 ;  /* 0x00000007001c7224 */ /* 0x040fe200078e020f */
[----:B------:R-:W-:Y:S01]  /*9a20*/  LOP3.LUT R16, R3, 0x1cc, RZ, 0xfc, !PT ;  /* 0x000001cc03107812 */ /* 0x000fe200078efcff */
[----:B------:R-:W-:Y:S02]  /*9a30*/  IMAD.MOV R13, RZ, RZ, -R13 ;  /* 0x000000ffff0d7224 */ /* 0x000fe400078e0a0d */
[----:B------:R-:W-:Y:S01]  /*9a40*/  @!P0 IMAD.IADD R25, R25, 0x1, -R0 ;  /* 0x0000000119198824 */ /* 0x000fe200078e0a00 */
[C---:B------:R-:W-:Y:S01]  /*9a50*/  ISETP.GT.U32.AND P0, PT, R0.reuse, R27, PT ;  /* 0x0000001b0000720c */ /* 0x040fe20003f04070 */
[----:B------:R-:W-:Y:S01]  /*9a60*/  @!P6 IMAD.MOV R24, RZ, RZ, -R24 ;  /* 0x000000ffff18e224 */ /* 0x000fe200078e0a18 */
[C---:B------:R-:W-:Y:S01]  /*9a70*/  ISETP.GT.U32.AND P6, PT, R0.reuse, R28, PT ;  /* 0x0000001c0000720c */ /* 0x040fe20003fc4070 */
[----:B------:R-:W-:Y:S01]  /*9a80*/  IMAD R29, R0, R13, R29 ;  /* 0x0000000d001d7224 */ /* 0x000fe200078e021d */
[----:B------:R-:W-:Y:S01]  /*9a90*/  IABS R17, R16 ;  /* 0x0000001000117213 */ /* 0x000fe20000000000 */
[----:B------:R-:W-:-:S02]  /*9aa0*/  @!P5 IMAD.IADD R26, R26, 0x1, -R0 ;  /* 0x000000011a1ad824 */ /* 0x000fc400078e0a00 */
[----:B------:R-:W-:Y:S01]  /*9ab0*/  @!P1 IMAD.MOV R23, RZ, RZ, -R23 ;  /* 0x000000ffff179224 */ /* 0x000fe200078e0a17 */
[----:B------:R-:W-:Y:S01]  /*9ac0*/  ISETP.GT.U32.AND P5, PT, R0, R29, PT ;  /* 0x0000001d0000720c */ /* 0x000fe20003fa4070 */
[----:B------:R-:W-:Y:S01]  /*9ad0*/  VIADD R4, R6, 0x1ce ;  /* 0x000001ce06047836 */ /* 0x000fe20000000000 */
[----:B------:R-:W-:Y:S01]  /*9ae0*/  ISETP.GE.AND P1, PT, R14, RZ, PT ;  /* 0x000000ff0e00720c */ /* 0x000fe20003f26270 */
[----:B------:R-:W-:Y:S01]  /*9af0*/  @!P3 IMAD.MOV R25, RZ, RZ, -R25 ;  /* 0x000000ffff19b224 */ /* 0x000fe200078e0a19 */
[----:B------:R-:W-:Y:S01]  /*9b00*/  LOP3.LUT R14, R3, 0x1d0, RZ, 0xfc, !PT ;  /* 0x000001d0030e7812 */ /* 0x000fe200078efcff */
[--C-:B------:R-:W-:Y:S01]  /*9b10*/  @!P0 IMAD.IADD R27, R27, 0x1, -R0.reuse ;  /* 0x000000011b1b8824 */ /* 0x100fe200078e0a00 */
[----:B------:R-:W-:Y:S01]  /*9b20*/  IABS R31, R4 ;  /* 0x00000004001f7213 */ /* 0x000fe20000000000 */
[--C-:B------:R-:W-:Y:S01]  /*9b30*/  @!P6 IMAD.IADD R28, R28, 0x1, -R0.reuse ;  /* 0x000000011c1ce824 */ /* 0x100fe200078e0a00 */
[----:B------:R-:W-:Y:S01]  /*9b40*/  IABS R15, R14 ;  /* 0x0000000e000f7213 */ /* 0x000fe20000000000 */
[----:B------:R-:W-:Y:S01]  /*9b50*/  IMAD.HI.U32 R13, R2, R17, RZ ;  /* 0x00000011020d7227 */ /* 0x000fe200078e00ff */
[----:B------:R-:W-:Y:S01]  /*9b60*/  ISETP.GT.U32.AND P0, PT, R0, R27, PT ;  /* 0x0000001b0000720c */ /* 0x000fe20003f04070 */
[----:B------:R-:W-:Y:S01]  /*9b70*/  STL [R1+0x5234], R23 ;  /* 0x0052341701007387 */ /* 0x000fe20000100800 */
[----:B------:R-:W-:Y:S01]  /*9b80*/  ISETP.GE.AND P3, PT, R4, RZ, PT ;  /* 0x000000ff0400720c */ /* 0x000fe20003f66270 */
[----:B------:R-:W-:Y:S01]  /*9b90*/  @!P5 IMAD.IADD R29, R29, 0x1, -R0 ;  /* 0x000000011d1dd824 */ /* 0x000fe200078e0a00 */
[----:B------:R-:W-:Y:S01]  /*9ba0*/  ISETP.GT.U32.AND P6, PT, R0, R28, PT ;  /* 0x0000001c0000720c */ /* 0x000fe20003fc4070 */
[----:B------:R-:W-:Y:S01]  /*9bb0*/  IMAD.HI.U32 R4, R2, R15, RZ ;  /* 0x0000000f02047227 */ /* 0x000fe200078e00ff */
[----:B------:R-:W-:Y:S02]  /*9bc0*/  STL [R1+0x5238], R24 ;  /* 0x0052381801007387 */ /* 0x000fe40000100800 */
[----:B------:R-:W-:Y:S01]  /*9bd0*/  ISETP.GT.U32.AND P5, PT, R0, R29, PT ;  /* 0x0000001d0000720c */ /* 0x000fe20003fa4070 */
[----:B------:R-:W-:Y:S01]  /*9be0*/  IMAD.HI.U32 R7, R2, R31, RZ ;  /* 0x0000001f02077227 */ /* 0x000fe200078e00ff */
[----:B------:R0:W-:Y:S03]  /*9bf0*/  STL [R1+0x523c], R25 ;  /* 0x00523c1901007387 */ /* 0x0001e60000100800 */
[----:B------:R-:W-:-:S02]  /*9c00*/  IMAD.MOV R4, RZ, RZ, -R4 ;  /* 0x000000ffff047224 */ /* 0x000fc400078e0a04 */
[----:B------:R-:W-:Y:S02]  /*9c10*/  IMAD.MOV R7, RZ, RZ, -R7 ;  /* 0x000000ffff077224 */ /* 0x000fe400078e0a07 */
[----:B------:R-:W-:Y:S01]  /*9c20*/  IMAD R30, R0, R4, R15 ;  /* 0x00000004001e7224 */ /* 0x000fe200078e020f */
[----:B------:R-:W-:Y:S01]  /*9c30*/  LOP3.LUT R4, R3, 0x1ca, RZ, 0xfc, !PT ;  /* 0x000001ca03047812 */ /* 0x000fe200078efcff */
[--C-:B------:R-:W-:Y:S01]  /*9c40*/  @!P0 IMAD.IADD R27, R27, 0x1, -R0.reuse ;  /* 0x000000011b1b8824 */ /* 0x100fe200078e0a00 */
[----:B------:R-:W-:Y:S01]  /*9c50*/  ISETP.GE.AND P0, PT, R14, RZ, PT ;  /* 0x000000ff0e00720c */ /* 0x000fe20003f06270 */
[----:B------:R-:W-:Y:S01]  /*9c60*/  IMAD.MOV R13, RZ, RZ, -R13 ;  /* 0x000000ffff0d7224 */ /* 0x000fe200078e0a0d */
[----:B------:R-:W-:Y:S01]  /*9c70*/  IABS R33, R4 ;  /* 0x0000000400217213 */ /* 0x000fe20000000000 */
[----:B------:R-:W-:Y:S01]  /*9c80*/  IMAD R31, R0, R7, R31 ;  /* 0x00000007001f7224 */ /* 0x000fe200078e021f */
[----:B------:R-:W-:Y:S01]  /*9c90*/  LOP3.LUT R14, R3, 0x1c8, RZ, 0xfc, !PT ;  /* 0x000001c8030e7812 */ /* 0x000fe200078efcff */
[--C-:B------:R-:W-:Y:S01]  /*9ca0*/  @!P6 IMAD.IADD R28, R28, 0x1, -R0.reuse ;  /* 0x000000011c1ce824 */ /* 0x100fe200078e0a00 */
[C---:B------:R-:W-:Y:S01]  /*9cb0*/  ISETP.GT.U32.AND P6, PT, R0.reuse, R30, PT ;  /* 0x0000001e0000720c */ /* 0x040fe20003fc4070 */
[C---:B------:R-:W-:Y:S01]  /*9cc0*/  IMAD R32, R0.reuse, R13, R17 ;  /* 0x0000000d00207224 */ /* 0x040fe200078e0211 */
[----:B------:R-:W-:Y:S01]  /*9cd0*/  IABS R13, R14 ;  /* 0x0000000e000d7213 */ /* 0x000fe20000000000 */
[----:B------:R-:W-:Y:S01]  /*9ce0*/  @!P1 IMAD.MOV R27, RZ, RZ, -R27 ;  /* 0x000000ffff1b9224 */ /* 0x000fe200078e0a1b */
[C---:B------:R-:W-:Y:S01]  /*9cf0*/  ISETP.GT.U32.AND P1, PT, R0.reuse, R31, PT ;  /* 0x0000001f0000720c */ /* 0x040fe20003f24070 */
[----:B------:R-:W-:Y:S01]  /*9d00*/  @!P5 IMAD.IADD R29, R29, 0x1, -R0 ;  /* 0x000000011d1dd824 */ /* 0x000fe200078e0a00 */
[----:B------:R-:W-:Y:S01]  /*9d10*/  ISETP.GT.U32.AND P5, PT, R0, R32, PT ;  /* 0x000000200000720c */ /* 0x000fe20003fa4070 */
[----:B------:R-:W-:Y:S01]  /*9d20*/  @!P2 IMAD.MOV R28, RZ, RZ, -R28 ;  /* 0x000000ffff1ca224 */ /* 0x000fe200078e0a1c */
[----:B------:R-:W-:Y:S01]  /*9d30*/  LOP3.LUT R15, R3, 0x1c6, RZ, 0xfc, !PT ;  /* 0x000001c6030f7812 */ /* 0x000fe200078efcff */
[----:B------:R-:W-:Y:S01]  /*9d40*/  @!P4 IMAD.MOV R26, RZ, RZ, -R26 ;  /* 0x000000ffff1ac224 */ /* 0x000fe200078e0a1a */
[----:B------:R-:W-:-:S02]  /*9d50*/  ISETP.GE.AND P2, PT, R16, RZ, PT ;  /* 0x000000ff1000720c */ /* 0x000fc40003f46270 */
[----:B------:R-:W-:Y:S01]  /*9d60*/  IABS R35, R15 ;  /* 0x0000000f00237213 */ /* 0x000fe20000000000 */
[--C-:B------:R-:W-:Y:S01]  /*9d70*/  @!P6 IMAD.IADD R30, R30, 0x1, -R0.reuse ;  /* 0x000000011e1ee824 */ /* 0x100fe200078e0a00 */
[----:B------:R-:W-:Y:S01]  /*9d80*/  ISETP.GE.AND P6, PT, R4, RZ, PT ;  /* 0x000000ff0400720c */ /* 0x000fe20003fc6270 */
[----:B------:R-:W-:Y:S01]  /*9d90*/  IMAD.HI.U32 R4, R2, R33, RZ ;  /* 0x0000002102047227 */ /* 0x000fe200078e00ff */
[C---:B------:R-:W-:Y:S02]  /*9da0*/  LOP3.LUT R16, R3.reuse, 0x1c4, RZ, 0xfc, !PT ;  /* 0x000001c403107812 */ /* 0x040fe400078efcff */
[----:B------:R-:W-:Y:S01]  /*9db0*/  LOP3.LUT R17, R3, 0x1c2, RZ, 0xfc, !PT ;  /* 0x000001c203117812 */ /* 0x000fe200078efcff */
[--C-:B------:R-:W-:Y:S01]  /*9dc0*/  @!P1 IMAD.IADD R31, R31, 0x1, -R0.reuse ;  /* 0x000000011f1f9824 */ /* 0x100fe200078e0a00 */
[----:B------:R-:W-:Y:S01]  /*9dd0*/  ISETP.GT.U32.AND P1, PT, R0, R30, PT ;  /* 0x0000001e0000720c */ /* 0x000fe20003f24070 */
[----:B------:R-:W-:Y:S01]  /*9de0*/  @!P5 IMAD.IADD R32, R32, 0x1, -R0 ;  /* 0x000000012020d824 */ /* 0x000fe200078e0a00 */
[----:B------:R-:W-:Y:S01]  /*9df0*/  ISETP.GE.AND P4, PT, R18, RZ, PT ;  /* 0x000000ff1200720c */ /* 0x000fe20003f86270 */
[----:B------:R-:W-:Y:S01]  /*9e00*/  IMAD.MOV R7, RZ, RZ, -R4 ;  /* 0x000000ffff077224 */ /* 0x000fe200078e0a04 */
[----:B------:R-:W-:Y:S01]  /*9e10*/  ISETP.GT.U32.AND P5, PT, R0, R31, PT ;  /* 0x0000001f0000720c */ /* 0x000fe20003fa4070 */
[----:B------:R-:W-:Y:S01]  /*9e20*/  IMAD.HI.U32 R4, R2, R13, RZ ;  /* 0x0000000d02047227 */ /* 0x000fe200078e00ff */
[----:B------:R-:W-:-:S02]  /*9e30*/  IABS R37, R17 ;  /* 0x0000001100257213 */ /* 0x000fc40000000000 */
[----:B------:R-:W-:Y:S01]  /*9e40*/  LOP3.LUT R18, R3, 0x1a2, RZ, 0xfc, !PT ;  /* 0x000001a203127812 */ /* 0x000fe200078efcff */
[----:B------:R-:W-:Y:S01]  /*9e50*/  IMAD.MOV R4, RZ, RZ, -R4 ;  /* 0x000000ffff047224 */ /* 0x000fe200078e0a04 */
[----:B0-----:R-:W-:Y:S01]  /*9e60*/  IABS R25, R10 ;  /* 0x0000000a00197213 */ /* 0x001fe20000000000 */
[C---:B------:R-:W-:Y:S01]  /*9e70*/  IMAD R33, R0.reuse, R7, R33 ;  /* 0x0000000700217224 */ /* 0x040fe200078e0221 */
[----:B------:R-:W-:Y:S01]  /*9e80*/  IABS R53, R18 ;  /* 0x0000001200357213 */ /* 0x000fe20000000000 */
[----:B------:R-:W-:Y:S01]  /*9e90*/  IMAD R34, R0, R4, R13 ;  /* 0x0000000400227224 */ /* 0x000fe200078e020d */
[----:B------:R-:W-:Y:S01]  /*9ea0*/  IABS R13, R16 ;  /* 0x00000010000d7213 */ /* 0x000fe20000000000 */
[--C-:B------:R-:W-:Y:S01]  /*9eb0*/  @!P1 IMAD.IADD R30, R30, 0x1, -R0.reuse ;  /* 0x000000011e1e9824 */ /* 0x100fe200078e0a00 */
[C---:B------:R-:W-:Y:S01]  /*9ec0*/  ISETP.GT.U32.AND P1, PT, R0.reuse, R33, PT ;  /* 0x000000210000720c */ /* 0x040fe20003f24070 */
[----:B------:R-:W-:Y:S01]  /*9ed0*/  @!P5 IMAD.IADD R31, R31, 0x1, -R0 ;  /* 0x000000011f1fd824 */ /* 0x000fe200078e0a00 */
[----:B------:R-:W-:Y:S01]  /*9ee0*/  ISETP.GT.U32.AND P5, PT, R0, R34, PT ;  /* 0x000000220000720c */ /* 0x000fe20003fa4070 */
[----:B------:R-:W-:-:S04]  /*9ef0*/  IMAD.HI.U32 R4, R2, R35, RZ ;  /* 0x0000002302047227 */ /* 0x000fc800078e00ff */
[----:B------:R-:W-:Y:S02]  /*9f00*/  IMAD.MOV R4, RZ, RZ, -R4 ;  /* 0x000000ffff047224 */ /* 0x000fe400078e0a04 */
[----:B------:R-:W-:Y:S02]  /*9f10*/  @!P0 IMAD.MOV R30, RZ, RZ, -R30 ;  /* 0x000000ffff1e8224 */ /* 0x000fe400078e0a1e */
[----:B------:R-:W-:Y:S02]  /*9f20*/  IMAD R35, R0, R4, R35 ;  /* 0x0000000400237224 */ /* 0x000fe400078e0223 */
[--C-:B------:R-:W-:Y:S01]  /*9f30*/  @!P1 IMAD.IADD R33, R33, 0x1, -R0.reuse ;  /* 0x0000000121219824 */ /* 0x100fe200078e0a00 */
[----:B------:R-:W-:Y:S01]  /*9f40*/  ISETP.GE.AND P1, PT, R15, RZ, PT ;  /* 0x000000ff0f00720c */ /* 0x000fe20003f26270 */
[----:B------:R-:W-:Y:S02]  /*9f50*/  @!P5 IMAD.IADD R34, R34, 0x1, -R0 ;  /* 0x000000012222d824 */ /* 0x000fe400078e0a00 */
[----:B------:R-:W-:Y:S01]  /*9f60*/  IMAD.HI.U32 R4, R2, R13, RZ ;  /* 0x0000000d02047227 */ /* 0x000fe200078e00ff */
[----:B------:R-:W-:-:S02]  /*9f70*/  ISETP.GT.U32.AND P0, PT, R0, R33, PT ;  /* 0x000000210000720c */ /* 0x000fc40003f04070 */
[C---:B------:R-:W-:Y:S01]  /*9f80*/  ISETP.GT.U32.AND P5, PT, R0.reuse, R34, PT ;  /* 0x000000220000720c */ /* 0x040fe20003fa4070 */
[----:B------:R-:W-:Y:S01]  /*9f90*/  @!P3 IMAD.MOV R31, RZ, RZ, -R31 ;  /* 0x000000ffff1fb224 */ /* 0x000fe200078e0a1f */
[----:B------:R-:W-:Y:S01]  /*9fa0*/  ISETP.GT.U32.AND P3, PT, R0, R35, PT ;  /* 0x000000230000720c */ /* 0x000fe20003f64070 */
[----:B------:R-:W-:-:S04]  /*9fb0*/  IMAD.HI.U32 R7, R2, R37, RZ ;  /* 0x0000002502077227 */ /* 0x000fc800078e00ff */
[----:B------:R-:W-:Y:S02]  /*9fc0*/  IMAD.MOV R36, RZ, RZ, -R4 ;  /* 0x000000ffff247224 */ /* 0x000fe400078e0a04 */
[----:B------:R-:W-:Y:S02]  /*9fd0*/  IMAD.MOV R7, RZ, RZ, -R7 ;  /* 0x000000ffff077224 */ /* 0x000fe400078e0a07 */
[C---:B------:R-:W-:Y:S02]  /*9fe0*/  IMAD R36, R0.reuse, R36, R13 ;  /* 0x0000002400247224 */ /* 0x040fe400078e020d */
[----:B------:R-:W-:Y:S01]  /*9ff0*/  @!P4 IMAD.MOV R29, RZ, RZ, -R29 ;  /* 0x000000ffff1dc224 */ /* 0x000fe200078e0a1d */
[C---:B------:R-:W-:Y:S01]  /*a000*/  ISETP.GT.U32.AND P4, PT, R0.reuse, R32, PT ;  /* 0x000000200000720c */ /* 0x040fe20003f84070 */
[----:B------:R-:W-:Y:S01]  /*a010*/  IMAD R37, R0, R7, R37 ;  /* 0x0000000700257224 */ /* 0x000fe200078e0225 */
[----:B------:R-:W-:Y:S01]  /*a020*/  LOP3.LUT R7, R3, 0x1c0, RZ, 0xfc, !PT ;  /* 0x000001c003077812 */ /* 0x000fe200078efcff */
[----:B------:R-:W-:-:S02]  /*a030*/  @!P0 IMAD.IADD R33, R33, 0x1, -R0 ;  /* 0x0000000121218824 */ /* 0x000fc400078e0a00 */
[--C-:B------:R-:W-:Y:S01]  /*a040*/  @!P5 IMAD.IADD R34, R34, 0x1, -R0.reuse ;  /* 0x000000012222d824 */ /* 0x100fe200078e0a00 */
[C---:B------:R-:W-:Y:S01]  /*a050*/  ISETP.GT.U32.AND P5, PT, R0.reuse, R36, PT ;  /* 0x000000240000720c */ /* 0x040fe20003fa4070 */
[--C-:B------:R-:W-:Y:S01]  /*a060*/  @!P3 IMAD.IADD R35, R35, 0x1, -R0.reuse ;  /* 0x000000012323b824 */ /* 0x100fe200078e0a00 */
[----:B------:R-:W-:Y:S01]  /*a070*/  IABS R13, R7 ;  /* 0x00000007000d7213 */ /* 0x000fe20000000000 */
[----:B------:R-:W-:Y:S01]  /*a080*/  @!P6 IMAD.MOV R33, RZ, RZ, -R33 ;  /* 0x000000ffff21e224 */ /* 0x000fe200078e0a21 */
[----:B------:R-:W-:Y:S01]  /*a090*/  ISETP.GT.U32.AND P6, PT, R0, R37, PT ;  /* 0x000000250000720c */ /* 0x000fe20003fc4070 */
[----:B------:R-:W-:Y:S01]  /*a0a0*/  VIADD R4, R6, 0x1be ;  /* 0x000001be06047836 */ /* 0x000fe20000000000 */
[----:B------:R-:W-:Y:S01]  /*a0b0*/  ISETP.GT.U32.AND P3, PT, R0, R35, PT ;  /* 0x000000230000720c */ /* 0x000fe20003f64070 */
[----:B------:R-:W-:Y:S01]  /*a0c0*/  @!P4 IMAD.IADD R32, R32, 0x1, -R0 ;  /* 0x000000012020c824 */ /* 0x000fe200078e0a00 */
[----:B------:R-:W-:Y:S02]  /*a0d0*/  ISETP.GE.AND P4, PT, R14, RZ, PT ;  /* 0x000000ff0e00720c */ /* 0x000fe40003f86270 */
[----:B------:R-:W-:Y:S01]  /*a0e0*/  LOP3.LUT R14, R3, 0x1bc, RZ, 0xfc, !PT ;  /* 0x000001bc030e7812 */ /* 0x000fe200078efcff */
[----:B------:R-:W-:Y:S01]  /*a0f0*/  @!P2 IMAD.MOV R32, RZ, RZ, -R32 ;  /* 0x000000ffff20a224 */ /* 0x000fe200078e0a20 */
[----:B------:R-:W-:Y:S01]  /*a100*/  ISETP.GE.AND P0, PT, R4, RZ, PT ;  /* 0x000000ff0400720c */ /* 0x000fe20003f06270 */
        /* <DEDUP_REMOVED lines=9> */
[----:B------:R-:W-:Y:S01]  /*a1a0*/  IMAD.MOV R38, RZ, RZ, -R4 ;  /* 0x000000ffff267224 */ /* 0x000fe200078e0a04 */
[----:B------:R-:W-:Y:S01]  /*a1b0*/  ISETP.GT.U32.AND P6, PT, R0, R37, PT ;  /* 0x000000250000720c */ /* 0x000fe20003fc4070 */
[----:B------:R-:W-:Y:S01]  /*a1c0*/  IMAD.HI.U32 R7, R2, R15, RZ ;  /* 0x0000000f02077227 */ /* 0x000fe200078e00ff */
[----:B------:R-:W-:-:S03]  /*a1d0*/  LOP3.LUT R16, R3, 0x1b6, RZ, 0xfc, !PT ;  /* 0x000001b603107812 */ /* 0x000fc600078efcff */
[----:B------:R-:W-:Y:S01]  /*a1e0*/  IMAD.HI.U32 R4, R2, R39, RZ ;  /* 0x0000002702047227 */ /* 0x000fe200078e00ff */
[----:B------:R-:W-:-:S03]  /*a1f0*/  IABS R43, R16 ;  /* 0x00000010002b7213 */ /* 0x000fc60000000000 */
[----:B------:R-:W-:Y:S02]  /*a200*/  IMAD.MOV R7, RZ, RZ, -R7 ;  /* 0x000000ffff077224 */ /* 0x000fe400078e0a07 */
[----:B------:R-:W-:Y:S02]  /*a210*/  IMAD.MOV R4, RZ, RZ, -R4 ;  /* 0x000000ffff047224 */ /* 0x000fe400078e0a04 */
[C---:B------:R-:W-:Y:S02]  /*a220*/  IMAD R38, R0.reuse, R38, R13 ;  /* 0x0000002600267224 */ /* 0x040fe400078e020d */
[----:B------:R-:W-:Y:S02]  /*a230*/  IMAD R40, R0, R7, R15 ;  /* 0x0000000700287224 */ /* 0x000fe400078e020f */
[--C-:B------:R-:W-:Y:S01]  /*a240*/  @!P5 IMAD.IADD R36, R36, 0x1, -R0.reuse ;  /* 0x000000012424d824 */ /* 0x100fe200078e0a00 */
[C---:B------:R-:W-:Y:S01]  /*a250*/  ISETP.GT.U32.AND P5, PT, R0.reuse, R38, PT ;  /* 0x000000260000720c */ /* 0x040fe20003fa4070 */
[C---:B------:R-:W-:Y:S01]  /*a260*/  IMAD R39, R0.reuse, R4, R39 ;  /* 0x0000000400277224 */ /* 0x040fe200078e0227 */
[----:B------:R-:W-:Y:S01]  /*a270*/  LOP3.LUT R4, R3, 0x1ba, RZ, 0xfc, !PT ;  /* 0x000001ba03047812 */ /* 0x000fe200078efcff */
[----:B------:R-:W-:Y:S01]  /*a280*/  @!P6 IMAD.IADD R37, R37, 0x1, -R0 ;  /* 0x000000012525e824 */ /* 0x000fe200078e0a00 */
[C---:B------:R-:W-:Y:S01]  /*a290*/  ISETP.GT.U32.AND P6, PT, R0.reuse, R40, PT ;  /* 0x000000280000720c */ /* 0x040fe20003fc4070 */
[----:B------:R-:W-:Y:S01]  /*a2a0*/  @!P2 IMAD.MOV R36, RZ, RZ, -R36 ;  /* 0x000000ffff24a224 */ /* 0x000fe200078e0a24 */
[----:B------:R-:W-:Y:S01]  /*a2b0*/  ISETP.GT.U32.AND P2, PT, R0, R39, PT ;  /* 0x000000270000720c */ /* 0x000fe20003f44070 */
[----:B------:R-:W-:Y:S01]  /*a2c0*/  @!P4 IMAD.MOV R34, RZ, RZ, -R34 ;  /* 0x000000ffff22c224 */ /* 0x000fe200078e0a22 */
[----:B------:R-:W-:Y:S01]  /*a2d0*/  ISETP.GE.AND P4, PT, R17, RZ, PT ;  /* 0x000000ff1100720c */ /* 0x000fe20003f86270 */
[----:B------:R-:W-:Y:S01]  /*a2e0*/  @!P1 IMAD.MOV R35, RZ, RZ, -R35 ;  /* 0x000000ffff239224 */ /* 0x000fe200078e0a23 */
[----:B------:R-:W-:-:S02]  /*a2f0*/  ISETP.GE.AND P1, PT, R14, RZ, PT ;  /* 0x000000ff0e00720c */ /* 0x000fc40003f26270 */
[----:B------:R-:W-:Y:S01]  /*a300*/  IABS R41, R4 ;  /* 0x0000000400297213 */ /* 0x000fe20000000000 */
[--C-:B------:R-:W-:Y:S01]  /*a310*/  @!P5 IMAD.IADD R38, R38, 0x1, -R0.reuse ;  /* 0x000000012626d824 */ /* 0x100fe200078e0a00 */
[C---:B------:R-:W-:Y:S02]  /*a320*/  LOP3.LUT R14, R3.reuse, 0x1b8, RZ, 0xfc, !PT ;  /* 0x000001b8030e7812 */ /* 0x040fe400078efcff */
[----:B------:R-:W-:Y:S01]  /*a330*/  ISETP.GE.AND P5, PT, R4, RZ, PT ;  /* 0x000000ff0400720c */ /* 0x000fe20003fa6270 */
[--C-:B------:R-:W-:Y:S01]  /*a340*/  @!P6 IMAD.IADD R40, R40, 0x1, -R0.reuse ;  /* 0x000000012828e824 */ /* 0x100fe200078e0a00 */
[----:B------:R-:W-:Y:S01]  /*a350*/  IABS R13, R14 ;  /* 0x0000000e000d7213 */ /* 0x000fe20000000000 */
[----:B------:R-:W-:Y:S01]  /*a360*/  IMAD.HI.U32 R4, R2, R41, RZ ;  /* 0x0000002902047227 */ /* 0x000fe200078e00ff */
[----:B------:R-:W-:Y:S02]  /*a370*/  LOP3.LUT R17, R3, 0x1b4, RZ, 0xfc, !PT ;  /* 0x000001b403117812 */ /* 0x000fe400078efcff */
[C---:B------:R-:W-:Y:S01]  /*a380*/  ISETP.GT.U32.AND P6, PT, R0.reuse, R40, PT ;  /* 0x000000280000720c */ /* 0x040fe20003fc4070 */
[----:B------:R-:W-:Y:S01]  /*a390*/  @!P2 IMAD.IADD R39, R39, 0x1, -R0 ;  /* 0x000000012727a824 */ /* 0x000fe200078e0a00 */
[C---:B------:R-:W-:Y:S01]  /*a3a0*/  ISETP.GT.U32.AND P2, PT, R0.reuse, R38, PT ;  /* 0x000000260000720c */ /* 0x040fe20003f44070 */
[----:B------:R-:W-:Y:S01]  /*a3b0*/  IMAD.MOV R7, RZ, RZ, -R4 ;  /* 0x000000ffff077224 */ /* 0x000fe200078e0a04 */
[----:B------:R-:W-:Y:S01]  /*a3c0*/  IABS R15, R17 ;  /* 0x00000011000f7213 */ /* 0x000fe20000000000 */
[----:B------:R-:W-:Y:S01]  /*a3d0*/  @!P4 IMAD.MOV R37, RZ, RZ, -R37 ;  /* 0x000000ffff25c224 */ /* 0x000fe200078e0a25 */
[----:B------:R-:W-:Y:S01]  /*a3e0*/  ISETP.GT.U32.AND P4, PT, R0, R39, PT ;  /* 0x000000270000720c */ /* 0x000fe20003f84070 */
[----:B------:R-:W-:-:S04]  /*a3f0*/  IMAD.HI.U32 R4, R2, R13, RZ ;  /* 0x0000000d02047227 */ /* 0x000fc800078e00ff */
[----:B------:R-:W-:Y:S02]  /*a400*/  IMAD.MOV R42, RZ, RZ, -R4 ;  /* 0x000000ffff2a7224 */ /* 0x000fe400078e0a04 */
[----:B------:R-:W-:-:S04]  /*a410*/  IMAD.HI.U32 R4, R2, R43, RZ ;  /* 0x0000002b02047227 */ /* 0x000fc800078e00ff */
[C---:B------:R-:W-:Y:S02]  /*a420*/  IMAD R41, R0.reuse, R7, R41 ;  /* 0x0000000700297224 */ /* 0x040fe400078e0229 */
[----:B------:R-:W-:Y:S02]  /*a430*/  IMAD R42, R0, R42, R13 ;  /* 0x0000002a002a7224 */ /* 0x000fe400078e020d */
[----:B------:R-:W-:-:S04]  /*a440*/  IMAD.HI.U32 R7, R2, R15, RZ ;  /* 0x0000000f02077227 */ /* 0x000fc800078e00ff */
[----:B------:R-:W-:Y:S02]  /*a450*/  IMAD.MOV R4, RZ, RZ, -R4 ;  /* 0x000000ffff047224 */ /* 0x000fe400078e0a04 */
[--C-:B------:R-:W-:Y:S01]  /*a460*/  @!P2 IMAD.IADD R38, R38, 0x1, -R0.reuse ;  /* 0x000000012626a824 */ /* 0x100fe200078e0a00 */
[----:B------:R-:W-:Y:S01]  /*a470*/  ISETP.GT.U32.AND P2, PT, R0, R41, PT ;  /* 0x000000290000720c */ /* 0x000fe20003f44070 */
[--C-:B------:R-:W-:Y:S01]  /*a480*/  @!P6 IMAD.IADD R40, R40, 0x1, -R0.reuse ;  /* 0x000000012828e824 */ /* 0x100fe200078e0a00 */
[----:B------:R-:W-:Y:S01]  /*a490*/  ISETP.GT.U32.AND P6, PT, R0, R42, PT ;  /* 0x0000002a0000720c */ /* 0x000fe20003fc4070 */
[----:B------:R-:W-:Y:S01]  /*a4a0*/  @!P4 IMAD.IADD R39, R39, 0x1, -R0 ;  /* 0x000000012727c824 */ /* 0x000fe200078e0a00 */
[----:B------:R-:W-:Y:S01]  /*a4b0*/  ISETP.GE.AND P4, PT, R14, RZ, PT ;  /* 0x000000ff0e00720c */ /* 0x000fe20003f86270 */
[----:B------:R-:W-:Y:S01]  /*a4c0*/  IMAD.MOV R7, RZ, RZ, -R7 ;  /* 0x000000ffff077224 */ /* 0x000fe200078e0a07 */
[----:B------:R-:W-:Y:S01]  /*a4d0*/  LOP3.LUT R14, R3, 0x1b2, RZ, 0xfc, !PT ;  /* 0x000001b2030e7812 */ /* 0x000fe200078efcff */
[----:B------:R-:W-:-:S02]  /*a4e0*/  IMAD R43, R0, R4, R43 ;  /* 0x00000004002b7224 */ /* 0x000fc400078e022b */
[C---:B------:R-:W-:Y:S01]  /*a4f0*/  IMAD R44, R0.reuse, R7, R15 ;  /* 0x00000007002c7224 */ /* 0x040fe200078e020f */
[----:B------:R-:W-:Y:S01]  /*a500*/  IABS R45, R14 ;  /* 0x0000000e002d7213 */ /* 0x000fe20000000000 */
[----:B------:R-:W-:Y:S01]  /*a510*/  @!P0 IMAD.MOV R39, RZ, RZ, -R39 ;  /* 0x000000ffff278224 */ /* 0x000fe200078e0a27 */
[C---:B------:R-:W-:Y:S01]  /*a520*/  ISETP.GT.U32.AND P0, PT, R0.reuse, R43, PT ;  /* 0x0000002b0000720c */ /* 0x040fe20003f04070 */
[----:B------:R-:W-:Y:S01]  /*a530*/  @!P1 IMAD.MOV R40, RZ, RZ, -R40 ;  /* 0x000000ffff289224 */ /* 0x000fe200078e0a28 */
[----:B------:R-:W-:Y:S01]  /*a540*/  ISETP.GT.U32.AND P1, PT, R0, R44, PT ;  /* 0x0000002c0000720c */ /* 0x000fe20003f24070 */
[----:B------:R-:W-:Y:S01]  /*a550*/  VIADD R4, R6, 0x1ae ;  /* 0x000001ae06047836 */ /* 0x000fe20000000000 */
[----:B------:R-:W-:Y:S01]  /*a560*/  LOP3.LUT R15, R3, 0x1b0, RZ, 0xfc, !PT ;  /* 0x000001b0030f7812 */ /* 0x000fe200078efcff */
[--C-:B------:R-:W-:Y:S02]  /*a570*/  @!P2 IMAD.IADD R41, R41, 0x1, -R0.reuse ;  /* 0x000000012929a824 */ /* 0x100fe400078e0a00 */
[----:B------:R-:W-:Y:S01]  /*a580*/  @!P6 IMAD.IADD R42, R42, 0x1, -R0 ;  /* 0x000000012a2ae824 */ /* 0x000fe200078e0a00 */
[----:B------:R-:W-:Y:S01]  /*a590*/  ISETP.GE.AND P2, PT, R4, RZ, PT ;  /* 0x000000ff0400720c */ /* 0x000fe20003f46270 */
[----:B------:R-:W-:Y:S01]  /*a5a0*/  @!P3 IMAD.MOV R38, RZ, RZ, -R38 ;  /* 0x000000ffff26b224 */ /* 0x000fe200078e0a26 */
[----:B------:R-:W-:Y:S01]  /*a5b0*/  IABS R47, R4 ;  /* 0x00000004002f7213 */ /* 0x000fe20000000000 */
[----:B------:R-:W-:Y:S01]  /*a5c0*/  IMAD.HI.U32 R4, R2, R45, RZ ;  /* 0x0000002d02047227 */ /* 0x000fe200078e00ff */
[----:B------:R-:W-:-:S02]  /*a5d0*/  ISETP.GT.U32.AND P6, PT, R0, R42, PT ;  /* 0x0000002a0000720c */ /* 0x000fc40003fc4070 */
[----:B------:R-:W-:Y:S01]  /*a5e0*/  IABS R13, R15 ;  /* 0x0000000f000d7213 */ /* 0x000fe20000000000 */
[----:B------:R-:W-:Y:S01]  /*a5f0*/  @!P0 IMAD.IADD R43, R43, 0x1, -R0 ;  /* 0x000000012b2b8824 */ /* 0x000fe200078e0a00 */
[----:B------:R-:W-:Y:S01]  /*a600*/  ISETP.GT.U32.AND P3, PT, R0, R41, PT ;  /* 0x000000290000720c */ /* 0x000fe20003f64070 */
[----:B------:R-:W-:Y:S01]  /*a610*/  IMAD.MOV R4, RZ, RZ, -R4 ;  /* 0x000000ffff047224 */ /* 0x000fe200078e0a04 */
[----:B------:R-:W-:Y:S01]  /*a620*/  ISETP.GE.AND P0, PT, R17, RZ, PT ;  /* 0x000000ff1100720c */ /* 0x000fe20003f06270 */
[----:B------:R-:W-:Y:S01]  /*a630*/  @!P1 IMAD.IADD R44, R44, 0x1, -R0 ;  /* 0x000000012c2c9824 */ /* 0x000fe200078e0a00 */
[C---:B------:R-:W-:Y:S01]  /*a640*/  ISETP.GT.U32.AND P1, PT, R0.reuse, R43, PT ;  /* 0x0000002b0000720c */ /* 0x040fe20003f24070 */
[----:B------:R-:W-:Y:S01]  /*a650*/  IMAD R45, R0, R4, R45 ;  /* 0x00000004002d7224 */ /* 0x000fe200078e022d */
[----:B------:R-:W-:Y:S01]  /*a660*/  LOP3.LUT R17, R3, 0x1aa, RZ, 0xfc, !PT ;  /* 0x000001aa03117812 */ /* 0x000fe200078efcff */
[----:B------:R-:W-:-:S03]  /*a670*/  IMAD.HI.U32 R4, R2, R13, RZ ;  /* 0x0000000d02047227 */ /* 0x000fc600078e00ff */
[----:B------:R-:W-:Y:S01]  /*a680*/  IABS R49, R17 ;  /* 0x0000001100317213 */ /* 0x000fe20000000000 */
[----:B------:R-:W-:Y:S02]  /*a690*/  IMAD.MOV R4, RZ, RZ, -R4 ;  /* 0x000000ffff047224 */ /* 0x000fe400078e0a04 */
[--C-:B------:R-:W-:Y:S01]  /*a6a0*/  @!P6 IMAD.IADD R42, R42, 0x1, -R0.reuse ;  /* 0x000000012a2ae824 */ /* 0x100fe200078e0a00 */
[----:B------:R-:W-:Y:S01]  /*a6b0*/  ISETP.GT.U32.AND P6, PT, R0, R45, PT ;  /* 0x0000002d0000720c */ /* 0x000fe20003fc4070 */
[--C-:B------:R-:W-:Y:S01]  /*a6c0*/  @!P3 IMAD.IADD R41, R41, 0x1, -R0.reuse ;  /* 0x000000012929b824 */ /* 0x100fe200078e0a00 */
[----:B------:R-:W-:Y:S01]  /*a6d0*/  ISETP.GE.AND P3, PT, R16, RZ, PT ;  /* 0x000000ff1000720c */ /* 0x000fe20003f66270 */
[C---:B------:R-:W-:Y:S01]  /*a6e0*/  IMAD R46, R0.reuse, R4, R13 ;  /* 0x00000004002e7224 */ /* 0x040fe200078e020d */
[----:B------:R-:W-:Y:S01]  /*a6f0*/  LOP3.LUT R16, R3, 0x1ac, RZ, 0xfc, !PT ;  /* 0x000001ac03107812 */ /* 0x000fe200078efcff */
[----:B------:R-:W-:Y:S01]  /*a700*/  @!P5 IMAD.MOV R41, RZ, RZ, -R41 ;  /* 0x000000ffff29d224 */ /* 0x000fe200078e0a29 */
[C---:B------:R-:W-:Y:S01]  /*a710*/  ISETP.GT.U32.AND P5, PT, R0.reuse, R44, PT ;  /* 0x0000002c0000720c */ /* 0x040fe20003fa4070 */
[----:B------:R-:W-:Y:S01]  /*a720*/  @!P1 IMAD.IADD R43, R43, 0x1, -R0 ;  /* 0x000000012b2b9824 */ /* 0x000fe200078e0a00 */
[----:B------:R-:W-:Y:S01]  /*a730*/  ISETP.GT.U32.AND P1, PT, R0, R46, PT ;  /* 0x0000002e0000720c */ /* 0x000fe20003f24070 */
[----:B------:R-:W-:Y:S01]  /*a740*/  IMAD.HI.U32 R7, R2, R47, RZ ;  /* 0x0000002f02077227 */ /* 0x000fe200078e00ff */
[----:B------:R-:W-:-:S03]  /*a750*/  IABS R13, R16 ;  /* 0x00000010000d7213 */ /* 0x000fc60000000000 */
[----:B------:R-:W-:Y:S02]  /*a760*/  IMAD.MOV R7, RZ, RZ, -R7 ;  /* 0x000000ffff077224 */ /* 0x000fe400078e0a07 */
[----:B------:R-:W-:Y:S02]  /*a770*/  @!P6 IMAD.IADD R45, R45, 0x1, -R0 ;  /* 0x000000012d2de824 */ /* 0x000fe400078e0a00 */
[----:B------:R-:W-:-:S03]  /*a780*/  IMAD.HI.U32 R4, R2, R13, RZ ;  /* 0x0000000d02047227 */ /* 0x000fc600078e00ff */
[C---:B------:R-:W-:Y:S01]  /*a790*/  ISETP.GT.U32.AND P6, PT, R0.reuse, R45, PT ;  /* 0x0000002d0000720c */ /* 0x040fe20003fc4070 */
[----:B------:R-:W-:Y:S02]  /*a7a0*/  IMAD R47, R0, R7, R47 ;  /* 0x00000007002f7224 */ /* 0x000fe400078e022f */
[----:B------:R-:W-:-:S04]  /*a7b0*/  IMAD.HI.U32 R7, R2, R49, RZ ;  /* 0x0000003102077227 */ /* 0x000fc800078e00ff */
[----:B------:R-:W-:Y:S01]  /*a7c0*/  @!P5 IMAD.IADD R44, R44, 0x1, -R0 ;  /* 0x000000012c2cd824 */ /* 0x000fe200078e0a00 */
[----:B------:R-:W-:Y:S01]  /*a7d0*/  ISETP.GE.AND P5, PT, R15, RZ, PT ;  /* 0x000000ff0f00720c */ /* 0x000fe20003fa6270 */
[----:B------:R-:W-:Y:S02]  /*a7e0*/  IMAD.MOV R4, RZ, RZ, -R4 ;  /* 0x000000ffff047224 */ /* 0x000fe400078e0a04 */
[----:B------:R-:W-:Y:S01]  /*a7f0*/  @!P1 IMAD.IADD R46, R46, 0x1, -R0 ;  /* 0x000000012e2e9824 */ /* 0x000fe200078e0a00 */
[----:B------:R-:W-:Y:S01]  /*a800*/  ISETP.GE.AND P1, PT, R17, RZ, PT ;  /* 0x000000ff1100720c */ /* 0x000fe20003f26270 */
[----:B------:R-:W-:Y:S01]  /*a810*/  @!P4 IMAD.MOV R42, RZ, RZ, -R42 ;  /* 0x000000ffff2ac224 */ /* 0x000fe200078e0a2a */
[----:B------:R-:W-:Y:S01]  /*a820*/  ISETP.GE.AND P4, PT, R14, RZ, PT ;  /* 0x000000ff0e00720c */ /* 0x000fe20003f86270 */
[----:B------:R-:W-:Y:S01]  /*a830*/  IMAD.MOV R7, RZ, RZ, -R7 ;  /* 0x000000ffff077224 */ /* 0x000fe200078e0a07 */
[C---:B------:R-:W-:Y:S01]  /*a840*/  LOP3.LUT R14, R3.reuse, 0x1a6, RZ, 0xfc, !PT ;  /* 0x000001a6030e7812 */ /* 0x040fe200078efcff */
[C---:B------:R-:W-:Y:S01]  /*a850*/  IMAD R48, R0.reuse, R4, R13 ;  /* 0x0000000400307224 */ /* 0x040fe200078e020d */
[----:B------:R-:W-:Y:S01]  /*a860*/  LOP3.LUT R13, R3, 0x1a8, RZ, 0xfc, !PT ;  /* 0x000001a8030d7812 */ /* 0x000fe200078efcff */
[----:B------:R-:W-:Y:S01]  /*a870*/  @!P0 IMAD.MOV R44, RZ, RZ, -R44 ;  /* 0x000000ffff2c8224 */ /* 0x000fe200078e0a2c */
[C---:B------:R-:W-:Y:S01]  /*a880*/  ISETP.GT.U32.AND P0, PT, R0.reuse, R46, PT ;  /* 0x0000002e0000720c */ /* 0x040fe20003f04070 */
[C---:B------:R-:W-:Y:S01]  /*a890*/  IMAD R49, R0.reuse, R7, R49 ;  /* 0x0000000700317224 */ /* 0x040fe200078e0231 */
[----:B------:R-:W-:Y:S01]  /*a8a0*/  IABS R7, R13 ;  /* 0x0000000d00077213 */ /* 0x000fe20000000000 */
[----:B------:R-:W-:Y:S01]  /*a8b0*/  @!P3 IMAD.MOV R43, RZ, RZ, -R43 ;  /* 0x000000ffff2bb224 */ /* 0x000fe200078e0a2b */
[----:B------:R-:W-:Y:S01]  /*a8c0*/  ISETP.GT.U32.AND P3, PT, R0, R47, PT ;  /* 0x0000002f0000720c */ /* 0x000fe20003f64070 */
[----:B------:R-:W-:Y:S01]  /*a8d0*/  @!P6 IMAD.IADD R45, R45, 0x1, -R0 ;  /* 0x000000012d2de824 */ /* 0x000fe200078e0a00 */
[----:B------:R-:W-:Y:S01]  /*a8e0*/  ISETP.GE.AND P6, PT, R16, RZ, PT ;  /* 0x000000ff1000720c */ /* 0x000fe20003fc6270 */
[----:B------:R-:W-:Y:S01]  /*a8f0*/  IMAD.HI.U32 R4, R2, R7, RZ ;  /* 0x0000000702047227 */ /* 0x000fe200078e00ff */
[----:B------:R-:W-:-:S02]  /*a900*/  LOP3.LUT R16, R3, 0x1a4, RZ, 0xfc, !PT ;  /* 0x000001a403107812 */ /* 0x000fc400078efcff */
[----:B------:R-:W-:Y:S01]  /*a910*/  IABS R51, R14 ;  /* 0x0000000e00337213 */ /* 0x000fe20000000000 */
[----:B------:R-:W-:Y:S01]  /*a920*/  @!P4 IMAD.MOV R45, RZ, RZ, -R45 ;  /* 0x000000ffff2dc224 */ /* 0x000fe200078e0a2d */
[----:B------:R-:W-:Y:S01]  /*a930*/  ISETP.GT.U32.AND P4, PT, R0, R48, PT ;  /* 0x000000300000720c */ /* 0x000fe20003f84070 */
[----:B------:R-:W-:Y:S01]  /*a940*/  @!P0 IMAD.IADD R46, R46, 0x1, -R0 ;  /* 0x000000012e2e8824 */ /* 0x000fe200078e0a00 */
[C---:B------:R-:W-:Y:S01]  /*a950*/  ISETP.GT.U32.AND P0, PT, R0.reuse, R49, PT ;  /* 0x000000310000720c */ /* 0x040fe20003f04070 */
[----:B------:R-:W-:Y:S01]  /*a960*/  IMAD.MOV R4, RZ, RZ, -R4 ;  /* 0x000000ffff047224 */ /* 0x000fe200078e0a04 */
[----:B------:R-:W-:Y:S01]  /*a970*/  IABS R15, R16 ;  /* 0x00000010000f7213 */ /* 0x000fe20000000000 */
[----:B------:R-:W-:Y:S02]  /*a980*/  @!P3 IMAD.IADD R47, R47, 0x1, -R0 ;  /* 0x000000012f2fb824 */ /* 0x000fe400078e0a00 */
[C---:B------:R-:W-:Y:S02]  /*a990*/  IMAD R50, R0.reuse, R4, R7 ;  /* 0x0000000400327224 */ /* 0x040fe400078e0207 */
[----:B------:R-:W-:Y:S01]  /*a9a0*/  @!P5 IMAD.MOV R46, RZ, RZ, -R46 ;  /* 0x000000ffff2ed224 */ /* 0x000fe200078e0a2e */
[----:B------:R-:W-:Y:S01]  /*a9b0*/  ISETP.GT.U32.AND P3, PT, R0, R47, PT ;  /* 0x0000002f0000720c */ /* 0x000fe20003f64070 */
[----:B------:R-:W-:Y:S01]  /*a9c0*/  IMAD.HI.U32 R4, R2, R51, RZ ;  /* 0x0000003302047227 */ /* 0x000fe200078e00ff */
[----:B------:R-:W-:-:S03]  /*a9d0*/  ISETP.GT.U32.AND P5, PT, R0, R50, PT ;  /* 0x000000320000720c */ /* 0x000fc60003fa4070 */
[--C-:B------:R-:W-:Y:S02]  /*a9e0*/  @!P4 IMAD.IADD R48, R48, 0x1, -R0.reuse ;  /* 0x000000013030c824 */ /* 0x100fe400078e0a00 */
[----:B------:R-:W-:Y:S02]  /*a9f0*/  @!P0 IMAD.IADD R49, R49, 0x1, -R0 ;  /* 0x0000000131318824 */ /* 0x000fe400078e0a00 */
[----:B------:R-:W-:Y:S01]  /*aa00*/  IMAD.HI.U32 R7, R2, R15, RZ ;  /* 0x0000000f02077227 */ /* 0x000fe200078e00ff */
[C---:B------:R-:W-:Y:S02]  /*aa10*/  ISETP.GT.U32.AND P4, PT, R0.reuse, R48, PT ;  /* 0x000000300000720c */ /* 0x040fe40003f84070 */
[----:B------:R-:W-:Y:S01]  /*aa20*/  ISETP.GT.U32.AND P0, PT, R0, R49, PT ;  /* 0x000000310000720c */ /* 0x000fe20003f04070 */
[----:B------:R-:W-:Y:S02]  /*aa30*/  IMAD.MOV R4, RZ, RZ, -R4 ;  /* 0x000000ffff047224 */ /* 0x000fe400078e0a04 */
[----:B------:R-:W-:-:S02]  /*aa40*/  @!P5 IMAD.IADD R50, R50, 0x1, -R0 ;  /* 0x000000013232d824 */ /* 0x000fc400078e0a00 */
[----:B------:R-:W-:Y:S01]  /*aa50*/  @!P3 IMAD.IADD R47, R47, 0x1, -R0 ;  /* 0x000000012f2fb824 */ /* 0x000fe200078e0a00 */
[----:B------:R-:W-:Y:S01]  /*aa60*/  ISETP.GE.AND P3, PT, R13, RZ, PT ;  /* 0x000000ff0d00720c */ /* 0x000fe20003f66270 */
[----:B------:R-:W-:Y:S01]  /*aa70*/  IMAD.MOV R7, RZ, RZ, -R7 ;  /* 0x000000ffff077224 */ /* 0x000fe200078e0a07 */
[----:B------:R-:W-:Y:S01]  /*aa80*/  ISETP.GT.U32.AND P5, PT, R0, R50, PT ;  /* 0x000000320000720c */ /* 0x000fe20003fa4070 */
[----:B------:R-:W-:-:S04]  /*aa90*/  IMAD.HI.U32 R13, R2, R53, RZ ;  /* 0x00000035020d7227 */ /* 0x000fc800078e00ff */
        /* <DEDUP_REMOVED lines=21> */
[----:B------:R-:W-:Y:S01]  /*abf0*/  @!P6 IMAD.IADD R52, R52, 0x1, -R0 ;  /* 0x000000013434e824 */ /* 0x000fe200078e0a00 */
[----:B------:R-:W-:Y:S01]  /*ac00*/  IABS R15, R14 ;  /* 0x0000000e000f7213 */ /* 0x000fe20000000000 */
[----:B------:R-:W-:Y:S01]  /*ac10*/  IMAD.HI.U32 R13, R2, R17, RZ ;  /* 0x00000011020d7227 */ /* 0x000fe200078e00ff */
[----:B------:R-:W-:-:S02]  /*ac20*/  ISETP.GT.U32.AND P0, PT, R0, R51, PT ;  /* 0x000000330000720c */ /* 0x000fc40003f04070 */
[----:B------:R-:W-:Y:S01]  /*ac30*/  ISETP.GE.AND P1, PT, R4, RZ, PT ;  /* 0x000000ff0400720c */ /* 0x000fe20003f26270 */
[----:B------:R-:W-:Y:S01]  /*ac40*/  @!P5 IMAD.IADD R53, R53, 0x1, -R0 ;  /* 0x000000013535d824 */ /* 0x000fe200078e0a00 */
[----:B------:R-:W-:Y:S01]  /*ac50*/  ISETP.GT.U32.AND P6, PT, R0, R52, PT ;  /* 0x000000340000720c */ /* 0x000fe20003fc4070 */
[----:B------:R-:W-:-:S03]  /*ac60*/  IMAD.HI.U32 R4, R2, R15, RZ ;  /* 0x0000000f02047227 */ /* 0x000fc600078e00ff */
[----:B------:R-:W-:Y:S01]  /*ac70*/  ISETP.GT.U32.AND P5, PT, R0, R53, PT ;  /* 0x000000350000720c */ /* 0x000fe20003fa4070 */
[----:B------:R-:W-:-:S04]  /*ac80*/  IMAD.HI.U32 R7, R2, R55, RZ ;  /* 0x0000003702077227 */ /* 0x000fc800078e00ff */
[----:B------:R-:W-:Y:S02]  /*ac90*/  IMAD.MOV R4, RZ, RZ, -R4 ;  /* 0x000000ffff047224 */ /* 0x000fe400078e0a04 */
        /* <DEDUP_REMOVED lines=36> */
[----:B------:R-:W-:Y:S02]  /*aee0*/  IMAD.MOV R4, RZ, RZ, -R4 ;  /* 0x000000ffff047224 */ /* 0x000fe400078e0a04 */
        /* <DEDUP_REMOVED lines=20> */
[----:B------:R-:W-:Y:S02]  /*b030*/  IMAD.MOV R60, RZ, RZ, -R4 ;  /* 0x000000ffff3c7224 */ /* 0x000fe400078e0a04 */
[----:B------:R-:W-:-:S04]  /*b040*/  IMAD.HI.U32 R7, R2, R61, RZ ;  /* 0x0000003d02077227 */ /* 0x000fc800078e00ff */
[C---:B------:R-:W-:Y:S02]  /*b050*/  IMAD R60, R0.reuse, R60, R13 ;  /* 0x0000003c003c7224 */ /* 0x040fe400078e020d */
[----:B------:R-:W-:Y:S02]  /*b060*/  IMAD.MOV R7, RZ, RZ, -R7 ;  /* 0x000000ffff077224 */ /* 0x000fe400078e0a07 */
[----:B------:R-:W-:Y:S01]  /*b070*/  @!P3 IMAD.MOV R53, RZ, RZ, -R53 ;  /* 0x000000ffff35b224 */ /* 0x000fe200078e0a35 */
[----:B------:R-:W-:Y:S01]  /*b080*/  ISETP.GT.U32.AND P3, PT, R0, R56, PT ;  /* 0x000000380000720c */ /* 0x000fe20003f64070 */
[--C-:B------:R-:W-:Y:S01]  /*b090*/  @!P5 IMAD.IADD R58, R58, 0x1, -R0.reuse ;  /* 0x000000013a3ad824 */ /* 0x100fe200078e0a00 */
[C---:B------:R-:W-:Y:S01]  /*b0a0*/  ISETP.GT.U32.AND P5, PT, R0.reuse, R60, PT ;  /* 0x0000003c0000720c */ /* 0x040fe20003fa4070 */
[----:B------:R-:W-:Y:S01]  /*b0b0*/  IMAD R61, R0, R7, R61 ;  /* 0x00000007003d7224 */ /* 0x000fe200078e023d */
[----:B------:R-:W-:Y:S01]  /*b0c0*/  LOP3.LUT R7, R3, 0x190, RZ, 0xfc, !PT ;  /* 0x0000019003077812 */ /* 0x000fe200078efcff */
[----:B------:R-:W-:-:S02]  /*b0d0*/  @!P0 IMAD.IADD R57, R57, 0x1, -R0 ;  /* 0x0000000139398824 */ /* 0x000fc400078e0a00 */
[--C-:B------:R-:W-:Y:S01]  /*b0e0*/  @!P1 IMAD.IADD R59, R59, 0x1, -R0.reuse ;  /* 0x000000013b3b9824 */ /* 0x100fe200078e0a00 */
[----:B------:R-:W-:Y:S01]  /*b0f0*/  IABS R13, R7 ;  /* 0x00000007000d7213 */ /* 0x000fe20000000000 */
[----:B------:R-:W-:Y:S01]  /*b100*/  @!P6 IMAD.MOV R57, RZ, RZ, -R57 ;  /* 0x000000ffff39e224 */ /* 0x000fe200078e0a39 */
[----:B------:R-:W-:Y:S01]  /*b110*/  ISETP.GT.U32.AND P6, PT, R0, R61, PT ;  /* 0x0000003d0000720c */ /* 0x000fe20003fc4070 */
[----:B------:R-:W-:Y:S01]  /*b120*/  VIADD R4, R6, 0x18e ;  /* 0x0000018e06047836 */ /* 0x000fe20000000000 */
[----:B------:R-:W-:Y:S01]  /*b130*/  ISETP.GT.U32.AND P1, PT, R0, R59, PT ;  /* 0x0000003b0000720c */ /* 0x000fe20003f24070 */
[--C-:B------:R-:W-:Y:S01]  /*b140*/  @!P3 IMAD.IADD R56, R56, 0x1, -R0.reuse ;  /* 0x000000013838b824 */ /* 0x100fe200078e0a00 */
[----:B------:R-:W-:Y:S01]  /*b150*/  ISETP.GE.AND P3, PT, R14, RZ, PT ;  /* 0x000000ff0e00720c */ /* 0x000fe20003f66270 */
[----:B------:R-:W-:Y:S01]  /*b160*/  @!P5 IMAD.IADD R60, R60, 0x1, -R0 ;  /* 0x000000013c3cd824 */ /* 0x000fe200078e0a00 */
[----:B------:R-:W-:Y:S01]  /*b170*/  LOP3.LUT R14, R3, 0x18c, RZ, 0xfc, !PT ;  /* 0x0000018c030e7812 */ /* 0x000fe200078efcff */
[----:B------:R-:W-:Y:S01]  /*b180*/  @!P4 IMAD.MOV R56, RZ, RZ, -R56 ;  /* 0x000000ffff38c224 */ /* 0x000fe200078e0a38 */
[----:B------:R-:W-:-:S02]  /*b190*/  ISETP.GE.AND P0, PT, R4, RZ, PT ;  /* 0x000000ff0400720c */ /* 0x000fc40003f06270 */
[----:B------:R-:W-:Y:S01]  /*b1a0*/  IABS R63, R4 ;  /* 0x00000004003f7213 */ /* 0x000fe20000000000 */
[----:B------:R-:W-:Y:S01]  /*b1b0*/  IMAD.HI.U32 R4, R2, R13, RZ ;  /* 0x0000000d02047227 */ /* 0x000fe200078e00ff */
[----:B------:R-:W-:Y:S02]  /*b1c0*/  ISETP.GT.U32.AND P5, PT, R0, R60, PT ;  /* 0x0000003c0000720c */ /* 0x000fe40003fa4070 */
[----:B------:R-:W-:Y:S01]  /*b1d0*/  IABS R15, R14 ;  /* 0x0000000e000f7213 */ /* 0x000fe20000000000 */
[----:B------:R-:W-:Y:S01]  /*b1e0*/  @!P6 IMAD.IADD R61, R61, 0x1, -R0 ;  /* 0x000000013d3de824 */ /* 0x000fe200078e0a00 */
[----:B------:R-:W-:Y:S01]  /*b1f0*/  ISETP.GE.AND P4, PT, R16, RZ, PT ;  /* 0x000000ff1000720c */ /* 0x000fe20003f86270 */
[----:B------:R-:W-:Y:S01]  /*b200*/  IMAD.MOV R62, RZ, RZ, -R4 ;  /* 0x000000ffff3e7224 */ /* 0x000fe200078e0a04 */
[----:B------:R-:W-:Y:S01]  /*b210*/  LOP3.LUT R16, R3, 0x186, RZ, 0xfc, !PT ;  /* 0x0000018603107812 */ /* 0x000fe200078efcff */
[----:B------:R-:W-:Y:S01]  /*b220*/  @!P1 IMAD.IADD R59, R59, 0x1, -R0 ;  /* 0x000000013b3b9824 */ /* 0x000fe200078e0a00 */
[----:B------:R-:W-:Y:S01]  /*b230*/  ISETP.GE.AND P1, PT, R7, RZ, PT ;  /* 0x000000ff0700720c */ /* 0x000fe20003f26270 */
[----:B------:R-:W-:Y:S01]  /*b240*/  IMAD.HI.U32 R4, R2, R63, RZ ;  /* 0x0000003f02047227 */ /* 0x000fe200078e00ff */
[----:B------:R-:W-:-:S02]  /*b250*/  ISETP.GT.U32.AND P6, PT, R0, R61, PT ;  /* 0x0000003d0000720c */ /* 0x000fc40003fc4070 */
[----:B------:R-:W-:Y:S01]  /*b260*/  IABS R67, R16 ;  /* 0x0000001000437213 */ /* 0x000fe20000000000 */
[----:B------:R-:W-:-:S04]  /*b270*/  IMAD.HI.U32 R7, R2, R15, RZ ;  /* 0x0000000f02077227 */ /* 0x000fc800078e00ff */
[----:B------:R-:W-:Y:S02]  /*b280*/  IMAD R62, R0, R62, R13 ;  /* 0x0000003e003e7224 */ /* 0x000fe400078e020d */
[----:B------:R-:W-:Y:S02]  /*b290*/  IMAD.MOV R4, RZ, RZ, -R4 ;  /* 0x000000ffff047224 */ /* 0x000fe400078e0a04 */
[----:B------:R-:W-:Y:S02]  /*b2a0*/  IMAD.MOV R7, RZ, RZ, -R7 ;  /* 0x000000ffff077224 */ /* 0x000fe400078e0a07 */
[----:B------:R-:W-:Y:S01]  /*b2b0*/  @!P5 IMAD.IADD R60, R60, 0x1, -R0 ;  /* 0x000000013c3cd824 */ /* 0x000fe200078e0a00 */
[C---:B------:R-:W-:Y:S01]  /*b2c0*/  ISETP.GT.U32.AND P5, PT, R0.reuse, R62, PT ;  /* 0x0000003e0000720c */ /* 0x040fe20003fa4070 */
[C---:B------:R-:W-:Y:S01]  /*b2d0*/  IMAD R63, R0.reuse, R4, R63 ;  /* 0x00000004003f7224 */ /* 0x040fe200078e023f */
[----:B------:R-:W-:Y:S01]  /*b2e0*/  LOP3.LUT R4, R3, 0x18a, RZ, 0xfc, !PT ;  /* 0x0000018a03047812 */ /* 0x000fe200078efcff */
[----:B------:R-:W-:-:S02]  /*b2f0*/  IMAD R64, R0, R7, R15 ;  /* 0x0000000700407224 */ /* 0x000fc400078e020f */
[----:B------:R-:W-:Y:S01]  /*b300*/  @!P4 IMAD.MOV R60, RZ, RZ, -R60 ;  /* 0x000000ffff3cc224 */ /* 0x000fe200078e0a3c */
[C---:B------:R-:W-:Y:S01]  /*b310*/  ISETP.GT.U32.AND P4, PT, R0.reuse, R63, PT ;  /* 0x0000003f0000720c */ /* 0x040fe20003f84070 */
[----:B------:R-:W-:Y:S01]  /*b320*/  @!P6 IMAD.IADD R61, R61, 0x1, -R0 ;  /* 0x000000013d3de824 */ /* 0x000fe200078e0a00 */
[----:B------:R-:W-:Y:S01]  /*b330*/  ISETP.GT.U32.AND P6, PT, R0, R64, PT ;  /* 0x000000400000720c */ /* 0x000fe20003fc4070 */
[----:B------:R-:W-:Y:S01]  /*b340*/  @!P3 IMAD.MOV R58, RZ, RZ, -R58 ;  /* 0x000000ffff3ab224 */ /* 0x000fe200078e0a3a */
[----:B------:R-:W-:Y:S01]  /*b350*/  ISETP.GE.AND P3, PT, R17, RZ, PT ;  /* 0x000000ff1100720c */ /* 0x000fe20003f66270 */
[----:B------:R-:W-:Y:S01]  /*b360*/  @!P2 IMAD.MOV R59, RZ, RZ, -R59 ;  /* 0x000000ffff3ba224 */ /* 0x000fe200078e0a3b */
[----:B------:R-:W-:Y:S01]  /*b370*/  ISETP.GE.AND P2, PT, R14, RZ, PT ;  /* 0x000000ff0e00720c */ /* 0x000fe20003f46270 */
[----:B------:R-:W-:Y:S01]  /*b380*/  @!P5 IMAD.IADD R62, R62, 0x1, -R0 ;  /* 0x000000013e3ed824 */ /* 0x000fe200078e0a00 */
[----:B------:R-:W-:Y:S02]  /*b390*/  IABS R65, R4 ;  /* 0x0000000400417213 */ /* 0x000fe40000000000 */
[----:B------:R-:W-:-:S02]  /*b3a0*/  LOP3.LUT R14, R3, 0x188, RZ, 0xfc, !PT ;  /* 0x00000188030e7812 */ /* 0x000fc400078efcff */
[----:B------:R-:W-:Y:S01]  /*b3b0*/  ISETP.GE.AND P5, PT, R4, RZ, PT ;  /* 0x000000ff0400720c */ /* 0x000fe20003fa6270 */
[--C-:B------:R-:W-:Y:S01]  /*b3c0*/  @!P4 IMAD.IADD R63, R63, 0x1, -R0.reuse ;  /* 0x000000013f3fc824 */ /* 0x100fe200078e0a00 */
[----:B------:R-:W-:Y:S01]  /*b3d0*/  ISETP.GT.U32.AND P4, PT, R0, R62, PT ;  /* 0x0000003e0000720c */ /* 0x000fe20003f84070 */
[----:B------:R-:W-:Y:S01]  /*b3e0*/  @!P6 IMAD.IADD R64, R64, 0x1, -R0 ;  /* 0x000000014040e824 */ /* 0x000fe200078e0a00 */
[----:B------:R-:W-:Y:S01]  /*b3f0*/  IABS R13, R14 ;  /* 0x0000000e000d7213 */ /* 0x000fe20000000000 */
[----:B------:R-:W-:Y:S01]  /*b400*/  IMAD.HI.U32 R4, R2, R65, RZ ;  /* 0x0000004102047227 */ /* 0x000fe200078e00ff */
[----:B------:R-:W-:Y:S02]  /*b410*/  LOP3.LUT R17, R3, 0x184, RZ, 0xfc, !PT ;  /* 0x0000018403117812 */ /* 0x000fe400078efcff */
[C---:B------:R-:W-:Y:S01]  /*b420*/  ISETP.GT.U32.AND P6, PT, R0.reuse, R64, PT ;  /* 0x000000400000720c */ /* 0x040fe20003fc4070 */
[----:B------:R-:W-:Y:S01]  /*b430*/  IMAD.MOV R7, RZ, RZ, -R4 ;  /* 0x000000ffff077224 */ /* 0x000fe200078e0a04 */
[----:B------:R-:W-:Y:S01]  /*b440*/  IABS R15, R17 ;  /* 0x00000011000f7213 */ /* 0x000fe20000000000 */
[----:B------:R-:W-:Y:S01]  /*b450*/  @!P3 IMAD.MOV R61, RZ, RZ, -R61 ;  /* 0x000000ffff3db224 */ /* 0x000fe200078e0a3d */
[----:B------:R-:W-:Y:S01]  /*b460*/  ISETP.GT.U32.AND P3, PT, R0, R63, PT ;  /* 0x0000003f0000720c */ /* 0x000fe20003f64070 */
[----:B------:R-:W-:-:S04]  /*b470*/  IMAD.HI.U32 R4, R2, R13, RZ ;  /* 0x0000000d02047227 */ /* 0x000fc800078e00ff */
[----:B------:R-:W-:Y:S02]  /*b480*/  IMAD R65, R0, R7, R65 ;  /* 0x0000000700417224 */ /* 0x000fe400078e0241 */
[----:B------:R-:W-:Y:S02]  /*b490*/  IMAD.MOV R66, RZ, RZ, -R4 ;  /* 0x000000ffff427224 */ /* 0x000fe400078e0a04 */
[----:B------:R-:W-:-:S04]  /*b4a0*/  IMAD.HI.U32 R4, R2, R67, RZ ;  /* 0x0000004302047227 */ /* 0x000fc800078e00ff */
[----:B------:R-:W-:Y:S01]  /*b4b0*/  @!P4 IMAD.IADD R62, R62, 0x1, -R0 ;  /* 0x000000013e3ec824 */ /* 0x000fe200078e0a00 */
[C---:B------:R-:W-:Y:S01]  /*b4c0*/  ISETP.GT.U32.AND P4, PT, R0.reuse, R65, PT ;  /* 0x000000410000720c */ /* 0x040fe20003f84070 */
[----:B------:R-:W-:Y:S02]  /*b4d0*/  IMAD R66, R0, R66, R13 ;  /* 0x0000004200427224 */ /* 0x000fe400078e020d */
[----:B------:R-:W-:-:S04]  /*b4e0*/  IMAD.HI.U32 R7, R2, R15, RZ ;  /* 0x0000000f02077227 */ /* 0x000fc800078e00ff */
[----:B------:R-:W-:Y:S02]  /*b4f0*/  IMAD.MOV R4, RZ, RZ, -R4 ;  /* 0x000000ffff047224 */ /* 0x000fe400078e0a04 */
[--C-:B------:R-:W-:Y:S01]  /*b500*/  @!P6 IMAD.IADD R64, R64, 0x1, -R0.reuse ;  /* 0x000000014040e824 */ /* 0x100fe200078e0a00 */
[----:B------:R-:W-:Y:S01]  /*b510*/  ISETP.GT.U32.AND P6, PT, R0, R66, PT ;  /* 0x000000420000720c */ /* 0x000fe20003fc4070 */
[--C-:B------:R-:W-:Y:S01]  /*b520*/  @!P3 IMAD.IADD R63, R63, 0x1, -R0.reuse ;  /* 0x000000013f3fb824 */ /* 0x100fe200078e0a00 */
[----:B------:R-:W-:Y:S01]  /*b530*/  ISETP.GE.AND P3, PT, R14, RZ, PT ;  /* 0x000000ff0e00720c */ /* 0x000fe20003f66270 */
[----:B------:R-:W-:Y:S01]  /*b540*/  IMAD.MOV R7, RZ, RZ, -R7 ;  /* 0x000000ffff077224 */ /* 0x000fe200078e0a07 */
[----:B------:R-:W-:Y:S01]  /*b550*/  LOP3.LUT R14, R3, 0x182, RZ, 0xfc, !PT ;  /* 0x00000182030e7812 */ /* 0x000fe200078efcff */
[C---:B------:R-:W-:Y:S02]  /*b560*/  IMAD R67, R0.reuse, R4, R67 ;  /* 0x0000000400437224 */ /* 0x040fe400078e0243 */
[C---:B------:R-:W-:Y:S01]  /*b570*/  IMAD R68, R0.reuse, R7, R15 ;  /* 0x0000000700447224 */ /* 0x040fe200078e020f */
[----:B------:R-:W-:Y:S01]  /*b580*/  IABS R69, R14 ;  /* 0x0000000e00457213 */ /* 0x000fe20000000000 */
[----:B------:R-:W-:Y:S01]  /*b590*/  @!P0 IMAD.MOV R63, RZ, RZ, -R63 ;  /* 0x000000ffff3f8224 */ /* 0x000fe200078e0a3f */
[C---:B------:R-:W-:Y:S01]  /*b5a0*/  ISETP.GT.U32.AND P0, PT, R0.reuse, R67, PT ;  /* 0x000000430000720c */ /* 0x040fe20003f04070 */
[----:B------:R-:W-:Y:S01]  /*b5b0*/  @!P4 IMAD.IADD R65, R65, 0x1, -R0 ;  /* 0x000000014141c824 */ /* 0x000fe200078e0a00 */
[----:B------:R-:W-:Y:S01]  /*b5c0*/  LOP3.LUT R15, R3, 0x180, RZ, 0xfc, !PT ;  /* 0x00000180030f7812 */ /* 0x000fe200078efcff */
[----:B------:R-:W-:Y:S01]  /*b5d0*/  @!P2 IMAD.MOV R64, RZ, RZ, -R64 ;  /* 0x000000ffff40a224 */ /* 0x000fe200078e0a40 */
[----:B------:R-:W-:Y:S01]  /*b5e0*/  ISETP.GT.U32.AND P2, PT, R0, R68, PT ;  /* 0x000000440000720c */ /* 0x000fe20003f44070 */
[----:B------:R-:W-:Y:S01]  /*b5f0*/  VIADD R4, R6, 0x17e ;  /* 0x0000017e06047836 */ /* 0x000fe20000000000 */
[----:B------:R-:W-:Y:S01]  /*b600*/  IABS R13, R15 ;  /* 0x0000000f000d7213 */ /* 0x000fe20000000000 */
[----:B------:R-:W-:Y:S01]  /*b610*/  @!P1 IMAD.MOV R62, RZ, RZ, -R62 ;  /* 0x000000ffff3e9224 */ /* 0x000fe200078e0a3e */
[----:B------:R-:W-:Y:S01]  /*b620*/  ISETP.GT.U32.AND P1, PT, R0, R65, PT ;  /* 0x000000410000720c */ /* 0x000fe20003f24070 */
[----:B------:R-:W-:Y:S01]  /*b630*/  @!P6 IMAD.IADD R66, R66, 0x1, -R0 ;  /* 0x000000014242e824 */ /* 0x000fe200078e0a00 */
[----:B------:R-:W-:-:S02]  /*b640*/  ISETP.GE.AND P4, PT, R4, RZ, PT ;  /* 0x000000ff0400720c */ /* 0x000fc40003f86270 */
[----:B------:R-:W-:Y:S01]  /*b650*/  IABS R71, R4 ;  /* 0x0000000400477213 */ /* 0x000fe20000000000 */
[----:B------:R-:W-:Y:S01]  /*b660*/  IMAD.HI.U32 R4, R2, R69, RZ ;  /* 0x0000004502047227 */ /* 0x000fe200078e00ff */
[----:B------:R-:W-:-:S03]  /*b670*/  ISETP.GT.U32.AND P6, PT, R0, R66, PT ;  /* 0x000000420000720c */ /* 0x000fc60003fc4070 */
[----:B------:R-:W-:Y:S01]  /*b680*/  @!P0 IMAD.IADD R67, R67, 0x1, -R0 ;  /* 0x0000000143438824 */ /* 0x000fe200078e0a00 */
[----:B------:R-:W-:Y:S01]  /*b690*/  ISETP.GE.AND P0, PT, R17, RZ, PT ;  /* 0x000000ff1100720c */ /* 0x000fe20003f06270 */
[----:B------:R-:W-:Y:S01]  /*b6a0*/  IMAD.MOV R4, RZ, RZ, -R4 ;  /* 0x000000ffff047224 */ /* 0x000fe200078e0a04 */
[----:B------:R-:W-:Y:S01]  /*b6b0*/  LOP3.LUT R17, R3, 0x17a, RZ, 0xfc, !PT ;  /* 0x0000017a03117812 */ /* 0x000fe200078efcff */
[----:B------:R-:W-:Y:S01]  /*b6c0*/  @!P2 IMAD.IADD R68, R68, 0x1, -R0 ;  /* 0x000000014444a824 */ /* 0x000fe200078e0a00 */
[C---:B------:R-:W-:Y:S01]  /*b6d0*/  ISETP.GT.U32.AND P2, PT, R0.reuse, R67, PT ;  /* 0x000000430000720c */ /* 0x040fe20003f44070 */
[----:B------:R-:W-:Y:S01]  /*b6e0*/  IMAD R69, R0, R4, R69 ;  /* 0x0000000400457224 */ /* 0x000fe200078e0245 */
[----:B------:R-:W-:Y:S01]  /*b6f0*/  IABS R73, R17 ;  /* 0x0000001100497213 */ /* 0x000fe20000000000 */
[----:B------:R-:W-:-:S04]  /*b700*/  IMAD.HI.U32 R4, R2, R13, RZ ;  /* 0x0000000d02047227 */ /* 0x000fc800078e00ff */
[----:B------:R-:W-:Y:S01]  /*b710*/  @!P1 IMAD.IADD R65, R65, 0x1, -R0 ;  /* 0x0000000141419824 */ /* 0x000fe200078e0a00 */
[----:B------:R-:W-:Y:S01]  /*b720*/  ISETP.GE.AND P1, PT, R16, RZ, PT ;  /* 0x000000ff1000720c */ /* 0x000fe20003f26270 */
[----:B------:R-:W-:Y:S01]  /*b730*/  IMAD.HI.U32 R7, R2, R71, RZ ;  /* 0x0000004702077227 */ /* 0x000fe200078e00ff */
[----:B------:R-:W-:-:S03]  /*b740*/  LOP3.LUT R16, R3, 0x17c, RZ, 0xfc, !PT ;  /* 0x0000017c03107812 */ /* 0x000fc600078efcff */
[----:B------:R-:W-:Y:S02]  /*b750*/  IMAD.MOV R4, RZ, RZ, -R4 ;  /* 0x000000ffff047224 */ /* 0x000fe400078e0a04 */
[--C-:B------:R-:W-:Y:S01]  /*b760*/  @!P6 IMAD.IADD R66, R66, 0x1, -R0.reuse ;  /* 0x000000014242e824 */ /* 0x100fe200078e0a00 */
[C---:B------:R-:W-:Y:S01]  /*b770*/  ISETP.GT.U32.AND P6, PT, R0.reuse, R69, PT ;  /* 0x000000450000720c */ /* 0x040fe20003fc4070 */
[----:B------:R-:W-:Y:S02]  /*b780*/  IMAD.MOV R7, RZ, RZ, -R7 ;  /* 0x000000ffff077224 */ /* 0x000fe400078e0a07 */
[C---:B------:R-:W-:Y:S01]  /*b790*/  IMAD R70, R0.reuse, R4, R13 ;  /* 0x0000000400467224 */ /* 0x040fe200078e020d */
[----:B------:R-:W-:Y:S01]  /*b7a0*/  IABS R13, R16 ;  /* 0x00000010000d7213 */ /* 0x000fe20000000000 */
[C---:B------:R-:W-:Y:S02]  /*b7b0*/  IMAD R71, R0.reuse, R7, R71 ;  /* 0x0000000700477224 */ /* 0x040fe400078e0247 */
[----:B------:R-:W-:Y:S01]  /*b7c0*/  @!P2 IMAD.IADD R67, R67, 0x1, -R0 ;  /* 0x000000014343a824 */ /* 0x000fe200078e0a00 */
[----:B------:R-:W-:Y:S01]  /*b7d0*/  ISETP.GT.U32.AND P2, PT, R0, R70, PT ;  /* 0x000000460000720c */ /* 0x000fe20003f44070 */
[----:B------:R-:W-:-:S04]  /*b7e0*/  IMAD.HI.U32 R4, R2, R13, RZ ;  /* 0x0000000d02047227 */ /* 0x000fc800078e00ff */
[----:B------:R-:W-:Y:S01]  /*b7f0*/  @!P1 IMAD.MOV R67, RZ, RZ, -R67 ;  /* 0x000000ffff439224 */ /* 0x000fe200078e0a43 */
[C---:B------:R-:W-:Y:S01]  /*b800*/  ISETP.GT.U32.AND P1, PT, R0.reuse, R71, PT ;  /* 0x000000470000720c */ /* 0x040fe20003f24070 */
[----:B------:R-:W-:Y:S02]  /*b810*/  @!P6 IMAD.IADD R69, R69, 0x1, -R0 ;  /* 0x000000014545e824 */ /* 0x000fe400078e0a00 */
[----:B------:R-:W-:Y:S01]  /*b820*/  @!P5 IMAD.MOV R65, RZ, RZ, -R65 ;  /* 0x000000ffff41d224 */ /* 0x000fe200078e0a41 */
[----:B------:R-:W-:Y:S01]  /*b830*/  ISETP.GT.U32.AND P5, PT, R0, R68, PT ;  /* 0x000000440000720c */ /* 0x000fe20003fa4070 */
[----:B------:R-:W-:Y:S01]  /*b840*/  IMAD.HI.U32 R7, R2, R73, RZ ;  /* 0x0000004902077227 */ /* 0x000fe200078e00ff */
[----:B------:R-:W-:-:S03]  /*b850*/  ISETP.GT.U32.AND P6, PT, R0, R69, PT ;  /* 0x000000450000720c */ /* 0x000fc60003fc4070 */
        /* <DEDUP_REMOVED lines=9> */
[--C-:B------:R-:W-:Y:S01]  /*b8f0*/  @!P1 IMAD.IADD R71, R71, 0x1, -R0.reuse ;  /* 0x0000000147479824 */ /* 0x100fe200078e0a00 */
[C---:B------:R-:W-:Y:S01]  /*b900*/  ISETP.GT.U32.AND P1, PT, R0.reuse, R70, PT ;  /* 0x000000460000720c */ /* 0x040fe20003f24070 */
[----:B------:R-:W-:Y:S01]  /*b910*/  IMAD R73, R0, R7, R73 ;  /* 0x0000000700497224 */ /* 0x000fe200078e0249 */
[----:B------:R-:W-:Y:S01]  /*b920*/  IABS R7, R13 ;  /* 0x0000000d00077213 */ /* 0x000fe20000000000 */
[--C-:B------:R-:W-:Y:S01]  /*b930*/  @!P5 IMAD.IADD R68, R68, 0x1, -R0.reuse ;  /* 0x000000014444d824 */ /* 0x100fe200078e0a00 */
[----:B------:R-:W-:Y:S01]  /*b940*/  ISETP.GE.AND P5, PT, R15, RZ, PT ;  /* 0x000000ff0f00720c */ /* 0x000fe20003fa6270 */
        /* <DEDUP_REMOVED lines=11> */
[----:B------:R-:W-:Y:S02]  /*ba00*/  @!P5 IMAD.MOV R70, RZ, RZ, -R70 ;  /* 0x000000ffff46d224 */ /* 0x000fe400078e0a46 */
        /* <DEDUP_REMOVED lines=144> */
[C---:B------:R-:W-:Y:S02]  /*c310*/  IMAD R86, R0.reuse, R86, R13 ;  /* 0x0000005600567224 */ /* 0x040fe400078e020d */
[----:B------:R-:W-:Y:S02]  /*c320*/  IMAD.MOV R4, RZ, RZ, -R4 ;  /* 0x000000ffff047224 */ /* 0x000fe400078e0a04 */
[----:B------:R-:W-:Y:S02]  /*c330*/  IMAD R88, R0, R7, R15 ;  /* 0x0000000700587224 */ /* 0x000fe400078e020f */
[--C-:B------:R-:W-:Y:S01]  /*c340*/  @!P5 IMAD.IADD R84, R84, 0x1, -R0.reuse ;  /* 0x000000015454d824 */ /* 0x100fe200078e0a00 */
[----:B------:R-:W-:Y:S01]  /*c350*/  ISETP.GE.AND P5, PT, R14, RZ, PT ;  /* 0x000000ff0e00720c */ /* 0x000fe20003fa6270 */
[----:B------:R-:W-:Y:S01]  /*c360*/  @!P4 IMAD.MOV R83, RZ, RZ, -R83 ;  /* 0x000000ffff53c224 */ /* 0x000fe200078e0a53 */
        /* <DEDUP_REMOVED lines=8> */
[----:B------:R-:W-:-:S02]  /*c3f0*/  ISETP.GE.AND P0, PT, R17, RZ, PT ;  /* 0x000000ff1100720c */ /* 0x000fc40003f06270 */
[----:B------:R-:W-:Y:S02]  /*c400*/  IABS R89, R4 ;  /* 0x0000000400597213 */ /* 0x000fe40000000000 */
[C---:B------:R-:W-:Y:S01]  /*c410*/  LOP3.LUT R14, R3.reuse, 0x158, RZ, 0xfc, !PT ;  /* 0x00000158030e7812 */ /* 0x040fe200078efcff */
[--C-:B------:R-:W-:Y:S01]  /*c420*/  @!P4 IMAD.IADD R86, R86, 0x1, -R0.reuse ;  /* 0x000000015656c824 */ /* 0x100fe200078e0a00 */
[----:B------:R-:W-:Y:S01]  /*c430*/  ISETP.GE.AND P4, PT, R4, RZ, PT ;  /* 0x000000ff0400720c */ /* 0x000fe20003f86270 */
[----:B------:R-:W-:Y:S01]  /*c440*/  IMAD.HI.U32 R4, R2, R89, RZ ;  /* 0x0000005902047227 */ /* 0x000fe200078e00ff */
[----:B------:R-:W-:Y:S02]  /*c450*/  IABS R13, R14 ;  /* 0x0000000e000d7213 */ /* 0x000fe40000000000 */
[----:B------:R-:W-:Y:S01]  /*c460*/  LOP3.LUT R17, R3, 0x154, RZ, 0xfc, !PT ;  /* 0x0000015403117812 */ /* 0x000fe200078efcff */
[--C-:B------:R-:W-:Y:S02]  /*c470*/  @!P6 IMAD.IADD R88, R88, 0x1, -R0.reuse ;  /* 0x000000015858e824 */ /* 0x100fe400078e0a00 */
[----:B------:R-:W-:Y:S01]  /*c480*/  @!P3 IMAD.IADD R87, R87, 0x1, -R0 ;  /* 0x000000015757b824 */ /* 0x000fe200078e0a00 */
[C---:B------:R-:W-:Y:S01]  /*c490*/  ISETP.GT.U32.AND P3, PT, R0.reuse, R86, PT ;  /* 0x000000560000720c */ /* 0x040fe20003f64070 */
[----:B------:R-:W-:Y:S01]  /*c4a0*/  IMAD.MOV R7, RZ, RZ, -R4 ;  /* 0x000000ffff077224 */ /* 0x000fe200078e0a04 */
[----:B------:R-:W-:Y:S01]  /*c4b0*/  ISETP.GT.U32.AND P6, PT, R0, R88, PT ;  /* 0x000000580000720c */ /* 0x000fe20003fc4070 */
[----:B------:R-:W-:Y:S01]  /*c4c0*/  IMAD.HI.U32 R4, R2, R13, RZ ;  /* 0x0000000d02047227 */ /* 0x000fe200078e00ff */
[----:B------:R-:W-:-:S03]  /*c4d0*/  IABS R15, R17 ;  /* 0x00000011000f7213 */ /* 0x000fc60000000000 */
[----:B------:R-:W-:Y:S01]  /*c4e0*/  @!P0 IMAD.MOV R85, RZ, RZ, -R85 ;  /* 0x000000ffff558224 */ /* 0x000fe200078e0a55 */
[C---:B------:R-:W-:Y:S01]  /*c4f0*/  ISETP.GT.U32.AND P0, PT, R0.reuse, R87, PT ;  /* 0x000000570000720c */ /* 0x040fe20003f04070 */
[----:B------:R-:W-:Y:S02]  /*c500*/  IMAD.MOV R90, RZ, RZ, -R4 ;  /* 0x000000ffff5a7224 */ /* 0x000fe400078e0a04 */
[----:B------:R-:W-:Y:S02]  /*c510*/  IMAD R89, R0, R7, R89 ;  /* 0x0000000700597224 */ /* 0x000fe400078e0259 */
[----:B------:R-:W-:-:S04]  /*c520*/  IMAD.HI.U32 R4, R2, R91, RZ ;  /* 0x0000005b02047227 */ /* 0x000fc800078e00ff */
[----:B------:R-:W-:Y:S02]  /*c530*/  IMAD R90, R0, R90, R13 ;  /* 0x0000005a005a7224 */ /* 0x000fe400078e020d */
[----:B------:R-:W-:Y:S01]  /*c540*/  @!P3 IMAD.IADD R86, R86, 0x1, -R0 ;  /* 0x000000015656b824 */ /* 0x000fe200078e0a00 */
[----:B------:R-:W-:Y:S01]  /*c550*/  ISETP.GT.U32.AND P3, PT, R0, R89, PT ;  /* 0x000000590000720c */ /* 0x000fe20003f64070 */
        /* <DEDUP_REMOVED lines=19> */
[----:B------:R-:W-:-:S02]  /*c690*/  @!P6 IMAD.IADD R90, R90, 0x1, -R0 ;  /* 0x000000015a5ae824 */ /* 0x000fc400078e0a00 */
[----:B------:R-:W-:Y:S01]  /*c6a0*/  @!P2 IMAD.MOV R86, RZ, RZ, -R86 ;  /* 0x000000ffff56a224 */ /* 0x000fe200078e0a56 */
[----:B------:R-:W-:Y:S02]  /*c6b0*/  ISETP.GT.U32.AND P2, PT, R0, R89, PT ;  /* 0x000000590000720c */ /* 0x000fe40003f44070 */
[----:B------:R-:W-:Y:S01]  /*c6c0*/  ISETP.GE.AND P3, PT, R4, RZ, PT ;  /* 0x000000ff0400720c */ /* 0x000fe20003f66270 */
[----:B------:R-:W-:Y:S01]  /*c6d0*/  @!P1 IMAD.IADD R91, R91, 0x1, -R0 ;  /* 0x000000015b5b9824 */ /* 0x000fe200078e0a00 */
[----:B------:R-:W-:Y:S01]  /*c6e0*/  IABS R95, R4 ;  /* 0x00000004005f7213 */ /* 0x000fe20000000000 */
[----:B------:R-:W-:Y:S01]  /*c6f0*/  IMAD.HI.U32 R4, R2, R93, RZ ;  /* 0x0000005d02047227 */ /* 0x000fe200078e00ff */
[----:B------:R-:W-:Y:S02]  /*c700*/  ISETP.GT.U32.AND P6, PT, R0, R90, PT ;  /* 0x0000005a0000720c */ /* 0x000fe40003fc4070 */
        /* <DEDUP_REMOVED lines=55> */
[----:B------:R-:W-:Y:S01]  /*ca80*/  @!P1 IMAD.MOV R92, RZ, RZ, -R92 ;  /* 0x000000ffff5c9224 */ /* 0x000fe200078e0a5c */
[C---:B------:R-:W-:Y:S01]  /*ca90*/  ISETP.GT.U32.AND P1, PT, R0.reuse, R95, PT ;  /* 0x0000005f0000720c */ /* 0x040fe20003f24070 */
[----:B------:R-:W-:Y:S02]  /*caa0*/  IMAD R98, R0, R4, R7 ;  /* 0x0000000400627224 */ /* 0x000fe400078e0207 */
[----:B------:R-:W-:-:S02]  /*cab0*/  @!P4 IMAD.MOV R94, RZ, RZ, -R94 ;  /* 0x000000ffff5ec224 */ /* 0x000fc400078e0a5e */
        /* <DEDUP_REMOVED lines=9> */
[----:B------:R-:W-:Y:S02]  /*cb50*/  IMAD.MOV R7, RZ, RZ, -R7 ;  /* 0x000000ffff077224 */ /* 0x000fe400078e0a07 */
[----:B------:R-:W-:Y:S01]  /*cb60*/  @!P1 IMAD.IADD R95, R95, 0x1, -R0 ;  /* 0x000000015f5f9824 */ /* 0x000fe200078e0a00 */
[----:B------:R-:W-:Y:S01]  /*cb70*/  ISETP.GE.AND P1, PT, R13, RZ, PT ;  /* 0x000000ff0d00720c */ /* 0x000fe20003f26270 */
[----:B------:R-:W-:Y:S01]  /*cb80*/  IMAD.HI.U32 R13, R2, R101, RZ ;  /* 0x00000065020d7227 */ /* 0x000fe200078e00ff */
[----:B------:R-:W-:-:S03]  /*cb90*/  ISETP.GT.U32.AND P4, PT, R0, R98, PT ;  /* 0x000000620000720c */ /* 0x000fc60003f84070 */
        /* <DEDUP_REMOVED lines=26> */
[----:B------:R-:W-:Y:S01]  /*cd40*/  IMAD.HI.U32 R4, R2, R15, RZ ;  /* 0x0000000f02047227 */ /* 0x000fe200078e00ff */
[----:B------:R-:W-:-:S03]  /*cd50*/  ISETP.GT.U32.AND P6, PT, R0, R100, PT ;  /* 0x000000640000720c */ /* 0x000fc60003fc4070 */
[----:B------:R-:W-:Y:S02]  /*cd60*/  @!P4 IMAD.IADD R101, R101, 0x1, -R0 ;  /* 0x000000016565c824 */ /* 0x000fe400078e0a00 */
[----:B------:R-:W-:-:S03]  /*cd70*/  IMAD.HI.U32 R7, R2, R103, RZ ;  /* 0x0000006702077227 */ /* 0x000fc600078e00ff */
[C---:B------:R-:W-:Y:S01]  /*cd80*/  ISETP.GT.U32.AND P4, PT, R0.reuse, R101, PT ;  /* 0x000000650000720c */ /* 0x040fe20003f84070 */
        /* <DEDUP_REMOVED lines=53> */
[----:B------:R-:W-:Y:S01]  /*d0e0*/  @!P5 IMAD.MOV R103, RZ, RZ, -R103 ;  /* 0x000000ffff67d224 */ /* 0x000fe200078e0a67 */
[----:B------:R-:W-:Y:S01]  /*d0f0*/  ISETP.GT.U32.AND P2, PT, R0, R105, PT ;  /* 0x000000690000720c */ /* 0x000fe20003f44070 */
[----:B------:R-:W-:Y:S01]  /*d100*/  IMAD.HI.U32 R4, R2, R13, RZ ;  /* 0x0000000d02047227 */ /* 0x000fe200078e00ff */
[----:B------:R-:W-:-:S02]  /*d110*/  ISETP.GT.U32.AND P4, PT, R0, R106, PT ;  /* 0x0000006a0000720c */ /* 0x000fc40003f84070 */
[----:B------:R-:W-:Y:S01]  /*d120*/  ISETP.GT.U32.AND P5, PT, R0, R107, PT ;  /* 0x0000006b0000720c */ /* 0x000fe20003fa4070 */
[----:B------:R-:W-:-:S04]  /*d130*/  IMAD.HI.U32 R7, R2, R109, RZ ;  /* 0x0000006d02077227 */ /* 0x000fc800078e00ff */
[----:B------:R-:W-:Y:S02]  /*d140*/  IMAD.MOV R108, RZ, RZ, -R4 ;  /* 0x000000ffff6c7224 */ /* 0x000fe400078e0a04 */
[----:B------:R-:W-:Y:S02]  /*d150*/  IMAD.MOV R7, RZ, RZ, -R7 ;  /* 0x000000ffff077224 */ /* 0x000fe400078e0a07 */
[----:B------:R-:W-:Y:S01]  /*d160*/  @!P1 IMAD.MOV R101, RZ, RZ, -R101 ;  /* 0x000000ffff659224 */ /* 0x000fe200078e0a65 */
[C---:B------:R-:W-:Y:S01]  /*d170*/  ISETP.GT.U32.AND P1, PT, R0.reuse, R104, PT ;  /* 0x000000680000720c */ /* 0x040fe20003f24070 */
[C---:B------:R-:W-:Y:S02]  /*d180*/  IMAD R108, R0.reuse, R108, R13 ;  /* 0x0000006c006c7224 */ /* 0x040fe400078e020d */
        /* <DEDUP_REMOVED lines=9> */
[----:B------:R-:W-:Y:S01]  /*d220*/  @!P1 IMAD.IADD R104, R104, 0x1, -R0 ;  /* 0x0000000168689824 */ /* 0x000fe200078e0a00 */
[----:B------:R-:W-:Y:S01]  /*d230*/  ISETP.GT.U32.AND P5, PT, R0, R107, PT ;  /* 0x0000006b0000720c */ /* 0x000fe20003fa4070 */
[----:B------:R-:W-:Y:S01]  /*d240*/  VIADD R4, R6, 0x12e ;  /* 0x0000012e06047836 */ /* 0x000fe20000000000 */
[----:B------:R-:W-:Y:S01]  /*d250*/  ISETP.GE.AND P1, PT, R14, RZ, PT ;  /* 0x000000ff0e00720c */ /* 0x000fe20003f26270 */
[----:B------:R-:W-:Y:S01]  /*d260*/  @!P0 IMAD.MOV R104, RZ, RZ, -R104 ;  /* 0x000000ffff688224 */ /* 0x000fe200078e0a68 */
[----:B------:R-:W-:-:S02]  /*d270*/  LOP3.LUT R14, R3, 0x12c, RZ, 0xfc, !PT ;  /* 0x0000012c030e7812 */ /* 0x000fc400078efcff */
[----:B------:R-:W-:Y:S01]  /*d280*/  ISETP.GE.AND P2, PT, R4, RZ, PT ;  /* 0x000000ff0400720c */ /* 0x000fe20003f46270 */
[--C-:B------:R-:W-:Y:S01]  /*d290*/  @!P4 IMAD.IADD R108, R108, 0x1, -R0.reuse ;  /* 0x000000016c6cc824 */ /* 0x100fe200078e0a00 */
[----:B------:R-:W-:Y:S02]  /*d2a0*/  IABS R15, R14 ;  /* 0x0000000e000f7213 */ /* 0x000fe40000000000 */
[----:B------:R-:W-:Y:S01]  /*d2b0*/  IABS R111, R4 ;  /* 0x00000004006f7213 */ /* 0x000fe20000000000 */
[--C-:B------:R-:W-:Y:S01]  /*d2c0*/  @!P6 IMAD.IADD R109, R109, 0x1, -R0.reuse ;  /* 0x000000016d6de824 */ /* 0x100fe200078e0a00 */
[----:B------:R-:W-:Y:S01]  /*d2d0*/  ISETP.GT.U32.AND P4, PT, R0, R108, PT ;  /* 0x0000006c0000720c */ /* 0x000fe20003f84070 */
[----:B------:R-:W-:Y:S01]  /*d2e0*/  @!P5 IMAD.IADD R107, R107, 0x1, -R0 ;  /* 0x000000016b6bd824 */ /* 0x000fe200078e0a00 */
[----:B------:R-:W-:Y:S01]  /*d2f0*/  ISETP.GE.AND P5, PT, R7, RZ, PT ;  /* 0x000000ff0700720c */ /* 0x000fe20003fa6270 */
[----:B------:R-:W-:Y:S01]  /*d300*/  IMAD.HI.U32 R4, R2, R13, RZ ;  /* 0x0000000d02047227 */ /* 0x000fe200078e00ff */
[----:B------:R-:W-:-:S02]  /*d310*/  ISETP.GT.U32.AND P6, PT, R0, R109, PT ;  /* 0x0000006d0000720c */ /* 0x000fc40003fc4070 */
[----:B------:R-:W-:Y:S01]  /*d320*/  ISETP.GE.AND P0, PT, R16, RZ, PT ;  /* 0x000000ff1000720c */ /* 0x000fe20003f06270 */
[----:B------:R-:W-:Y:S01]  /*d330*/  IMAD.HI.U32 R7, R2, R15, RZ ;  /* 0x0000000f02077227 */ /* 0x000fe200078e00ff */
[----:B------:R-:W-:-:S03]  /*d340*/  LOP3.LUT R16, R3, 0x126, RZ, 0xfc, !PT ;  /* 0x0000012603107812 */ /* 0x000fc600078efcff */
[----:B------:R-:W-:Y:S01]  /*d350*/  IMAD.MOV R110, RZ, RZ, -R4 ;  /* 0x000000ffff6e7224 */ /* 0x000fe200078e0a04 */
[----:B------:R-:W-:Y:S01]  /*d360*/  IABS R115, R16 ;  /* 0x0000001000737213 */ /* 0x000fe20000000000 */
[----:B------:R-:W-:Y:S02]  /*d370*/  IMAD.MOV R7, RZ, RZ, -R7 ;  /* 0x000000ffff077224 */ /* 0x000fe400078e0a07 */
[----:B------:R-:W-:Y:S02]  /*d380*/  IMAD R110, R0, R110, R13 ;  /* 0x0000006e006e7224 */ /* 0x000fe400078e020d */
[----:B------:R-:W-:-:S04]  /*d390*/  IMAD.HI.U32 R4, R2, R111, RZ ;  /* 0x0000006f02047227 */ /* 0x000fc800078e00ff */
[----:B------:R-:W-:Y:S02]  /*d3a0*/  IMAD R112, R0, R7, R15 ;  /* 0x0000000700707224 */ /* 0x000fe400078e020f */
[----:B------:R-:W-:Y:S01]  /*d3b0*/  @!P4 IMAD.IADD R108, R108, 0x1, -R0 ;  /* 0x000000016c6cc824 */ /* 0x000fe200078e0a00 */
[C---:B------:R-:W-:Y:S01]  /*d3c0*/  ISETP.GT.U32.AND P4, PT, R0.reuse, R110, PT ;  /* 0x0000006e0000720c */ /* 0x040fe20003f84070 */
[----:B------:R-:W-:Y:S02]  /*d3d0*/  IMAD.MOV R4, RZ, RZ, -R4 ;  /* 0x000000ffff047224 */ /* 0x000fe400078e0a04 */
[----:B------:R-:W-:Y:S01]  /*d3e0*/  @!P6 IMAD.IADD R109, R109, 0x1, -R0 ;  /* 0x000000016d6de824 */ /* 0x000fe200078e0a00 */
[C---:B------:R-:W-:Y:S01]  /*d3f0*/  ISETP.GT.U32.AND P6, PT, R0.reuse, R112, PT ;  /* 0x000000700000720c */ /* 0x040fe20003fc4070 */
[----:B------:R-:W-:Y:S01]  /*d400*/  IMAD R111, R0, R4, R111 ;  /* 0x00000004006f7224 */ /* 0x000fe200078e026f */
[----:B------:R-:W-:Y:S01]  /*d410*/  LOP3.LUT R4, R3, 0x12a, RZ, 0xfc, !PT ;  /* 0x0000012a03047812 */ /* 0x000fe200078efcff */
[----:B------:R-:W-:-:S02]  /*d420*/  @!P0 IMAD.MOV R108, RZ, RZ, -R108 ;  /* 0x000000ffff6c8224 */ /* 0x000fc400078e0a6c */
[----:B------:R-:W-:Y:S01]  /*d430*/  @!P3 IMAD.MOV R107, RZ, RZ, -R107 ;  /* 0x000000ffff6bb224 */ /* 0x000fe200078e0a6b */
[----:B------:R-:W-:Y:S01]  /*d440*/  ISETP.GT.U32.AND P0, PT, R0, R111, PT ;  /* 0x0000006f0000720c */ /* 0x000fe20003f04070 */
[----:B------:R-:W-:Y:S01]  /*d450*/  @!P1 IMAD.MOV R106, RZ, RZ, -R106 ;  /* 0x000000ffff6a9224 */ /* 0x000fe200078e0a6a */
[----:B------:R-:W-:Y:S01]  /*d460*/  ISETP.GE.AND P3, PT, R14, RZ, PT ;  /* 0x000000ff0e00720c */ /* 0x000fe20003f66270 */
[--C-:B------:R-:W-:Y:S01]  /*d470*/  @!P4 IMAD.IADD R110, R110, 0x1, -R0.reuse ;  /* 0x000000016e6ec824 */ /* 0x100fe200078e0a00 */
[----:B------:R-:W-:Y:S02]  /*d480*/  IABS R113, R4 ;  /* 0x0000000400717213 */ /* 0x000fe40000000000 */
[----:B------:R-:W-:Y:S01]  /*d490*/  LOP3.LUT R14, R3, 0x128, RZ, 0xfc, !PT ;  /* 0x00000128030e7812 */ /* 0x000fe200078efcff */
[----:B------:R-:W-:Y:S01]  /*d4a0*/  @!P6 IMAD.IADD R112, R112, 0x1, -R0 ;  /* 0x000000017070e824 */ /* 0x000fe200078e0a00 */
[----:B------:R-:W-:Y:S02]  /*d4b0*/  ISETP.GE.AND P1, PT, R17, RZ, PT ;  /* 0x000000ff1100720c */ /* 0x000fe40003f26270 */
[----:B------:R-:W-:Y:S01]  /*d4c0*/  ISETP.GE.AND P4, PT, R4, RZ, PT ;  /* 0x000000ff0400720c */ /* 0x000fe20003f86270 */
[----:B------:R-:W-:Y:S01]  /*d4d0*/  IMAD.HI.U32 R4, R2, R113, RZ ;  /* 0x0000007102047227 */ /* 0x000fe200078e00ff */
[----:B------:R-:W-:-:S02]  /*d4e0*/  IABS R13, R14 ;  /* 0x0000000e000d7213 */ /* 0x000fc40000000000 */
[----:B------:R-:W-:Y:S01]  /*d4f0*/  ISETP.GT.U32.AND P6, PT, R0, R112, PT ;  /* 0x000000700000720c */ /* 0x000fe20003fc4070 */
[----:B------:R-:W-:Y:S01]  /*d500*/  IMAD.MOV R7, RZ, RZ, -R4 ;  /* 0x000000ffff077224 */ /* 0x000fe200078e0a04 */
[----:B------:R-:W-:Y:S01]  /*d510*/  LOP3.LUT R17, R3, 0x124, RZ, 0xfc, !PT ;  /* 0x0000012403117812 */ /* 0x000fe200078efcff */
[----:B------:R-:W-:-:S03]  /*d520*/  IMAD.HI.U32 R4, R2, R13, RZ ;  /* 0x0000000d02047227 */ /* 0x000fc600078e00ff */
[----:B------:R-:W-:Y:S01]  /*d530*/  IABS R15, R17 ;  /* 0x00000011000f7213 */ /* 0x000fe20000000000 */
[----:B------:R-:W-:Y:S01]  /*d540*/  @!P0 IMAD.IADD R111, R111, 0x1, -R0 ;  /* 0x000000016f6f8824 */ /* 0x000fe200078e0a00 */
[C---:B------:R-:W-:Y:S01]  /*d550*/  ISETP.GT.U32.AND P0, PT, R0.reuse, R110, PT ;  /* 0x0000006e0000720c */ /* 0x040fe20003f04070 */
[----:B------:R-:W-:Y:S02]  /*d560*/  IMAD.MOV R114, RZ, RZ, -R4 ;  /* 0x000000ffff727224 */ /* 0x000fe400078e0a04 */
[----:B------:R-:W-:Y:S01]  /*d570*/  @!P1 IMAD.MOV R109, RZ, RZ, -R109 ;  /* 0x000000ffff6d9224 */ /* 0x000fe200078e0a6d */
[C---:B------:R-:W-:Y:S01]  /*d580*/  ISETP.GT.U32.AND P1, PT, R0.reuse, R111, PT ;  /* 0x0000006f0000720c */ /* 0x040fe20003f24070 */
[C---:B------:R-:W-:Y:S02]  /*d590*/  IMAD R114, R0.reuse, R114, R13 ;  /* 0x0000007200727224 */ /* 0x040fe400078e020d */
[----:B------:R-:W-:Y:S02]  /*d5a0*/  IMAD R113, R0, R7, R113 ;  /* 0x0000000700717224 */ /* 0x000fe400078e0271 */
[----:B------:R-:W-:Y:S01]  /*d5b0*/  @!P6 IMAD.IADD R112, R112, 0x1, -R0 ;  /* 0x000000017070e824 */ /* 0x000fe200078e0a00 */
[----:B------:R-:W-:Y:S01]  /*d5c0*/  ISETP.GT.U32.AND P6, PT, R0, R114, PT ;  /* 0x000000720000720c */ /* 0x000fe20003fc4070 */
[----:B------:R-:W-:-:S04]  /*d5d0*/  IMAD.HI.U32 R4, R2, R115, RZ ;  /* 0x0000007302047227 */ /* 0x000fc800078e00ff */
[----:B------:R-:W-:Y:S01]  /*d5e0*/  @!P0 IMAD.IADD R110, R110, 0x1, -R0 ;  /* 0x000000016e6e8824 */ /* 0x000fe200078e0a00 */
[----:B------:R-:W-:Y:S01]  /*d5f0*/  ISETP.GT.U32.AND P0, PT, R0, R113, PT ;  /* 0x000000710000720c */ /* 0x000fe20003f04070 */
[----:B------:R-:W-:-:S04]  /*d600*/  IMAD.HI.U32 R7, R2, R15, RZ ;  /* 0x0000000f02077227 */ /* 0x000fc800078e00ff */
[----:B------:R-:W-:Y:S02]  /*d610*/  IMAD.MOV R4, RZ, RZ, -R4 ;  /* 0x000000ffff047224 */ /* 0x000fe400078e0a04 */
[--C-:B------:R-:W-:Y:S01]  /*d620*/  @!P1 IMAD.IADD R111, R111, 0x1, -R0.reuse ;  /* 0x000000016f6f9824 */ /* 0x100fe200078e0a00 */
[----:B------:R-:W-:Y:S01]  /*d630*/  ISETP.GE.AND P1, PT, R14, RZ, PT ;  /* 0x000000ff0e00720c */ /* 0x000fe20003f26270 */
[----:B------:R-:W-:Y:S01]  /*d640*/  IMAD.MOV R7, RZ, RZ, -R7 ;  /* 0x000000ffff077224 */ /* 0x000fe200078e0a07 */
[C---:B------:R-:W-:Y:S01]  /*d650*/  LOP3.LUT R14, R3.reuse, 0x122, RZ, 0xfc, !PT ;  /* 0x00000122030e7812 */ /* 0x040fe200078efcff */
[----:B------:R-:W-:Y:S02]  /*d660*/  IMAD R115, R0, R4, R115 ;  /* 0x0000000400737224 */ /* 0x000fe400078e0273 */
[----:B------:R-:W-:Y:S01]  /*d670*/  VIADD R4, R6, 0x11e ;  /* 0x0000011e06047836 */ /* 0x000fe20000000000 */
[----:B------:R-:W-:Y:S01]  /*d680*/  IABS R117, R14 ;  /* 0x0000000e00757213 */ /* 0x000fe20000000000 */
[----:B------:R-:W-:Y:S01]  /*d690*/  IMAD R116, R0, R7, R15 ;  /* 0x0000000700747224 */ /* 0x000fe200078e020f */
[----:B------:R-:W-:Y:S01]  /*d6a0*/  LOP3.LUT R15, R3, 0x120, RZ, 0xfc, !PT ;  /* 0x00000120030f7812 */ /* 0x000fe200078efcff */
[--C-:B------:R-:W-:Y:S01]  /*d6b0*/  @!P6 IMAD.IADD R114, R114, 0x1, -R0.reuse ;  /* 0x000000017272e824 */ /* 0x100fe200078e0a00 */
[----:B------:R-:W-:Y:S01]  /*d6c0*/  IABS R119, R4 ;  /* 0x0000000400777213 */ /* 0x000fe20000000000 */
[----:B------:R-:W-:Y:S01]  /*d6d0*/  @!P2 IMAD.MOV R111, RZ, RZ, -R111 ;  /* 0x000000ffff6fa224 */ /* 0x000fe200078e0a6f */
[----:B------:R-:W-:Y:S01]  /*d6e0*/  ISETP.GT.U32.AND P2, PT, R0, R115, PT ;  /* 0x000000730000720c */ /* 0x000fe20003f44070 */
[----:B------:R-:W-:Y:S01]  /*d6f0*/  @!P0 IMAD.IADD R113, R113, 0x1, -R0 ;  /* 0x0000000171718824 */ /* 0x000fe200078e0a00 */
[----:B------:R-:W-:Y:S01]  /*d700*/  ISETP.GE.AND P0, PT, R4, RZ, PT ;  /* 0x000000ff0400720c */ /* 0x000fe20003f06270 */
[----:B------:R-:W-:Y:S01]  /*d710*/  @!P3 IMAD.MOV R112, RZ, RZ, -R112 ;  /* 0x000000ffff70b224 */ /* 0x000fe200078e0a70 */
[----:B------:R-:W-:Y:S01]  /*d720*/  ISETP.GT.U32.AND P6, PT, R0, R114, PT ;  /* 0x000000720000720c */ /* 0x000fe20003fc4070 */
[----:B------:R-:W-:Y:S01]  /*d730*/  IMAD.HI.U32 R4, R2, R117, RZ ;  /* 0x0000007502047227 */ /* 0x000fe200078e00ff */
[----:B------:R-:W-:-:S02]  /*d740*/  ISETP.GT.U32.AND P3, PT, R0, R116, PT ;  /* 0x000000740000720c */ /* 0x000fc40003f64070 */
[----:B------:R-:W-:Y:S01]  /*d750*/  IABS R13, R15 ;  /* 0x0000000f000d7213 */ /* 0x000fe20000000000 */
[----:B------:R-:W-:Y:S02]  /*d760*/  IMAD.MOV R4, RZ, RZ, -R4 ;  /* 0x000000ffff047224 */ /* 0x000fe400078e0a04 */
[----:B------:R-:W-:Y:S01]  /*d770*/  @!P5 IMAD.MOV R110, RZ, RZ, -R110 ;  /* 0x000000ffff6ed224 */ /* 0x000fe200078e0a6e */
[C---:B------:R-:W-:Y:S01]  /*d780*/  ISETP.GT.U32.AND P5, PT, R0.reuse, R113, PT ;  /* 0x000000710000720c */ /* 0x040fe20003fa4070 */
[----:B------:R-:W-:Y:S02]  /*d790*/  IMAD R117, R0, R4, R117 ;  /* 0x0000000400757224 */ /* 0x000fe400078e0275 */
[--C-:B------:R-:W-:Y:S01]  /*d7a0*/  @!P2 IMAD.IADD R115, R115, 0x1, -R0.reuse ;  /* 0x000000017373a824 */ /* 0x100fe200078e0a00 */
[----:B------:R-:W-:Y:S01]  /*d7b0*/  ISETP.GE.AND P2, PT, R17, RZ, PT ;  /* 0x000000ff1100720c */ /* 0x000fe20003f46270 */
[--C-:B------:R-:W-:Y:S01]  /*d7c0*/  @!P6 IMAD.IADD R114, R114, 0x1, -R0.reuse ;  /* 0x000000017272e824 */ /* 0x100fe200078e0a00 */
[----:B------:R-:W-:Y:S01]  /*d7d0*/  ISETP.GT.U32.AND P6, PT, R0, R117, PT ;  /* 0x000000750000720c */ /* 0x000fe20003fc4070 */
[----:B------:R-:W-:Y:S01]  /*d7e0*/  @!P3 IMAD.IADD R116, R116, 0x1, -R0 ;  /* 0x000000017474b824 */ /* 0x000fe200078e0a00 */
[----:B------:R-:W-:Y:S01]  /*d7f0*/  ISETP.GT.U32.AND P3, PT, R0, R115, PT ;  /* 0x000000730000720c */ /* 0x000fe20003f64070 */
[----:B------:R-:W-:Y:S01]  /*d800*/  IMAD.HI.U32 R4, R2, R13, RZ ;  /* 0x0000000d02047227 */ /* 0x000fe200078e00ff */
[----:B------:R-:W-:-:S03]  /*d810*/  LOP3.LUT R17, R3, 0x11a, RZ, 0xfc, !PT ;  /* 0x0000011a03117812 */ /* 0x000fc600078efcff */
[----:B------:R-:W-:Y:S01]  /*d820*/  IMAD.MOV R4, RZ, RZ, -R4 ;  /* 0x000000ffff047224 */ /* 0x000fe200078e0a04 */
[----:B------:R-:W-:Y:S01]  /*d830*/  IABS R121, R17 ;  /* 0x0000001100797213 */ /* 0x000fe20000000000 */
[--C-:B------:R-:W-:Y:S01]  /*d840*/  @!P5 IMAD.IADD R113, R113, 0x1, -R0.reuse ;  /* 0x000000017171d824 */ /* 0x100fe200078e0a00 */
[----:B------:R-:W-:Y:S01]  /*d850*/  ISETP.GE.AND P5, PT, R16, RZ, PT ;  /* 0x000000ff1000720c */ /* 0x000fe20003fa6270 */
[C---:B------:R-:W-:Y:S01]  /*d860*/  IMAD R118, R0.reuse, R4, R13 ;  /* 0x0000000400767224 */ /* 0x040fe200078e020d */
[----:B------:R-:W-:Y:S01]  /*d870*/  LOP3.LUT R16, R3, 0x11c, RZ, 0xfc, !PT ;  /* 0x0000011c03107812 */ /* 0x000fe200078efcff */
[--C-:B------:R-:W-:Y:S01]  /*d880*/  @!P6 IMAD.IADD R117, R117, 0x1, -R0.reuse ;  /* 0x000000017575e824 */ /* 0x100fe200078e0a00 */
[C---:B------:R-:W-:Y:S01]  /*d890*/  ISETP.GT.U32.AND P6, PT, R0.reuse, R116, PT ;  /* 0x000000740000720c */ /* 0x040fe20003fc4070 */
[----:B------:R-:W-:Y:S01]  /*d8a0*/  @!P3 IMAD.IADD R115, R115, 0x1, -R0 ;  /* 0x000000017373b824 */ /* 0x000fe200078e0a00 */
[----:B------:R-:W-:Y:S01]  /*d8b0*/  ISETP.GT.U32.AND P3, PT, R0, R118, PT ;  /* 0x000000760000720c */ /* 0x000fe20003f64070 */
[----:B------:R-:W-:Y:S01]  /*d8c0*/  IMAD.HI.U32 R7, R2, R119, RZ ;  /* 0x0000007702077227 */ /* 0x000fe200078e00ff */
[----:B------:R-:W-:-:S03]  /*d8d0*/  IABS R13, R16 ;  /* 0x00000010000d7213 */ /* 0x000fc60000000000 */
[----:B------:R-:W-:Y:S02]  /*d8e0*/  IMAD.MOV R7, RZ, RZ, -R7 ;  /* 0x000000ffff077224 */ /* 0x000fe400078e0a07 */
[----:B------:R-:W-:-:S04]  /*d8f0*/  IMAD.HI.U32 R4, R2, R13, RZ ;  /* 0x0000000d02047227 */ /* 0x000fc800078e00ff */
[C---:B------:R-:W-:Y:S02]  /*d900*/  IMAD R119, R0.reuse, R7, R119 ;  /* 0x0000000700777224 */ /* 0x040fe400078e0277 */
[----:B------:R-:W-:Y:S01]  /*d910*/  @!P4 IMAD.MOV R113, RZ, RZ, -R113 ;  /* 0x000000ffff71c224 */ /* 0x000fe200078e0a71 */
[----:B------:R-:W-:Y:S01]  /*d920*/  ISETP.GT.U32.AND P4, PT, R0, R117, PT ;  /* 0x000000750000720c */ /* 0x000fe20003f84070 */
        /* <DEDUP_REMOVED lines=116> */
[C---:B------:R-:W-:Y:S02]  /*e070*/  IMAD R129, R0.reuse, R7, R129 ;  /* 0x0000000700817224 */ /* 0x040fe400078e0281 */
        /* <DEDUP_REMOVED lines=81> */
[----:B------:R-:W-:Y:S01]  /*e590*/  ISETP.GT.U32.AND P1, PT, R0, R134, PT ;  /* 0x000000860000720c */ /* 0x000fe20003f24070 */
[----:B------:R-:W-:Y:S01]  /*e5a0*/  IMAD.MOV R7, RZ, RZ, -R4 ;  /* 0x000000ffff077224 */ /* 0x000fe200078e0a04 */
[----:B------:R-:W-:Y:S01]  /*e5b0*/  IABS R15, R17 ;  /* 0x00000011000f7213 */ /* 0x000fe20000000000 */
[----:B------:R-:W-:-:S04]  /*e5c0*/  IMAD.HI.U32 R4, R2, R13, RZ ;  /* 0x0000000d02047227 */ /* 0x000fc800078e00ff */
        /* <DEDUP_REMOVED lines=27> */
[----:B------:R-:W-:Y:S01]  /*e780*/  @!P4 IMAD.IADD R138, R138, 0x1, -R0 ;  /* 0x000000018a8ac824 */ /* 0x000fe200078e0a00 */
[----:B------:R-:W-:Y:S01]  /*e790*/  ISETP.GT.U32.AND P4, PT, R0, R137, PT ;  /* 0x000000890000720c */ /* 0x000fe20003f84070 */
[----:B------:R-:W-:Y:S01]  /*e7a0*/  @!P3 IMAD.MOV R134, RZ, RZ, -R134 ;  /* 0x000000ffff86b224 */ /* 0x000fe200078e0a86 */
        /* <DEDUP_REMOVED lines=62> */
[----:B------:R-:W-:Y:S01]  /*eb90*/  IMAD R146, R0, R4, R7 ;  /* 0x0000000400927224 */ /* 0x000fe200078e0207 */
[----:B------:R-:W-:Y:S01]  /*eba0*/  LOP3.LUT R17, R3, 0xe2, RZ, 0xfc, !PT ;  /* 0x000000e203117812 */ /* 0x000fe200078efcff */
[----:B------:R-:W-:-:S02]  /*ebb0*/  @!P6 IMAD.MOV R142, RZ, RZ, -R142 ;  /* 0x000000ffff8ee224 */ /* 0x000fc400078e0a8e */
[----:B------:R-:W-:Y:S01]  /*ebc0*/  IMAD.HI.U32 R4, R2, R147, RZ ;  /* 0x0000009302047227 */ /* 0x000fe200078e00ff */
[----:B------:R-:W-:Y:S02]  /*ebd0*/  ISETP.GT.U32.AND P6, PT, R0, R146, PT ;  /* 0x000000920000720c */ /* 0x000fe40003fc4070 */
[----:B------:R-:W-:Y:S01]  /*ebe0*/  IABS R149, R17 ;  /* 0x0000001100957213 */ /* 0x000fe20000000000 */
[--C-:B------:R-:W-:Y:S02]  /*ebf0*/  @!P5 IMAD.IADD R144, R144, 0x1, -R0.reuse ;  /* 0x000000019090d824 */ /* 0x100fe400078e0a00 */
[----:B------:R-:W-:Y:S02]  /*ec00*/  @!P4 IMAD.IADD R145, R145, 0x1, -R0 ;  /* 0x000000019191c824 */ /* 0x000fe400078e0a00 */
[----:B------:R-:W-:Y:S01]  /*ec10*/  IMAD.HI.U32 R7, R2, R15, RZ ;  /* 0x0000000f02077227 */ /* 0x000fe200078e00ff */
[C---:B------:R-:W-:Y:S02]  /*ec20*/  ISETP.GT.U32.AND P5, PT, R0.reuse, R144, PT ;  /* 0x000000900000720c */ /* 0x040fe40003fa4070 */
[----:B------:R-:W-:Y:S01]  /*ec30*/  ISETP.GT.U32.AND P4, PT, R0, R145, PT ;  /* 0x000000910000720c */ /* 0x000fe20003f84070 */
[----:B------:R-:W-:-:S02]  /*ec40*/  IMAD.MOV R4, RZ, RZ, -R4 ;  /* 0x000000ffff047224 */ /* 0x000fc400078e0a04 */
[--C-:B------:R-:W-:Y:S02]  /*ec50*/  @!P6 IMAD.IADD R146, R146, 0x1, -R0.reuse ;  /* 0x000000019292e824 */ /* 0x100fe400078e0a00 */
        /* <DEDUP_REMOVED lines=43> */
[C---:B------:R-:W-:Y:S01]  /*ef10*/  LOP3.LUT R14, R3.reuse, 0xd6, RZ, 0xfc, !PT ;  /* 0x000000d6030e7812 */ /* 0x040fe200078efcff */
[----:B------:R-:W-:Y:S01]  /*ef20*/  IMAD R151, R0, R7, R151 ;  /* 0x0000000700977224 */ /* 0x000fe200078e0297 */
[----:B------:R-:W-:Y:S01]  /*ef30*/  IABS R7, R4 ;  /* 0x0000000400077213 */ /* 0x000fe20000000000 */
[--C-:B------:R-:W-:Y:S01]  /*ef40*/  @!P3 IMAD.IADD R148, R148, 0x1, -R0.reuse ;  /* 0x000000019494b824 */ /* 0x100fe200078e0a00 */
[C---:B------:R-:W-:Y:S01]  /*ef50*/  ISETP.GT.U32.AND P3, PT, R0.reuse, R150, PT ;  /* 0x000000960000720c */ /* 0x040fe20003f64070 */
[C---:B------:R-:W-:Y:S01]  /*ef60*/  IMAD R153, R0.reuse, R13, R153 ;  /* 0x0000000d00997224 */ /* 0x040fe200078e0299 */
[----:B------:R-:W-:Y:S01]  /*ef70*/  LOP3.LUT R13, R3, 0xd8, RZ, 0xfc, !PT ;  /* 0x000000d8030d7812 */ /* 0x000fe200078efcff */
[----:B------:R-:W-:Y:S01]  /*ef80*/  @!P1 IMAD.MOV R147, RZ, RZ, -R147 ;  /* 0x000000ffff939224 */ /* 0x000fe200078e0a93 */
[C---:B------:R-:W-:Y:S01]  /*ef90*/  ISETP.GT.U32.AND P1, PT, R0.reuse, R151, PT ;  /* 0x000000970000720c */ /* 0x040fe20003f24070 */
[----:B------:R-:W-:Y:S01]  /*efa0*/  @!P6 IMAD.IADD R149, R149, 0x1, -R0 ;  /* 0x000000019595e824 */ /* 0x000fe200078e0a00 */
[----:B------:R-:W-:Y:S01]  /*efb0*/  ISETP.GT.U32.AND P6, PT, R0, R153, PT ;  /* 0x000000990000720c */ /* 0x000fe20003fc4070 */
[----:B------:R-:W-:Y:S01]  /*efc0*/  @!P2 IMAD.MOV R146, RZ, RZ, -R146 ;  /* 0x000000ffff92a224 */ /* 0x000fe200078e0a92 */
[----:B------:R-:W-:Y:S01]  /*efd0*/  IABS R155, R13 ;  /* 0x0000000d009b7213 */ /* 0x000fe20000000000 */
[----:B------:R-:W-:Y:S01]  /*efe0*/  @!P5 IMAD.MOV R148, RZ, RZ, -R148 ;  /* 0x000000ffff94d224 */ /* 0x000fe200078e0a94 */
[----:B------:R-:W-:-:S02]  /*eff0*/  ISETP.GE.AND P2, PT, R17, RZ, PT ;  /* 0x000000ff1100720c */ /* 0x000fc40003f46270 */
[----:B------:R-:W-:Y:S01]  /*f000*/  ISETP.GE.AND P5, PT, R16, RZ, PT ;  /* 0x000000ff1000720c */ /* 0x000fe20003fa6270 */
[--C-:B------:R-:W-:Y:S01]  /*f010*/  @!P3 IMAD.IADD R150, R150, 0x1, -R0.reuse ;  /* 0x000000019696b824 */ /* 0x100fe200078e0a00 */
[----:B------:R-:W-:Y:S01]  /*f020*/  ISETP.GE.AND P3, PT, R4, RZ, PT ;  /* 0x000000ff0400720c */ /* 0x000fe20003f66270 */
[----:B------:R-:W-:Y:S01]  /*f030*/  IMAD.HI.U32 R4, R2, R7, RZ ;  /* 0x0000000702047227 */ /* 0x000fe200078e00ff */
[C---:B------:R-:W-:Y:S02]  /*f040*/  LOP3.LUT R16, R3.reuse, 0xd4, RZ, 0xfc, !PT ;  /* 0x000000d403107812 */ /* 0x040fe400078efcff */
[----:B------:R-:W-:Y:S01]  /*f050*/  LOP3.LUT R17, R3, 0xd2, RZ, 0xfc, !PT ;  /* 0x000000d203117812 */ /* 0x000fe200078efcff */
[--C-:B------:R-:W-:Y:S01]  /*f060*/  @!P1 IMAD.IADD R151, R151, 0x1, -R0.reuse ;  /* 0x0000000197979824 */ /* 0x100fe200078e0a00 */
[C---:B------:R-:W-:Y:S01]  /*f070*/  ISETP.GT.U32.AND P1, PT, R0.reuse, R150, PT ;  /* 0x000000960000720c */ /* 0x040fe20003f24070 */
[----:B------:R-:W-:Y:S01]  /*f080*/  @!P6 IMAD.IADD R153, R153, 0x1, -R0 ;  /* 0x000000019999e824 */ /* 0x000fe200078e0a00 */
[----:B------:R-:W-:Y:S01]  /*f090*/  IABS R157, R16 ;  /* 0x00000010009d7213 */ /* 0x000fe20000000000 */
[----:B------:R-:W-:Y:S01]  /*f0a0*/  IMAD.MOV R154, RZ, RZ, -R4 ;  /* 0x000000ffff9a7224 */ /* 0x000fe200078e0a04 */
[----:B------:R-:W-:Y:S01]  /*f0b0*/  ISETP.GT.U32.AND P6, PT, R0, R151, PT ;  /* 0x000000970000720c */ /* 0x000fe20003fc4070 */
[----:B------:R-:W-:Y:S01]  /*f0c0*/  IMAD.HI.U32 R4, R2, R155, RZ ;  /* 0x0000009b02047227 */ /* 0x000fe200078e00ff */
[----:B------:R-:W-:-:S03]  /*f0d0*/  IABS R15, R17 ;  /* 0x00000011000f7213 */ /* 0x000fc60000000000 */
[----:B------:R-:W-:Y:S02]  /*f0e0*/  IMAD.MOV R4, RZ, RZ, -R4 ;  /* 0x000000ffff047224 */ /* 0x000fe400078e0a04 */
[C---:B------:R-:W-:Y:S01]  /*f0f0*/  IMAD R154, R0.reuse, R154, R7 ;  /* 0x0000009a009a7224 */ /* 0x040fe200078e0207 */
[----:B------:R-:W-:Y:S01]  /*f100*/  IABS R7, R14 ;  /* 0x0000000e00077213 */ /* 0x000fe20000000000 */
[----:B------:R-:W-:Y:S02]  /*f110*/  IMAD R155, R0, R4, R155 ;  /* 0x00000004009b7224 */ /* 0x000fe400078e029b */
[--C-:B------:R-:W-:Y:S01]  /*f120*/  @!P1 IMAD.IADD R150, R150, 0x1, -R0.reuse ;  /* 0x0000000196969824 */ /* 0x100fe200078e0a00 */
[C---:B------:R-:W-:Y:S01]  /*f130*/  ISETP.GT.U32.AND P1, PT, R0.reuse, R154, PT ;  /* 0x0000009a0000720c */ /* 0x040fe20003f24070 */
[----:B------:R-:W-:Y:S01]  /*f140*/  @!P6 IMAD.IADD R151, R151, 0x1, -R0 ;  /* 0x000000019797e824 */ /* 0x000fe200078e0a00 */
[----:B------:R-:W-:Y:S01]  /*f150*/  ISETP.GT.U32.AND P6, PT, R0, R155, PT ;  /* 0x0000009b0000720c */ /* 0x000fe20003fc4070 */
[----:B------:R-:W-:-:S04]  /*f160*/  IMAD.HI.U32 R4, R2, R7, RZ ;  /* 0x0000000702047227 */ /* 0x000fc800078e00ff */
[----:B------:R-:W-:Y:S01]  /*f170*/  @!P2 IMAD.MOV R149, RZ, RZ, -R149 ;  /* 0x000000ffff95a224 */ /* 0x000fe200078e0a95 */
[----:B------:R-:W-:Y:S01]  /*f180*/  ISETP.GT.U32.AND P2, PT, R0, R153, PT ;  /* 0x000000990000720c */ /* 0x000fe20003f44070 */
[----:B------:R-:W-:Y:S02]  /*f190*/  IMAD.MOV R4, RZ, RZ, -R4 ;  /* 0x000000ffff047224 */ /* 0x000fe400078e0a04 */
[----:B------:R-:W-:Y:S02]  /*f1a0*/  @!P4 IMAD.MOV R150, RZ, RZ, -R150 ;  /* 0x000000ffff96c224 */ /* 0x000fe400078e0a96 */
[--C-:B------:R-:W-:Y:S01]  /*f1b0*/  @!P1 IMAD.IADD R154, R154, 0x1, -R0.reuse ;  /* 0x000000019a9a9824 */ /* 0x100fe200078e0a00 */
[----:B------:R-:W-:Y:S01]  /*f1c0*/  ISETP.GE.AND P1, PT, R14, RZ, PT ;  /* 0x000000ff0e00720c */ /* 0x000fe20003f26270 */
[----:B------:R-:W-:Y:S01]  /*f1d0*/  @!P6 IMAD.IADD R155, R155, 0x1, -R0 ;  /* 0x000000019b9be824 */ /* 0x000fe200078e0a00 */
[----:B------:R-:W-:Y:S01]  /*f1e0*/  LOP3.LUT R14, R3, 0xcc, RZ, 0xfc, !PT ;  /* 0x000000cc030e7812 */ /* 0x000fe200078efcff */
[C---:B------:R-:W-:Y:S01]  /*f1f0*/  IMAD R156, R0.reuse, R4, R7 ;  /* 0x00000004009c7224 */ /* 0x040fe200078e0207 */
[C---:B------:R-:W-:Y:S01]  /*f200*/  ISETP.GT.U32.AND P6, PT, R0.reuse, R154, PT ;  /* 0x0000009a0000720c */ /* 0x040fe20003fc4070 */
[----:B------:R-:W-:Y:S01]  /*f210*/  @!P0 IMAD.MOV R151, RZ, RZ, -R151 ;  /* 0x000000ffff978224 */ /* 0x000fe200078e0a97 */
[----:B------:R-:W-:Y:S01]  /*f220*/  ISETP.GT.U32.AND P4, PT, R0, R155, PT ;  /* 0x0000009b0000720c */ /* 0x000fe20003f84070 */
[----:B------:R-:W-:Y:S01]  /*f230*/  IMAD.HI.U32 R4, R2, R157, RZ ;  /* 0x0000009d02047227 */ /* 0x000fe200078e00ff */
[----:B------:R-:W-:-:S02]  /*f240*/  ISETP.GT.U32.AND P0, PT, R0, R156, PT ;  /* 0x0000009c0000720c */ /* 0x000fc40003f04070 */
[----:B------:R-:W-:Y:S01]  /*f250*/  IABS R161, R14 ;  /* 0x0000000e00a17213 */ /* 0x000fe20000000000 */
[----:B------:R-:W-:-:S04]  /*f260*/  IMAD.HI.U32 R7, R2, R15, RZ ;  /* 0x0000000f02077227 */ /* 0x000fc800078e00ff */
[----:B------:R-:W-:Y:S01]  /*f270*/  @!P2 IMAD.IADD R153, R153, 0x1, -R0 ;  /* 0x000000019999a824 */ /* 0x000fe200078e0a00 */
[----:B------:R-:W-:Y:S01]  /*f280*/  ISETP.GE.AND P2, PT, R13, RZ, PT ;  /* 0x000000ff0d00720c */ /* 0x000fe20003f46270 */
[----:B------:R-:W-:Y:S02]  /*f290*/  IMAD.MOV R13, RZ, RZ, -R4 ;  /* 0x000000ffff0d7224 */ /* 0x000fe400078e0a04 */
[----:B------:R-:W-:Y:S02]  /*f2a0*/  IMAD.MOV R7, RZ, RZ, -R7 ;  /* 0x000000ffff077224 */ /* 0x000fe400078e0a07 */
[C---:B------:R-:W-:Y:S02]  /*f2b0*/  IMAD R157, R0.reuse, R13, R157 ;  /* 0x0000000d009d7224 */ /* 0x040fe400078e029d */
[----:B------:R-:W-:Y:S01]  /*f2c0*/  IMAD R158, R0, R7, R15 ;  /* 0x00000007009e7224 */ /* 0x000fe200078e020f */
[----:B------:R-:W-:Y:S01]  /*f2d0*/  LOP3.LUT R7, R3, 0xd0, RZ, 0xfc, !PT ;  /* 0x000000d003077812 */ /* 0x000fe200078efcff */
[----:B------:R-:W-:-:S02]  /*f2e0*/  @!P6 IMAD.IADD R154, R154, 0x1, -R0 ;  /* 0x000000019a9ae824 */ /* 0x000fc400078e0a00 */
[--C-:B------:R-:W-:Y:S01]  /*f2f0*/  @!P4 IMAD.IADD R155, R155, 0x1, -R0.reuse ;  /* 0x000000019b9bc824 */ /* 0x100fe200078e0a00 */
[----:B------:R-:W-:Y:S01]  /*f300*/  ISETP.GT.U32.AND P4, PT, R0, R157, PT ;  /* 0x0000009d0000720c */ /* 0x000fe20003f84070 */
[----:B------:R-:W-:Y:S01]  /*f310*/  @!P0 IMAD.IADD R156, R156, 0x1, -R0 ;  /* 0x000000019c9c8824 */ /* 0x000fe200078e0a00 */
[----:B------:R-:W-:Y:S01]  /*f320*/  IABS R159, R7 ;  /* 0x00000007009f7213 */ /* 0x000fe20000000000 */
[----:B------:R-:W-:Y:S01]  /*f330*/  @!P3 IMAD.MOV R154, RZ, RZ, -R154 ;  /* 0x000000ffff9ab224 */ /* 0x000fe200078e0a9a */
[----:B------:R-:W-:Y:S01]  /*f340*/  ISETP.GT.U32.AND P3, PT, R0, R158, PT ;  /* 0x0000009e0000720c */ /* 0x000fe20003f64070 */
[----:B------:R-:W-:Y:S01]  /*f350*/  VIADD R4, R6, 0xce ;  /* 0x000000ce06047836 */ /* 0x000fe20000000000 */
[----:B------:R-:W-:Y:S01]  /*f360*/  ISETP.GT.U32.AND P0, PT, R0, R156, PT ;  /* 0x0000009c0000720c */ /* 0x000fe20003f04070 */
[----:B------:R-:W-:Y:S01]  /*f370*/  @!P5 IMAD.MOV R153, RZ, RZ, -R153 ;  /* 0x000000ffff99d224 */ /* 0x000fe200078e0a99 */
[----:B------:R-:W-:Y:S01]  /*f380*/  ISETP.GE.AND P5, PT, R16, RZ, PT ;  /* 0x000000ff1000720c */ /* 0x000fe20003fa6270 */
[----:B------:R-:W-:Y:S01]  /*f390*/  @!P2 IMAD.MOV R155, RZ, RZ, -R155 ;  /* 0x000000ffff9ba224 */ /* 0x000fe200078e0a9b */
[----:B------:R-:W-:-:S02]  /*f3a0*/  ISETP.GE.AND P6, PT, R4, RZ, PT ;  /* 0x000000ff0400720c */ /* 0x000fc40003fc6270 */
[----:B------:R-:W-:Y:S01]  /*f3b0*/  IABS R15, R4 ;  /* 0x00000004000f7213 */ /* 0x000fe20000000000 */
[--C-:B------:R-:W-:Y:S01]  /*f3c0*/  @!P4 IMAD.IADD R157, R157, 0x1, -R0.reuse ;  /* 0x000000019d9dc824 */ /* 0x100fe200078e0a00 */
[----:B------:R-:W-:Y:S01]  /*f3d0*/  ISETP.GE.AND P2, PT, R17, RZ, PT ;  /* 0x000000ff1100720c */ /* 0x000fe20003f46270 */
[----:B------:R-:W-:Y:S01]  /*f3e0*/  IMAD.HI.U32 R4, R2, R159, RZ ;  /* 0x0000009f02047227 */ /* 0x000fe200078e00ff */
[C---:B------:R-:W-:Y:S02]  /*f3f0*/  LOP3.LUT R16, R3.reuse, 0xc6, RZ, 0xfc, !PT ;  /* 0x000000c603107812 */ /* 0x040fe400078efcff */
[----:B------:R-:W-:Y:S01]  /*f400*/  ISETP.GT.U32.AND P4, PT, R0, R157, PT ;  /* 0x0000009d0000720c */ /* 0x000fe20003f84070 */
[--C-:B------:R-:W-:Y:S01]  /*f410*/  @!P3 IMAD.IADD R158, R158, 0x1, -R0.reuse ;  /* 0x000000019e9eb824 */ /* 0x100fe200078e0a00 */
[----:B------:R-:W-:Y:S01]  /*f420*/  LOP3.LUT R17, R3, 0xc4, RZ, 0xfc, !PT ;  /* 0x000000c403117812 */ /* 0x000fe200078efcff */
[----:B------:R-:W-:Y:S01]  /*f430*/  @!P0 IMAD.IADD R156, R156, 0x1, -R0 ;  /* 0x000000019c9c8824 */ /* 0x000fe200078e0a00 */
[----:B------:R-:W-:Y:S01]  /*f440*/  ISETP.GE.AND P0, PT, R7, RZ, PT ;  /* 0x000000ff0700720c */ /* 0x000fe20003f06270 */
[----:B------:R-:W-:Y:S01]  /*f450*/  IMAD.HI.U32 R7, R2, R161, RZ ;  /* 0x000000a102077227 */ /* 0x000fe200078e00ff */
[----:B------:R-:W-:-:S02]  /*f460*/  ISETP.GT.U32.AND P3, PT, R0, R158, PT ;  /* 0x0000009e0000720c */ /* 0x000fc40003f64070 */
[----:B------:R-:W-:Y:S01]  /*f470*/  IABS R165, R17 ;  /* 0x0000001100a57213 */ /* 0x000fe20000000000 */
[----:B------:R-:W-:Y:S02]  /*f480*/  IMAD.MOV R13, RZ, RZ, -R4 ;  /* 0x000000ffff0d7224 */ /* 0x000fe400078e0a04 */
[----:B------:R-:W-:-:S04]  /*f490*/  IMAD.HI.U32 R4, R2, R15, RZ ;  /* 0x0000000f02047227 */ /* 0x000fc800078e00ff */
[----:B------:R-:W-:Y:S02]  /*f4a0*/  IMAD.MOV R7, RZ, RZ, -R7 ;  /* 0x000000ffff077224 */ /* 0x000fe400078e0a07 */
[C---:B------:R-:W-:Y:S02]  /*f4b0*/  IMAD R159, R0.reuse, R13, R159 ;  /* 0x0000000d009f7224 */ /* 0x040fe400078e029f */
[----:B------:R-:W-:Y:S02]  /*f4c0*/  IMAD.MOV R4, RZ, RZ, -R4 ;  /* 0x000000ffff047224 */ /* 0x000fe400078e0a04 */
[C---:B------:R-:W-:Y:S02]  /*f4d0*/  IMAD R161, R0.reuse, R7, R161 ;  /* 0x0000000700a17224 */ /* 0x040fe400078e02a1 */
[--C-:B------:R-:W-:Y:S01]  /*f4e0*/  @!P4 IMAD.IADD R157, R157, 0x1, -R0.reuse ;  /* 0x000000019d9dc824 */ /* 0x100fe200078e0a00 */
[C---:B------:R-:W-:Y:S01]  /*f4f0*/  ISETP.GT.U32.AND P4, PT, R0.reuse, R159, PT ;  /* 0x0000009f0000720c */ /* 0x040fe20003f84070 */
[----:B------:R-:W-:Y:S01]  /*f500*/  IMAD R160, R0, R4, R15 ;  /* 0x0000000400a07224 */ /* 0x000fe200078e020f */
        /* <DEDUP_REMOVED lines=8> */
[----:B------:R-:W-:-:S02]  /*f590*/  IABS R7, R4 ;  /* 0x0000000400077213 */ /* 0x000fc40000000000 */
[----:B------:R-:W-:Y:S01]  /*f5a0*/  LOP3.LUT R14, R3, 0xc8, RZ, 0xfc, !PT ;  /* 0x000000c8030e7812 */ /* 0x000fe200078efcff */
[--C-:B------:R-:W-:Y:S01]  /*f5b0*/  @!P4 IMAD.IADD R159, R159, 0x1, -R0.reuse ;  /* 0x000000019f9fc824 */ /* 0x100fe200078e0a00 */
[----:B------:R-:W-:Y:S01]  /*f5c0*/  ISETP.GE.AND P4, PT, R4, RZ, PT ;  /* 0x000000ff0400720c */ /* 0x000fe20003f86270 */
[----:B------:R-:W-:Y:S01]  /*f5d0*/  IMAD.HI.U32 R4, R2, R7, RZ ;  /* 0x0000000702047227 */ /* 0x000fe200078e00ff */
[----:B------:R-:W-:Y:S02]  /*f5e0*/  IABS R163, R14 ;  /* 0x0000000e00a37213 */ /* 0x000fe40000000000 */
[----:B------:R-:W-:Y:S01]  /*f5f0*/  IABS R15, R16 ;  /* 0x00000010000f7213 */ /* 0x000fe20000000000 */
[--C-:B------:R-:W-:Y:S02]  /*f600*/  @!P3 IMAD.IADD R161, R161, 0x1, -R0.reuse ;  /* 0x00000001a1a1b824 */ /* 0x100fe400078e0a00 */
[----:B------:R-:W-:Y:S01]  /*f610*/  @!P5 IMAD.IADD R160, R160, 0x1, -R0 ;  /* 0x00000001a0a0d824 */ /* 0x000fe200078e0a00 */
[C---:B------:R-:W-:Y:S01]  /*f620*/  ISETP.GT.U32.AND P5, PT, R0.reuse, R159, PT ;  /* 0x0000009f0000720c */ /* 0x040fe20003fa4070 */
[----:B------:R-:W-:Y:S01]  /*f630*/  IMAD.MOV R162, RZ, RZ, -R4 ;  /* 0x000000ffffa27224 */ /* 0x000fe200078e0a04 */
[----:B------:R-:W-:Y:S01]  /*f640*/  ISETP.GT.U32.AND P2, PT, R0, R161, PT ;  /* 0x000000a10000720c */ /* 0x000fe20003f44070 */
[----:B------:R-:W-:Y:S01]  /*f650*/  IMAD.HI.U32 R4, R2, R163, RZ ;  /* 0x000000a302047227 */ /* 0x000fe200078e00ff */
[----:B------:R-:W-:-:S03]  /*f660*/  ISETP.GT.U32.AND P3, PT, R0, R160, PT ;  /* 0x000000a00000720c */ /* 0x000fc60003f64070 */
[----:B------:R-:W-:Y:S02]  /*f670*/  IMAD.MOV R13, RZ, RZ, -R4 ;  /* 0x000000ffff0d7224 */ /* 0x000fe400078e0a04 */
[----:B------:R-:W-:-:S04]  /*f680*/  IMAD.HI.U32 R4, R2, R15, RZ ;  /* 0x0000000f02047227 */ /* 0x000fc800078e00ff */
[C---:B------:R-:W-:Y:S02]  /*f690*/  IMAD R163, R0.reuse, R13, R163 ;  /* 0x0000000d00a37224 */ /* 0x040fe400078e02a3 */
[----:B------:R-:W-:Y:S02]  /*f6a0*/  IMAD R162, R0, R162, R7 ;  /* 0x000000a200a27224 */ /* 0x000fe400078e0207 */
[----:B------:R-:W-:-:S04]  /*f6b0*/  IMAD.HI.U32 R7, R2, R165, RZ ;  /* 0x000000a502077227 */ /* 0x000fc800078e00ff */
[----:B------:R-:W-:Y:S02]  /*f6c0*/  IMAD.MOV R4, RZ, RZ, -R4 ;  /* 0x000000ffff047224 */ /* 0x000fe400078e0a04 */
[--C-:B------:R-:W-:Y:S01]  /*f6d0*/  @!P2 IMAD.IADD R161, R161, 0x1, -R0.reuse ;  /* 0x00000001a1a1a824 */ /* 0x100fe200078e0a00 */
[C---:B------:R-:W-:Y:S01]  /*f6e0*/  ISETP.GT.U32.AND P2, PT, R0.reuse, R163, PT ;  /* 0x000000a30000720c */ /* 0x040fe20003f44070 */
[--C-:B------:R-:W-:Y:S01]  /*f6f0*/  @!P5 IMAD.IADD R159, R159, 0x1, -R0.reuse ;  /* 0x000000019f9fd824 */ /* 0x100fe200078e0a00 */
[----:B------:R-:W-:Y:S01]  /*f700*/  ISETP.GT.U32.AND P5, PT, R0, R162, PT ;  /* 0x000000a20000720c */ /* 0x000fe20003fa4070 */
[----:B------:R-:W-:Y:S01]  /*f710*/  @!P3 IMAD.IADD R160, R160, 0x1, -R0 ;  /* 0x00000001a0a0b824 */ /* 0x000fe200078e0a00 */
[----:B------:R-:W-:Y:S01]  /*f720*/  ISETP.GE.AND P3, PT, R14, RZ, PT ;  /* 0x000000ff0e00720c */ /* 0x000fe20003f66270 */
[----:B------:R-:W-:Y:S01]  /*f730*/  IMAD.MOV R7, RZ, RZ, -R7 ;  /* 0x000000ffff077224 */ /* 0x000fe200078e0a07 */
[C---:B------:R-:W-:Y:S01]  /*f740*/  LOP3.LUT R14, R3.reuse, 0xc2, RZ, 0xfc, !PT ;  /* 0x000000c2030e7812 */ /* 0x040fe200078efcff */
[C---:B------:R-:W-:Y:S01]  /*f750*/  IMAD R164, R0.reuse, R4, R15 ;  /* 0x0000000400a47224 */ /* 0x040fe200078e020f */
[----:B------:R-:W-:Y:S01]  /*f760*/  LOP3.LUT R15, R3, 0xc0, RZ, 0xfc, !PT ;  /* 0x000000c0030f7812 */ /* 0x000fe200078efcff */
[C---:B------:R-:W-:Y:S01]  /*f770*/  IMAD R165, R0.reuse, R7, R165 ;  /* 0x0000000700a57224 */ /* 0x040fe200078e02a5 */
[----:B------:R-:W-:Y:S01]  /*f780*/  IABS R7, R14 ;  /* 0x0000000e00077213 */ /* 0x000fe20000000000 */
[----:B------:R-:W-:Y:S01]  /*f790*/  @!P6 IMAD.MOV R160, RZ, RZ, -R160 ;  /* 0x000000ffffa0e224 */ /* 0x000fe200078e0aa0 */
[C---:B------:R-:W-:Y:S01]  /*f7a0*/  ISETP.GT.U32.AND P6, PT, R0.reuse, R164, PT ;  /* 0x000000a40000720c */ /* 0x040fe20003fc4070 */
[----:B------:R-:W-:Y:S01]  /*f7b0*/  @!P1 IMAD.MOV R161, RZ, RZ, -R161 ;  /* 0x000000ffffa19224 */ /* 0x000fe200078e0aa1 */
[----:B------:R-:W-:Y:S01]  /*f7c0*/  ISETP.GT.U32.AND P1, PT, R0, R165, PT ;  /* 0x000000a50000720c */ /* 0x000fe20003f24070 */
[----:B------:R-:W-:Y:S01]  /*f7d0*/  VIADD R4, R6, 0xbe ;  /* 0x000000be06047836 */ /* 0x000fe20000000000 */
[----:B------:R-:W-:Y:S01]  /*f7e0*/  IABS R167, R15 ;  /* 0x0000000f00a77213 */ /* 0x000fe20000000000 */
[----:B------:R-:W-:-:S02]  /*f7f0*/  @!P2 IMAD.IADD R163, R163, 0x1, -R0 ;  /* 0x00000001a3a3a824 */ /* 0x000fc400078e0a00 */
[--C-:B------:R-:W-:Y:S01]  /*f800*/  @!P5 IMAD.IADD R162, R162, 0x1, -R0.reuse ;  /* 0x00000001a2a2d824 */ /* 0x100fe200078e0a00 */
[----:B------:R-:W-:Y:S01]  /*f810*/  ISETP.GE.AND P5, PT, R4, RZ, PT ;  /* 0x000000ff0400720c */ /* 0x000fe20003fa6270 */
[----:B------:R-:W-:Y:S01]  /*f820*/  @!P0 IMAD.MOV R159, RZ, RZ, -R159 ;  /* 0x000000ffff9f8224 */ /* 0x000fe200078e0a9f */
[----:B------:R-:W-:Y:S01]  /*f830*/  IABS R13, R4 ;  /* 0x00000004000d7213 */ /* 0x000fe20000000000 */
[----:B------:R-:W-:Y:S01]  /*f840*/  IMAD.HI.U32 R4, R2, R7, RZ ;  /* 0x0000000702047227 */ /* 0x000fe200078e00ff */
[C---:B------:R-:W-:Y:S02]  /*f850*/  ISETP.GT.U32.AND P0, PT, R0.reuse, R163, PT ;  /* 0x000000a30000720c */ /* 0x040fe40003f04070 */
[----:B------:R-:W-:Y:S01]  /*f860*/  ISETP.GT.U32.AND P2, PT, R0, R162, PT ;  /* 0x000000a20000720c */ /* 0x000fe20003f44070 */
[----:B------:R-:W-:Y:S01]  /*f870*/  @!P6 IMAD.IADD R164, R164, 0x1, -R0 ;  /* 0x00000001a4a4e824 */ /* 0x000fe200078e0a00 */
[----:B------:R-:W-:Y:S01]  /*f880*/  ISETP.GE.AND P6, PT, R17, RZ, PT ;  /* 0x000000ff1100720c */ /* 0x000fe20003fc6270 */
[----:B------:R-:W-:Y:S01]  /*f890*/  IMAD.MOV R4, RZ, RZ, -R4 ;  /* 0x000000ffff047224 */ /* 0x000fe200078e0a04 */
[----:B------:R-:W-:Y:S01]  /*f8a0*/  LOP3.LUT R17, R3, 0xba, RZ, 0xfc, !PT ;  /* 0x000000ba03117812 */ /* 0x000fe200078efcff */
[----:B------:R-:W-:Y:S01]  /*f8b0*/  @!P1 IMAD.IADD R165, R165, 0x1, -R0 ;  /* 0x00000001a5a59824 */ /* 0x000fe200078e0a00 */
[C---:B------:R-:W-:Y:S01]  /*f8c0*/  ISETP.GT.U32.AND P1, PT, R0.reuse, R164, PT ;  /* 0x000000a40000720c */ /* 0x040fe20003f24070 */
[----:B------:R-:W-:-:S02]  /*f8d0*/  IMAD R166, R0, R4, R7 ;  /* 0x0000000400a67224 */ /* 0x000fc400078e0207 */
[----:B------:R-:W-:-:S04]  /*f8e0*/  IMAD.HI.U32 R4, R2, R167, RZ ;  /* 0x000000a702047227 */ /* 0x000fc800078e00ff */
[----:B------:R-:W-:Y:S01]  /*f8f0*/  @!P0 IMAD.IADD R163, R163, 0x1, -R0 ;  /* 0x00000001a3a38824 */ /* 0x000fe200078e0a00 */
[----:B------:R-:W-:Y:S01]  /*f900*/  ISETP.GT.U32.AND P0, PT, R0, R166, PT ;  /* 0x000000a60000720c */ /* 0x000fe20003f04070 */
[----:B------:R-:W-:Y:S02]  /*f910*/  IMAD.MOV R4, RZ, RZ, -R4 ;  /* 0x000000ffff047224 */ /* 0x000fe400078e0a04 */
[----:B------:R-:W-:Y:S01]  /*f920*/  @!P2 IMAD.IADD R162, R162, 0x1, -R0 ;  /* 0x00000001a2a2a824 */ /* 0x000fe200078e0a00 */
[----:B------:R-:W-:Y:S01]  /*f930*/  ISETP.GE.AND P2, PT, R16, RZ, PT ;  /* 0x000000ff1000720c */ /* 0x000fe20003f46270 */
[----:B------:R-:W-:Y:S01]  /*f940*/  IMAD.HI.U32 R7, R2, R13, RZ ;  /* 0x0000000d02077227 */ /* 0x000fe200078e00ff */
[----:B------:R-:W-:-:S03]  /*f950*/  LOP3.LUT R16, R3, 0xbc, RZ, 0xfc, !PT ;  /* 0x000000bc03107812 */ /* 0x000fc600078efcff */
[C---:B------:R-:W-:Y:S01]  /*f960*/  IMAD R167, R0.reuse, R4, R167 ;  /* 0x0000000400a77224 */ /* 0x040fe200078e02a7 */
[----:B------:R-:W-:Y:S01]  /*f970*/  IABS R169, R16 ;  /* 0x0000001000a97213 */ /* 0x000fe20000000000 */
[----:B------:R-:W-:Y:S02]  /*f980*/  IMAD.MOV R7, RZ, RZ, -R7 ;  /* 0x000000ffff077224 */ /* 0x000fe400078e0a07 */
[----:B------:R-:W-:Y:S01]  /*f990*/  @!P4 IMAD.MOV R162, RZ, RZ, -R162 ;  /* 0x000000ffffa2c224 */ /* 0x000fe200078e0aa2 */
[----:B------:R-:W-:Y:S01]  /*f9a0*/  ISETP.GT.U32.AND P4, PT, R0, R165, PT ;  /* 0x000000a50000720c */ /* 0x000fe20003f84070 */
[--C-:B------:R-:W-:Y:S01]  /*f9b0*/  @!P1 IMAD.IADD R164, R164, 0x1, -R0.reuse ;  /* 0x00000001a4a49824 */ /* 0x100fe200078e0a00 */
[C---:B------:R-:W-:Y:S01]  /*f9c0*/  ISETP.GT.U32.AND P1, PT, R0.reuse, R167, PT ;  /* 0x000000a70000720c */ /* 0x040fe20003f24070 */
[----:B------:R-:W-:Y:S01]  /*f9d0*/  IMAD R168, R0, R7, R13 ;  /* 0x0000000700a87224 */ /* 0x000fe200078e020d */
[----:B------:R-:W-:Y:S01]  /*f9e0*/  IABS R13, R17 ;  /* 0x00000011000d7213 */ /* 0x000fe20000000000 */
[----:B------:R-:W-:-:S02]  /*f9f0*/  @!P0 IMAD.IADD R166, R166, 0x1, -R0 ;  /* 0x00000001a6a68824 */ /* 0x000fc400078e0a00 */
[----:B------:R-:W-:Y:S01]  /*fa00*/  @!P3 IMAD.MOV R163, RZ, RZ, -R163 ;  /* 0x000000ffffa3b224 */ /* 0x000fe200078e0aa3 */
[----:B------:R-:W-:Y:S01]  /*fa10*/  ISETP.GE.AND P3, PT, R14, RZ, PT ;  /* 0x000000ff0e00720c */ /* 0x000fe20003f66270 */
[----:B------:R-:W-:Y:S01]  /*fa20*/  IMAD.HI.U32 R7, R2, R13, RZ ;  /* 0x0000000d02077227 */ /* 0x000fe200078e00ff */
[----:B------:R-:W-:Y:S02]  /*fa30*/  ISETP.GT.U32.AND P0, PT, R0, R166, PT ;  /* 0x000000a60000720c */ /* 0x000fe40003f04070 */
[----:B------:R-:W-:Y:S01]  /*fa40*/  LOP3.LUT R14, R3, 0xb6, RZ, 0xfc, !PT ;  /* 0x000000b6030e7812 */ /* 0x000fe200078efcff */
[--C-:B------:R-:W-:Y:S01]  /*fa50*/  @!P4 IMAD.IADD R165, R165, 0x1, -R0.reuse ;  /* 0x00000001a5a5c824 */ /* 0x100fe200078e0a00 */
[----:B------:R-:W-:Y:S01]  /*fa60*/  ISETP.GE.AND P4, PT, R15, RZ, PT ;  /* 0x000000ff0f00720c */ /* 0x000fe20003f86270 */
[----:B------:R-:W-:Y:S01]  /*fa70*/  IMAD.MOV R7, RZ, RZ, -R7 ;  /* 0x000000ffff077224 */ /* 0x000fe200078e0a07 */
[----:B------:R-:W-:Y:S01]  /*fa80*/  IABS R15, R14 ;  /* 0x0000000e000f7213 */ /* 0x000fe20000000000 */
[----:B------:R-:W-:Y:S01]  /*fa90*/  @!P1 IMAD.IADD R167, R167, 0x1, -R0 ;  /* 0x00000001a7a79824 */ /* 0x000fe200078e0a00 */
[----:B------:R-:W-:Y:S01]  /*faa0*/  ISETP.GE.AND P1, PT, R17, RZ, PT ;  /* 0x000000ff1100720c */ /* 0x000fe20003f26270 */
[----:B------:R-:W-:Y:S01]  /*fab0*/  IMAD.HI.U32 R4, R2, R169, RZ ;  /* 0x000000a902047227 */ /* 0x000fe200078e00ff */
[----:B------:R-:W-:-:S03]  /*fac0*/  IABS R17, R18 ;  /* 0x0000001200117213 */ /* 0x000fc60000000000 */
[----:B------:R-:W-:Y:S01]  /*fad0*/  @!P2 IMAD.MOV R164, RZ, RZ, -R164 ;  /* 0x000000ffffa4a224 */ /* 0x000fe200078e0aa4 */
[C---:B------:R-:W-:Y:S01]  /*fae0*/  ISETP.GT.U32.AND P2, PT, R0.reuse, R168, PT ;  /* 0x000000a80000720c */ /* 0x040fe20003f44070 */
[C---:B------:R-:W-:Y:S01]  /*faf0*/  IMAD R170, R0.reuse, R7, R13 ;  /* 0x0000000700aa7224 */ /* 0x040fe200078e020d */
[C---:B------:R-:W-:Y:S01]  /*fb00*/  LOP3.LUT R7, R3.reuse, 0xb8, RZ, 0xfc, !PT ;  /* 0x000000b803077812 */ /* 0x040fe200078efcff */
[----:B------:R-:W-:Y:S01]  /*fb10*/  @!P6 IMAD.MOV R165, RZ, RZ, -R165 ;  /* 0x000000ffffa5e224 */ /* 0x000fe200078e0aa5 */
[----:B------:R-:W-:Y:S01]  /*fb20*/  ISETP.GT.U32.AND P6, PT, R0, R167, PT ;  /* 0x000000a70000720c */ /* 0x000fe20003fc4070 */
[----:B------:R-:W-:Y:S01]  /*fb30*/  IMAD.MOV R4, RZ, RZ, -R4 ;  /* 0x000000ffff047224 */ /* 0x000fe200078e0a04 */
[----:B------:R-:W-:Y:S01]  /*fb40*/  IABS R171, R7 ;  /* 0x0000000700ab7213 */ /* 0x000fe20000000000 */
[----:B------:R-:W-:Y:S01]  /*fb50*/  @!P0 IMAD.IADD R166, R166, 0x1, -R0 ;  /* 0x00000001a6a68824 */ /* 0x000fe200078e0a00 */
[----:B------:R-:W-:Y:S01]  /*fb60*/  ISETP.GE.AND P0, PT, R16, RZ, PT ;  /* 0x000000ff1000720c */ /* 0x000fe20003f06270 */
[----:B------:R-:W-:Y:S01]  /*fb70*/  IMAD R169, R0, R4, R169 ;  /* 0x0000000400a97224 */ /* 0x000fe200078e02a9 */
[----:B------:R-:W-:Y:S01]  /*fb80*/  LOP3.LUT R16, R3, 0xb4, RZ, 0xfc, !PT ;  /* 0x000000b403107812 */ /* 0x000fe200078efcff */
[----:B------:R-:W-:-:S02]  /*fb90*/  @!P3 IMAD.MOV R166, RZ, RZ, -R166 ;  /* 0x000000ffffa6b224 */ /* 0x000fc400078e0aa6 */
[----:B------:R-:W-:Y:S01]  /*fba0*/  IMAD.HI.U32 R4, R2, R171, RZ ;  /* 0x000000ab02047227 */ /* 0x000fe200078e00ff */
[----:B------:R-:W-:Y:S02]  /*fbb0*/  ISETP.GT.U32.AND P3, PT, R0, R169, PT ;  /* 0x000000a90000720c */ /* 0x000fe40003f64070 */
[----:B------:R-:W-:Y:S01]  /*fbc0*/  IABS R173, R16 ;  /* 0x0000001000ad7213 */ /* 0x000fe20000000000 */
[--C-:B------:R-:W-:Y:S02]  /*fbd0*/  @!P2 IMAD.IADD R168, R168, 0x1, -R0.reuse ;  /* 0x00000001a8a8a824 */ /* 0x100fe400078e0a00 */
[----:B------:R-:W-:Y:S01]  /*fbe0*/  @!P6 IMAD.IADD R167, R167, 0x1, -R0 ;  /* 0x00000001a7a7e824 */ /* 0x000fe200078e0a00 */
[C---:B------:R-:W-:Y:S01]  /*fbf0*/  ISETP.GT.U32.AND P6, PT, R0.reuse, R170, PT ;  /* 0x000000aa0000720c */ /* 0x040fe20003fc4070 */
[----:B------:R-:W-:Y:S01]  /*fc00*/  IMAD.MOV R4, RZ, RZ, -R4 ;  /* 0x000000ffff047224 */ /* 0x000fe200078e0a04 */
[----:B------:R-:W-:Y:S01]  /*fc10*/  ISETP.GT.U32.AND P2, PT, R0, R168, PT ;  /* 0x000000a80000720c */ /* 0x000fe20003f44070 */
[----:B------:R-:W-:-:S02]  /*fc20*/  @!P4 IMAD.MOV R167, RZ, RZ, -R167 ;  /* 0x000000ffffa7c224 */ /* 0x000fc400078e0aa7 */
[----:B------:R-:W-:Y:S02]  /*fc30*/  IMAD R171, R0, R4, R171 ;  /* 0x0000000400ab7224 */ /* 0x000fe400078e02ab */
[--C-:B------:R-:W-:Y:S02]  /*fc40*/  @!P3 IMAD.IADD R169, R169, 0x1, -R0.reuse ;  /* 0x00000001a9a9b824 */ /* 0x100fe400078e0a00 */
[----:B------:R-:W-:Y:S01]  /*fc50*/  IMAD.HI.U32 R4, R2, R15, RZ ;  /* 0x0000000f02047227 */ /* 0x000fe200078e00ff */
[C---:B------:R-:W-:Y:S02]  /*fc60*/  ISETP.GT.U32.AND P4, PT, R0.reuse, R171, PT ;  /* 0x000000ab0000720c */ /* 0x040fe40003f84070 */
[----:B------:R-:W-:Y:S01]  /*fc70*/  ISETP.GT.U32.AND P3, PT, R0, R169, PT ;  /* 0x000000a90000720c */ /* 0x000fe20003f64070 */
[--C-:B------:R-:W-:Y:S02]  /*fc80*/  @!P6 IMAD.IADD R170, R170, 0x1, -R0.reuse ;  /* 0x00000001aaaae824 */ /* 0x100fe400078e0a00 */
[----:B------:R-:W-:Y:S01]  /*fc90*/  @!P2 IMAD.IADD R168, R168, 0x1, -R0 ;  /* 0x00000001a8a8a824 */ /* 0x000fe200078e0a00 */
[----:B------:R-:W-:Y:S01]  /*fca0*/  ISETP.GE.AND P2, PT, R7, RZ, PT ;  /* 0x000000ff0700720c */ /* 0x000fe20003f46270 */
[----:B------:R-:W-:Y:S01]  /*fcb0*/  IMAD.HI.U32 R7, R2, R173, RZ ;  /* 0x000000ad02077227 */ /* 0x000fe200078e00ff */
[----:B------:R-:W-:-:S03]  /*fcc0*/  ISETP.GT.U32.AND P6, PT, R0, R170, PT ;  /* 0x000000aa0000720c */ /* 0x000fc60003fc4070 */
[----:B------:R-:W-:Y:S02]  /*fcd0*/  IMAD.MOV R4, RZ, RZ, -R4 ;  /* 0x000000ffff047224 */ /* 0x000fe400078e0a04 */
[----:B------:R-:W-:Y:S02]  /*fce0*/  @!P4 IMAD.IADD R171, R171, 0x1, -R0 ;  /* 0x00000001ababc824 */ /* 0x000fe400078e0a00 */
[----:B------:R-:W-:Y:S02]  /*fcf0*/  IMAD.MOV R7, RZ, RZ, -R7 ;  /* 0x000000ffff077224 */ /* 0x000fe400078e0a07 */
[----:B------:R-:W-:Y:S01]  /*fd00*/  IMAD.HI.U32 R13, R2, R17, RZ ;  /* 0x00000011020d7227 */ /* 0x000fe200078e00ff */
[----:B------:R-:W-:-:S03]  /*fd10*/  ISETP.GT.U32.AND P4, PT, R0, R171, PT ;  /* 0x000000ab0000720c */ /* 0x000fc60003f84070 */
[--C-:B------:R-:W-:Y:S01]  /*fd20*/  @!P3 IMAD.IADD R169, R169, 0x1, -R0.reuse ;  /* 0x00000001a9a9b824 */ /* 0x100fe200078e0a00 */
[----:B------:R-:W-:Y:S01]  /*fd30*/  ISETP.GE.AND P3, PT, R16, RZ, PT ;  /* 0x000000ff1000720c */ /* 0x000fe20003f66270 */
[C---:B------:R-:W-:Y:S01]  /*fd40*/  IMAD R172, R0.reuse, R4, R15 ;  /* 0x0000000400ac7224 */ /* 0x040fe200078e020f */
[C---:B------:R-:W-:Y:S01]  /*fd50*/  LOP3.LUT R16, R3.reuse, 0xac, RZ, 0xfc, !PT ;  /* 0x000000ac03107812 */ /* 0x040fe200078efcff */
[----:B------:R-:W-:Y:S02]  /*fd60*/  IMAD R173, R0, R7, R173 ;  /* 0x0000000700ad7224 */ /* 0x000fe400078e02ad */
[----:B------:R-:W-:Y:S01]  /*fd70*/  IMAD.MOV R13, RZ, RZ, -R13 ;  /* 0x000000ffff0d7224 */ /* 0x000fe200078e0a0d */
[----:B------:R-:W-:Y:S01]  /*fd80*/  IABS R177, R16 ;  /* 0x0000001000b17213 */ /* 0x000fe20000000000 */
[--C-:B------:R-:W-:Y:S01]  /*fd90*/  @!P6 IMAD.IADD R170, R170, 0x1, -R0.reuse ;  /* 0x00000001aaaae824 */ /* 0x100fe200078e0a00 */
[C---:B------:R-:W-:Y:S01]  /*fda0*/  ISETP.GT.U32.AND P6, PT, R0.reuse, R172, PT ;  /* 0x000000ac0000720c */ /* 0x040fe20003fc4070 */
[----:B------:R-:W-:Y:S01]  /*fdb0*/  @!P0 IMAD.MOV R169, RZ, RZ, -R169 ;  /* 0x000000ffffa98224 */ /* 0x000fe200078e0aa9 */
[C---:B------:R-:W-:Y:S01]  /*fdc0*/  ISETP.GT.U32.AND P0, PT, R0.reuse, R173, PT ;  /* 0x000000ad0000720c */ /* 0x040fe20003f04070 */
[----:B------:R-:W-:Y:S01]  /*fdd0*/  IMAD R174, R0, R13, R17 ;  /* 0x0000000d00ae7224 */ /* 0x000fe200078e0211 */
[----:B------:R-:W-:Y:S01]  /*fde0*/  LOP3.LUT R17, R3, 0xa2, RZ, 0xfc, !PT ;  /* 0x000000a203117812 */ /* 0x000fe200078efcff */
        /* <DEDUP_REMOVED lines=8> */
[----:B------:R-:W-:Y:S01]  /*fe70*/  ISETP.GE.AND P1, PT, R4, RZ, PT ;  /* 0x000000ff0400720c */ /* 0x000fe20003f26270 */
[----:B------:R-:W-:Y:S01]  /*fe80*/  @!P0 IMAD.IADD R173, R173, 0x1, -R0 ;  /* 0x00000001adad8824 */ /* 0x000fe200078e0a00 */
[----:B------:R-:W-:Y:S01]  /*fe90*/  IABS R175, R14 ;  /* 0x0000000e00af7213 */ /* 0x000fe20000000000 */
[----:B------:R-:W-:Y:S01]  /*fea0*/  IMAD.HI.U32 R13, R2, R177, RZ ;  /* 0x000000b1020d7227 */ /* 0x000fe200078e00ff */
[----:B------:R-:W-:-:S02]  /*feb0*/  IABS R15, R4 ;  /* 0x00000004000f7213 */ /* 0x000fc40000000000 */
[----:B------:R-:W-:Y:S01]  /*fec0*/  ISETP.GT.U32.AND P6, PT, R0, R172, PT ;  /* 0x000000ac0000720c */ /* 0x000fe20003fc4070 */
        /* <DEDUP_REMOVED lines=8> */
[C---:B------:R-:W-:Y:S01]  /*ff50*/  LOP3.LUT R4, R3.reuse, 0xaa, RZ, 0xfc, !PT ;  /* 0x000000aa03047812 */ /* 0x040fe200078efcff */
[--C-:B------:R-:W-:Y:S01]  /*ff60*/  @!P6 IMAD.IADD R172, R172, 0x1, -R0.reuse ;  /* 0x00000001acace824 */ /* 0x100fe200078e0a00 */
[----:B------:R-:W-:Y:S01]  /*ff70*/  ISETP.GE.AND P6, PT, R14, RZ, PT ;  /* 0x000000ff0e00720c */ /* 0x000fe20003fc6270 */
[----:B------:R-:W-:Y:S01]  /*ff80*/  IMAD.MOV R13, RZ, RZ, -R13 ;  /* 0x000000ffff0d7224 */ /* 0x000fe200078e0a0d */
[----:B------:R-:W-:Y:S01]  /*ff90*/  LOP3.LUT R14, R3, 0xa6, RZ, 0xfc, !PT ;  /* 0x000000a6030e7812 */ /* 0x000fe200078efcff */
[C---:B------:R-:W-:Y:S01]  /*ffa0*/  IMAD R176, R0.reuse, R7, R15 ;  /* 0x0000000700b07224 */ /* 0x040fe200078e020f */
[----:B------:R-:W-:Y:S01]  /*ffb0*/  IABS R7, R4 ;  /* 0x0000000400077213 */ /* 0x000fe20000000000 */
[----:B------:R-:W-:Y:S01]  /*ffc0*/  @!P0 IMAD.IADD R173, R173, 0x1, -R0 ;  /* 0x00000001adad8824 */ /* 0x000fe200078e0a00 */
[C---:B------:R-:W-:Y:S01]  /*ffd0*/  ISETP.GT.U32.AND P0, PT, R0.reuse, R175, PT ;  /* 0x000000af0000720c */ /* 0x040fe20003f04070 */
[C---:B------:R-:W-:Y:S01]  /*ffe0*/  IMAD R177, R0.reuse, R13, R177 ;  /* 0x0000000d00b17224 */ /* 0x040fe200078e02b1 */
[----:B------:R-:W-:Y:S01]  /*fff0*/  LOP3.LUT R13, R3, 0xa8, RZ, 0xfc, !PT ;  /* 0x000000a8030d7812 */ /* 0x000fe200078efcff */
[----:B------:R-:W-:Y:S01]  /*10000*/  @!P5 IMAD.MOV R172, RZ, RZ, -R172 ;  /* 0x000000ffffacd224 */ /* 0x000fe200078e0aac */
[----:B------:R-:W-:Y:S01]  /*10010*/  ISETP.GT.U32.AND P5, PT, R0, R176, PT ;  /* 0x000000b00000720c */ /* 0x000fe20003fa4070 */
        /* <DEDUP_REMOVED lines=10> */
[----:B------:R-:W-:Y:S02]  /*100c0*/  LOP3.LUT R16, R3, 0xa4, RZ, 0xfc, !PT ;  /* 0x000000a403107812 */ /* 0x000fe400078efcff */
[----:B------:R-:W-:Y:S01]  /*100d0*/  IABS R15, R17 ;  /* 0x00000011000f7213 */ /* 0x000fe20000000000 */
[--C-:B------:R-:W-:Y:S01]  /*100e0*/  @!P5 IMAD.IADD R176, R176, 0x1, -R0.reuse ;  /* 0x00000001b0b0d824 */ /* 0x100fe200078e0a00 */
[C---:B------:R-:W-:Y:S01]  /*100f0*/  ISETP.GT.U32.AND P5, PT, R0.reuse, R175, PT ;  /* 0x000000af0000720c */ /* 0x040fe20003fa4070 */
[----:B------:R-:W-:Y:S01]  /*10100*/  @!P4 IMAD.IADD R177, R177, 0x1, -R0 ;  /* 0x00000001b1b1c824 */ /* 0x000fe200078e0a00 */
[----:B------:R-:W-:Y:S01]  /*10110*/  IABS R181, R16 ;  /* 0x0000001000b57213 */ /* 0x000fe20000000000 */
[----:B------:R-:W-:Y:S01]  /*10120*/  IMAD.MOV R178, RZ, RZ, -R4 ;  /* 0x000000ffffb27224 */ /* 0x000fe200078e0a04 */
[----:B------:R-:W-:Y:S01]  /*10130*/  ISETP.GT.U32.AND P4, PT, R0, R176, PT ;  /* 0x000000b00000720c */ /* 0x000fe20003f84070 */
[----:B------:R-:W-:Y:S01]  /*10140*/  IMAD.HI.U32 R4, R2, R179, RZ ;  /* 0x000000b302047227 */ /* 0x000fe200078e00ff */
[----:B------:R-:W-:-:S03]  /*10150*/  LOP3.LUT R18, R3, 0x82, RZ, 0xfc, !PT ;  /* 0x0000008203127812 */ /* 0x000fc600078efcff */
[C---:B------:R-:W-:Y:S01]  /*10160*/  IMAD R178, R0.reuse, R178, R7 ;  /* 0x000000b200b27224 */ /* 0x040fe200078e0207 */
[----:B------:R-:W-:Y:S01]  /*10170*/  IABS R7, R14 ;  /* 0x0000000e00077213 */ /* 0x000fe20000000000 */
[----:B------:R-:W-:Y:S02]  /*10180*/  IMAD.MOV R4, RZ, RZ, -R4 ;  /* 0x000000ffff047224 */ /* 0x000fe400078e0a04 */
[--C-:B------:R-:W-:Y:S01]  /*10190*/  @!P5 IMAD.IADD R175, R175, 0x1, -R0.reuse ;  /* 0x00000001afafd824 */ /* 0x100fe200078e0a00 */
[C---:B------:R-:W-:Y:S01]  /*101a0*/  ISETP.GT.U32.AND P5, PT, R0.reuse, R178, PT ;  /* 0x000000b20000720c */ /* 0x040fe20003fa4070 */
[----:B------:R-:W-:Y:S02]  /*101b0*/  IMAD R179, R0, R4, R179 ;  /* 0x0000000400b37224 */ /* 0x000fe400078e02b3 */
[----:B------:R-:W-:Y:S02]  /*101c0*/  @!P4 IMAD.IADD R176, R176, 0x1, -R0 ;  /* 0x00000001b0b0c824 */ /* 0x000fe400078e0a00 */
[----:B------:R-:W-:Y:S01]  /*101d0*/  IMAD.HI.U32 R4, R2, R7, RZ ;  /* 0x0000000702047227 */ /* 0x000fe200078e00ff */
[----:B------:R-:W-:-:S03]  /*101e0*/  ISETP.GT.U32.AND P4, PT, R0, R179, PT ;  /* 0x000000b30000720c */ /* 0x000fc60003f84070 */
[----:B------:R-:W-:Y:S02]  /*101f0*/  IMAD.MOV R4, RZ, RZ, -R4 ;  /* 0x000000ffff047224 */ /* 0x000fe400078e0a04 */
[----:B------:R-:W-:Y:S01]  /*10200*/  @!P2 IMAD.MOV R174, RZ, RZ, -R174 ;  /* 0x000000ffffaea224 */ /* 0x000fe200078e0aae */
[----:B------:R-:W-:Y:S01]  /*10210*/  ISETP.GT.U32.AND P2, PT, R0, R177, PT ;  /* 0x000000b10000720c */ /* 0x000fe20003f44070 */
[----:B------:R-:W-:Y:S01]  /*10220*/  @!P5 IMAD.IADD R178, R178, 0x1, -R0 ;  /* 0x00000001b2b2d824 */ /* 0x000fe200078e0a00 */
[----:B------:R-:W-:Y:S01]  /*10230*/  ISETP.GE.AND P5, PT, R14, RZ, PT ;  /* 0x000000ff0e00720c */ /* 0x000fe20003fa6270 */
[C---:B------:R-:W-:Y:S01]  /*10240*/  IMAD R180, R0.reuse, R4, R7 ;  /* 0x0000000400b47224 */ /* 0x040fe200078e0207 */
[----:B------:R-:W-:Y:S01]  /*10250*/  LOP3.LUT R14, R3, 0x9c, RZ, 0xfc, !PT ;  /* 0x0000009c030e7812 */ /* 0x000fe200078efcff */
[----:B------:R-:W-:Y:S02]  /*10260*/  @!P1 IMAD.MOV R176, RZ, RZ, -R176 ;  /* 0x000000ffffb09224 */ /* 0x000fe400078e0ab0 */
[----:B------:R-:W-:Y:S01]  /*10270*/  @!P4 IMAD.IADD R179, R179, 0x1, -R0 ;  /* 0x00000001b3b3c824 */ /* 0x000fe200078e0a00 */
[----:B------:R-:W-:Y:S01]  /*10280*/  ISETP.GT.U32.AND P4, PT, R0, R178, PT ;  /* 0x000000b20000720c */ /* 0x000fe20003f84070 */
[----:B------:R-:W-:Y:S01]  /*10290*/  IMAD.HI.U32 R7, R2, R15, RZ ;  /* 0x0000000f02077227 */ /* 0x000fe200078e00ff */
[----:B------:R-:W-:-:S02]  /*102a0*/  ISETP.GT.U32.AND P1, PT, R0, R180, PT ;  /* 0x000000b40000720c */ /* 0x000fc40003f24070 */
[----:B------:R-:W-:Y:S01]  /*102b0*/  IABS R185, R14 ;  /* 0x0000000e00b97213 */ /* 0x000fe20000000000 */
[----:B------:R-:W-:Y:S01]  /*102c0*/  @!P6 IMAD.MOV R175, RZ, RZ, -R175 ;  /* 0x000000ffffafe224 */ /* 0x000fe200078e0aaf */
[----:B------:R-:W-:Y:S01]  /*102d0*/  ISETP.GT.U32.AND P6, PT, R0, R179, PT ;  /* 0x000000b30000720c */ /* 0x000fe20003fc4070 */
[----:B------:R-:W-:-:S04]  /*102e0*/  IMAD.HI.U32 R4, R2, R181, RZ ;  /* 0x000000b502047227 */ /* 0x000fc800078e00ff */
[----:B------:R-:W-:Y:S02]  /*102f0*/  IMAD.MOV R7, RZ, RZ, -R7 ;  /* 0x000000ffff077224 */ /* 0x000fe400078e0a07 */
[----:B------:R-:W-:Y:S01]  /*10300*/  @!P2 IMAD.IADD R177, R177, 0x1, -R0 ;  /* 0x00000001b1b1a824 */ /* 0x000fe200078e0a00 */
[----:B------:R-:W-:Y:S01]  /*10310*/  ISETP.GE.AND P2, PT, R13, RZ, PT ;  /* 0x000000ff0d00720c */ /* 0x000fe20003f46270 */
[----:B------:R-:W-:Y:S02]  /*10320*/  IMAD.MOV R13, RZ, RZ, -R4 ;  /* 0x000000ffff0d7224 */ /* 0x000fe400078e0a04 */
[----:B------:R-:W-:Y:S01]  /*10330*/  IMAD R182, R0, R7, R15 ;  /* 0x0000000700b67224 */ /* 0x000fe200078e020f */
[----:B------:R-:W-:Y:S01]  /*10340*/  LOP3.LUT R7, R3, 0xa0, RZ, 0xfc, !PT ;  /* 0x000000a003077812 */ /* 0x000fe200078efcff */
[--C-:B------:R-:W-:Y:S02]  /*10350*/  @!P4 IMAD.IADD R178, R178, 0x1, -R0.reuse ;  /* 0x00000001b2b2c824 */ /* 0x100fe400078e0a00 */
[----:B------:R-:W-:Y:S01]  /*10360*/  IMAD R181, R0, R13, R181 ;  /* 0x0000000d00b57224 */ /* 0x000fe200078e02b5 */
[----:B------:R-:W-:Y:S01]  /*10370*/  IABS R183, R7 ;  /* 0x0000000700b77213 */ /* 0x000fe20000000000 */
[----:B------:R-:W-:-:S02]  /*10380*/  @!P1 IMAD.IADD R180, R180, 0x1, -R0 ;  /* 0x00000001b4b49824 */ /* 0x000fc400078e0a00 */
[----:B------:R-:W-:Y:S01]  /*10390*/  @!P0 IMAD.MOV R178, RZ, RZ, -R178 ;  /* 0x000000ffffb28224 */ /* 0x000fe200078e0ab2 */
[C---:B------:R-:W-:Y:S01]  /*103a0*/  ISETP.GT.U32.AND P0, PT, R0.reuse, R182, PT ;  /* 0x000000b60000720c */ /* 0x040fe20003f04070 */
[----:B------:R-:W-:Y:S01]  /*103b0*/  @!P6 IMAD.IADD R179, R179, 0x1, -R0 ;  /* 0x00000001b3b3e824 */ /* 0x000fe200078e0a00 */
[----:B------:R-:W-:Y:S01]  /*103c0*/  ISETP.GT.U32.AND P6, PT, R0, R181, PT ;  /* 0x000000b50000720c */ /* 0x000fe20003fc4070 */
[----:B------:R-:W-:Y:S01]  /*103d0*/  VIADD R4, R6, 0x9e ;  /* 0x0000009e06047836 */ /* 0x000fe20000000000 */
[----:B------:R-:W-:Y:S01]  /*103e0*/  ISETP.GT.U32.AND P1, PT, R0, R180, PT ;  /* 0x000000b40000720c */ /* 0x000fe20003f24070 */
[----:B------:R-:W-:Y:S02]  /*103f0*/  @!P2 IMAD.MOV R179, RZ, RZ, -R179 ;  /* 0x000000ffffb3a224 */ /* 0x000fe400078e0ab3 */
[----:B------:R-:W-:Y:S01]  /*10400*/  @!P3 IMAD.MOV R177, RZ, RZ, -R177 ;  /* 0x000000ffffb1b224 */ /* 0x000fe200078e0ab1 */
[----:B------:R-:W-:Y:S02]  /*10410*/  ISETP.GE.AND P4, PT, R4, RZ, PT ;  /* 0x000000ff0400720c */ /* 0x000fe40003f86270 */
[----:B------:R-:W-:Y:S01]  /*10420*/  IABS R15, R4 ;  /* 0x00000004000f7213 */ /* 0x000fe20000000000 */
[----:B------:R-:W-:Y:S01]  /*10430*/  IMAD.HI.U32 R4, R2, R183, RZ ;  /* 0x000000b702047227 */ /* 0x000fe200078e00ff */
[----:B------:R-:W-:-:S02]  /*10440*/  ISETP.GE.AND P3, PT, R16, RZ, PT ;  /* 0x000000ff1000720c */ /* 0x000fc40003f66270 */
[----:B------:R-:W-:Y:S01]  /*10450*/  LOP3.LUT R16, R3, 0x96, RZ, 0xfc, !PT ;  /* 0x0000009603107812 */ /* 0x000fe200078efcff */
[--C-:B------:R-:W-:Y:S02]  /*10460*/  @!P0 IMAD.IADD R182, R182, 0x1, -R0.reuse ;  /* 0x00000001b6b68824 */ /* 0x100fe400078e0a00 */
[--C-:B------:R-:W-:Y:S01]  /*10470*/  @!P6 IMAD.IADD R181, R181, 0x1, -R0.reuse ;  /* 0x00000001b5b5e824 */ /* 0x100fe200078e0a00 */
[----:B------:R-:W-:Y:S01]  /*10480*/  ISETP.GE.AND P6, PT, R17, RZ, PT ;  /* 0x000000ff1100720c */ /* 0x000fe20003fc6270 */
[----:B------:R-:W-:Y:S01]  /*10490*/  @!P1 IMAD.IADD R180, R180, 0x1, -R0 ;  /* 0x00000001b4b49824 */ /* 0x000fe200078e0a00 */
[----:B------:R-:W-:Y:S01]  /*104a0*/  ISETP.GE.AND P1, PT, R7, RZ, PT ;  /* 0x000000ff0700720c */ /* 0x000fe20003f26270 */
[----:B------:R-:W-:Y:S01]  /*104b0*/  IMAD.HI.U32 R7, R2, R185, RZ ;  /* 0x000000b902077227 */ /* 0x000fe200078e00ff */
[C---:B------:R-:W-:Y:S02]  /*104c0*/  ISETP.GT.U32.AND P0, PT, R0.reuse, R182, PT ;  /* 0x000000b60000720c */ /* 0x040fe40003f04070 */
[----:B------:R-:W-:Y:S01]  /*104d0*/  ISETP.GT.U32.AND P2, PT, R0, R181, PT ;  /* 0x000000b50000720c */ /* 0x000fe20003f44070 */
[----:B------:R-:W-:Y:S01]  /*104e0*/  IMAD.MOV R13, RZ, RZ, -R4 ;  /* 0x000000ffff0d7224 */ /* 0x000fe200078e0a04 */
[----:B------:R-:W-:Y:S01]  /*104f0*/  LOP3.LUT R17, R3, 0x94, RZ, 0xfc, !PT ;  /* 0x0000009403117812 */ /* 0x000fe200078efcff */
[----:B------:R-:W-:-:S02]  /*10500*/  IMAD.MOV R7, RZ, RZ, -R7 ;  /* 0x000000ffff077224 */ /* 0x000fc400078e0a07 */
[----:B------:R-:W-:Y:S01]  /*10510*/  IMAD R183, R0, R13, R183 ;  /* 0x0000000d00b77224 */ /* 0x000fe200078e02b7 */
[----:B------:R-:W-:Y:S01]  /*10520*/  IABS R189, R17 ;  /* 0x0000001100bd7213 */ /* 0x000fe20000000000 */
[----:B------:R-:W-:-:S04]  /*10530*/  IMAD.HI.U32 R4, R2, R15, RZ ;  /* 0x0000000f02047227 */ /* 0x000fc800078e00ff */
[C---:B------:R-:W-:Y:S02]  /*10540*/  IMAD R185, R0.reuse, R7, R185 ;  /* 0x0000000700b97224 */ /* 0x040fe400078e02b9 */
[----:B------:R-:W-:Y:S01]  /*10550*/  @!P5 IMAD.MOV R180, RZ, RZ, -R180 ;  /* 0x000000ffffb4d224 */ /* 0x000fe200078e0ab4 */
[----:B------:R-:W-:Y:S01]  /*10560*/  ISETP.GT.U32.AND P5, PT, R0, R183, PT ;  /* 0x000000b70000720c */ /* 0x000fe20003fa4070 */
[----:B------:R-:W-:Y:S02]  /*10570*/  IMAD.MOV R4, RZ, RZ, -R4 ;  /* 0x000000ffff047224 */ /* 0x000fe400078e0a04 */
[--C-:B------:R-:W-:Y:S01]  /*10580*/  @!P0 IMAD.IADD R182, R182, 0x1, -R0.reuse ;  /* 0x00000001b6b68824 */ /* 0x100fe200078e0a00 */
[----:B------:R-:W-:Y:S01]  /*10590*/  ISETP.GT.U32.AND P0, PT, R0, R185, PT ;  /* 0x000000b90000720c */ /* 0x000fe20003f04070 */
[----:B------:R-:W-:Y:S01]  /*105a0*/  @!P2 IMAD.IADD R181, R181, 0x1, -R0 ;  /* 0x00000001b5b5a824 */ /* 0x000fe200078e0a00 */
[----:B------:R-:W-:Y:S01]  /*105b0*/  ISETP.GE.AND P2, PT, R14, RZ, PT ;  /* 0x000000ff0e00720c */ /* 0x000fe20003f46270 */
[C---:B------:R-:W-:Y:S01]  /*105c0*/  IMAD R184, R0.reuse, R4, R15 ;  /* 0x0000000400b87224 */ /* 0x040fe200078e020f */
[C---:B------:R-:W-:Y:S01]  /*105d0*/  LOP3.LUT R4, R3.reuse, 0x9a, RZ, 0xfc, !PT ;  /* 0x0000009a03047812 */ /* 0x040fe200078efcff */
[----:B------:R-:W-:Y:S01]  /*105e0*/  @!P3 IMAD.MOV R181, RZ, RZ, -R181 ;  /* 0x000000ffffb5b224 */ /* 0x000fe200078e0ab5 */
[----:B------:R-:W-:Y:S01]  /*105f0*/  LOP3.LUT R14, R3, 0x98, RZ, 0xfc, !PT ;  /* 0x00000098030e7812 */ /* 0x000fe200078efcff */
[----:B------:R-:W-:Y:S01]  /*10600*/  @!P6 IMAD.MOV R182, RZ, RZ, -R182 ;  /* 0x000000ffffb6e224 */ /* 0x000fe200078e0ab6 */
[----:B------:R-:W-:Y:S01]  /*10610*/  ISETP.GT.U32.AND P3, PT, R0, R184, PT ;  /* 0x000000b80000720c */ /* 0x000fe20003f64070 */
[----:B------:R-:W-:Y:S01]  /*10620*/  @!P5 IMAD.IADD R183, R183, 0x1, -R0 ;  /* 0x00000001b7b7d824 */ /* 0x000fe200078e0a00 */
[----:B------:R-:W-:-:S02]  /*10630*/  IABS R7, R4 ;  /* 0x0000000400077213 */ /* 0x000fc40000000000 */
[----:B------:R-:W-:Y:S01]  /*10640*/  ISETP.GE.AND P5, PT, R4, RZ, PT ;  /* 0x000000ff0400720c */ /* 0x000fe20003fa6270 */
[----:B------:R-:W-:Y:S01]  /*10650*/  @!P0 IMAD.IADD R185, R185, 0x1, -R0 ;  /* 0x00000001b9b98824 */ /* 0x000fe200078e0a00 */
[----:B------:R-:W-:Y:S01]  /*10660*/  IABS R187, R14 ;  /* 0x0000000e00bb7213 */ /* 0x000fe20000000000 */
[----:B------:R-:W-:Y:S01]  /*10670*/  IMAD.HI.U32 R4, R2, R7, RZ ;  /* 0x0000000702047227 */ /* 0x000fe200078e00ff */
[----:B------:R-:W-:Y:S02]  /*10680*/  IABS R15, R16 ;  /* 0x00000010000f7213 */ /* 0x000fe40000000000 */
[----:B------:R-:W-:Y:S01]  /*10690*/  ISETP.GT.U32.AND P0, PT, R0, R185, PT ;  /* 0x000000b90000720c */ /* 0x000fe20003f04070 */
[----:B------:R-:W-:Y:S02]  /*106a0*/  IMAD.MOV R186, RZ, RZ, -R4 ;  /* 0x000000ffffba7224 */ /* 0x000fe400078e0a04 */
[----:B------:R-:W-:-:S04]  /*106b0*/  IMAD.HI.U32 R4, R2, R187, RZ ;  /* 0x000000bb02047227 */ /* 0x000fc800078e00ff */
[----:B------:R-:W-:Y:S01]  /*106c0*/  @!P3 IMAD.IADD R184, R184, 0x1, -R0 ;  /* 0x00000001b8b8b824 */ /* 0x000fe200078e0a00 */
[C---:B------:R-:W-:Y:S01]  /*106d0*/  ISETP.GT.U32.AND P3, PT, R0.reuse, R183, PT ;  /* 0x000000b70000720c */ /* 0x040fe20003f64070 */
[----:B------:R-:W-:Y:S02]  /*106e0*/  IMAD.MOV R13, RZ, RZ, -R4 ;  /* 0x000000ffff0d7224 */ /* 0x000fe400078e0a04 */
[C---:B------:R-:W-:Y:S01]  /*106f0*/  IMAD R186, R0.reuse, R186, R7 ;  /* 0x000000ba00ba7224 */ /* 0x040fe200078e0207 */
[C---:B------:R-:W-:Y:S01]  /*10700*/  ISETP.GT.U32.AND P6, PT, R0.reuse, R184, PT ;  /* 0x000000b80000720c */ /* 0x040fe20003fc4070 */
[----:B------:R-:W-:Y:S02]  /*10710*/  IMAD R187, R0, R13, R187 ;  /* 0x0000000d00bb7224 */ /* 0x000fe400078e02bb */
[----:B------:R-:W-:Y:S02]  /*10720*/  @!P0 IMAD.IADD R185, R185, 0x1, -R0 ;  /* 0x00000001b9b98824 */ /* 0x000fe400078e0a00 */
[----:B------:R-:W-:Y:S01]  /*10730*/  IMAD.HI.U32 R4, R2, R15, RZ ;  /* 0x0000000f02047227 */ /* 0x000fe200078e00ff */
[----:B------:R-:W-:-:S03]  /*10740*/  ISETP.GT.U32.AND P0, PT, R0, R187, PT ;  /* 0x000000bb0000720c */ /* 0x000fc60003f04070 */
        /* <DEDUP_REMOVED lines=8> */
[----:B------:R-:W-:Y:S01]  /*107d0*/  IMAD R188, R0, R4, R15 ;  /* 0x0000000400bc7224 */ /* 0x000fe200078e020f */
[----:B------:R-:W-:Y:S01]  /*107e0*/  LOP3.LUT R15, R3, 0x90, RZ, 0xfc, !PT ;  /* 0x00000090030f7812 */ /* 0x000fe200078efcff */
[----:B------:R-:W-:Y:S02]  /*107f0*/  VIADD R4, R6, 0x8e ;  /* 0x0000008e06047836 */ /* 0x000fe40000000000 */
[C---:B------:R-:W-:Y:S01]  /*10800*/  IMAD R189, R0.reuse, R7, R189 ;  /* 0x0000000700bd7224 */ /* 0x040fe200078e02bd */
[----:B------:R-:W-:Y:S01]  /*10810*/  IABS R7, R14 ;  /* 0x0000000e00077213 */ /* 0x000fe20000000000 */
[----:B------:R-:W-:Y:S01]  /*10820*/  @!P0 IMAD.IADD R187, R187, 0x1, -R0 ;  /* 0x00000001bbbb8824 */ /* 0x000fe200078e0a00 */
[----:B------:R-:W-:Y:S01]  /*10830*/  IABS R13, R4 ;  /* 0x00000004000d7213 */ /* 0x000fe20000000000 */
[----:B------:R-:W-:Y:S01]  /*10840*/  @!P4 IMAD.MOV R184, RZ, RZ, -R184 ;  /* 0x000000ffffb8c224 */ /* 0x000fe200078e0ab8 */
[----:B------:R-:W-:Y:S01]  /*10850*/  ISETP.GT.U32.AND P4, PT, R0, R188, PT ;  /* 0x000000bc0000720c */ /* 0x000fe20003f84070 */
[----:B------:R-:W-:Y:S01]  /*10860*/  @!P3 IMAD.IADD R186, R186, 0x1, -R0 ;  /* 0x00000001babab824 */ /* 0x000fe200078e0a00 */
[----:B------:R-:W-:Y:S01]  /*10870*/  ISETP.GE.AND P3, PT, R4, RZ, PT ;  /* 0x000000ff0400720c */ /* 0x000fe20003f66270 */
[----:B------:R-:W-:Y:S01]  /*10880*/  @!P1 IMAD.MOV R183, RZ, RZ, -R183 ;  /* 0x000000ffffb79224 */ /* 0x000fe200078e0ab7 */
[C---:B------:R-:W-:Y:S01]  /*10890*/  ISETP.GT.U32.AND P1, PT, R0.reuse, R187, PT ;  /* 0x000000bb0000720c */ /* 0x040fe20003f24070 */
[----:B------:R-:W-:Y:S01]  /*108a0*/  @!P2 IMAD.MOV R185, RZ, RZ, -R185 ;  /* 0x000000ffffb9a224 */ /* 0x000fe200078e0ab9 */
[----:B------:R-:W-:Y:S01]  /*108b0*/  ISETP.GT.U32.AND P2, PT, R0, R189, PT ;  /* 0x000000bd0000720c */ /* 0x000fe20003f44070 */
[----:B------:R-:W-:Y:S01]  /*108c0*/  IMAD.HI.U32 R4, R2, R7, RZ ;  /* 0x0000000702047227 */ /* 0x000fe200078e00ff */
[----:B------:R-:W-:-:S02]  /*108d0*/  IABS R191, R15 ;  /* 0x0000000f00bf7213 */ /* 0x000fc40000000000 */
[----:B------:R-:W-:Y:S01]  /*108e0*/  ISETP.GT.U32.AND P0, PT, R0, R186, PT ;  /* 0x000000ba0000720c */ /* 0x000fe20003f04070 */
[----:B------:R-:W-:Y:S02]  /*108f0*/  IMAD.MOV R4, RZ, RZ, -R4 ;  /* 0x000000ffff047224 */ /* 0x000fe400078e0a04 */
[--C-:B------:R-:W-:Y:S01]  /*10900*/  @!P4 IMAD.IADD R188, R188, 0x1, -R0.reuse ;  /* 0x00000001bcbcc824 */ /* 0x100fe200078e0a00 */
[----:B------:R-:W-:Y:S01]  /*10910*/  ISETP.GE.AND P4, PT, R17, RZ, PT ;  /* 0x000000ff1100720c */ /* 0x000fe20003f86270 */
[C---:B------:R-:W-:Y:S01]  /*10920*/  IMAD R190, R0.reuse, R4, R7 ;  /* 0x0000000400be7224 */ /* 0x040fe200078e0207 */
[----:B------:R-:W-:Y:S01]  /*10930*/  LOP3.LUT R17, R3, 0x8a, RZ, 0xfc, !PT ;  /* 0x0000008a03117812 */ /* 0x000fe200078efcff */
[--C-:B------:R-:W-:Y:S02]  /*10940*/  @!P1 IMAD.IADD R187, R187, 0x1, -R0.reuse ;  /* 0x00000001bbbb9824 */ /* 0x100fe400078e0a00 */
[----:B------:R-:W-:Y:S01]  /*10950*/  @!P2 IMAD.IADD R189, R189, 0x1, -R0 ;  /* 0x00000001bdbda824 */ /* 0x000fe200078e0a00 */
[----:B------:R-:W-:Y:S01]  /*10960*/  ISETP.GT.U32.AND P1, PT, R0, R190, PT ;  /* 0x000000be0000720c */ /* 0x000fe20003f24070 */
[----:B------:R-:W-:Y:S01]  /*10970*/  IMAD.HI.U32 R4, R2, R191, RZ ;  /* 0x000000bf02047227 */ /* 0x000fe200078e00ff */
[----:B------:R-:W-:-:S03]  /*10980*/  ISETP.GT.U32.AND P2, PT, R0, R188, PT ;  /* 0x000000bc0000720c */ /* 0x000fc60003f44070 */
[----:B------:R-:W-:Y:S02]  /*10990*/  IMAD.MOV R4, RZ, RZ, -R4 ;  /* 0x000000ffff047224 */ /* 0x000fe400078e0a04 */
[----:B------:R-:W-:-:S04]  /*109a0*/  IMAD.HI.U32 R7, R2, R13, RZ ;  /* 0x0000000d02077227 */ /* 0x000fc800078e00ff */
[----:B------:R-:W-:Y:S02]  /*109b0*/  IMAD R191, R0, R4, R191 ;  /* 0x0000000400bf7224 */ /* 0x000fe400078e02bf */
[----:B------:R-:W-:Y:S02]  /*109c0*/  IMAD.MOV R7, RZ, RZ, -R7 ;  /* 0x000000ffff077224 */ /* 0x000fe400078e0a07 */
[--C-:B------:R-:W-:Y:S01]  /*109d0*/  @!P1 IMAD.IADD R190, R190, 0x1, -R0.reuse ;  /* 0x00000001bebe9824 */ /* 0x100fe200078e0a00 */
[----:B------:R-:W-:Y:S01]  /*109e0*/  ISETP.GT.U32.AND P1, PT, R0, R189, PT ;  /* 0x000000bd0000720c */ /* 0x000fe20003f24070 */
[--C-:B------:R-:W-:Y:S01]  /*109f0*/  @!P2 IMAD.IADD R188, R188, 0x1, -R0.reuse ;  /* 0x00000001bcbca824 */ /* 0x100fe200078e0a00 */
[C---:B------:R-:W-:Y:S01]  /*10a00*/  ISETP.GT.U32.AND P2, PT, R0.reuse, R191, PT ;  /* 0x000000bf0000720c */ /* 0x040fe20003f44070 */
[----:B------:R-:W-:Y:S01]  /*10a10*/  IMAD R192, R0, R7, R13 ;  /* 0x0000000700c07224 */ /* 0x000fe200078e020d */
[----:B------:R-:W-:Y:S01]  /*10a20*/  IABS R13, R17 ;  /* 0x00000011000d7213 */ /* 0x000fe20000000000 */
[----:B------:R-:W-:Y:S01]  /*10a30*/  @!P0 IMAD.IADD R186, R186, 0x1, -R0 ;  /* 0x00000001baba8824 */ /* 0x000fe200078e0a00 */
[----:B------:R-:W-:Y:S01]  /*10a40*/  ISETP.GE.AND P0, PT, R16, RZ, PT ;  /* 0x000000ff1000720c */ /* 0x000fe20003f06270 */
[----:B------:R-:W-:Y:S01]  /*10a50*/  @!P6 IMAD.MOV R187, RZ, RZ, -R187 ;  /* 0x000000ffffbbe224 */ /* 0x000fe200078e0abb */
[----:B------:R-:W-:Y:S01]  /*10a60*/  LOP3.LUT R16, R3, 0x8c, RZ, 0xfc, !PT ;  /* 0x0000008c03107812 */ /* 0x000fe200078efcff */
[----:B------:R-:W-:Y:S01]  /*10a70*/  IMAD.HI.U32 R7, R2, R13, RZ ;  /* 0x0000000d02077227 */ /* 0x000fe200078e00ff */
[----:B------:R-:W-:-:S02]  /*10a80*/  ISETP.GE.AND P6, PT, R14, RZ, PT ;  /* 0x000000ff0e00720c */ /* 0x000fc40003fc6270 */
[----:B------:R-:W-:Y:S01]  /*10a90*/  IABS R193, R16 ;  /* 0x0000001000c17213 */ /* 0x000fe20000000000 */
[----:B------:R-:W-:Y:S01]  /*10aa0*/  @!P5 IMAD.MOV R186, RZ, RZ, -R186 ;  /* 0x000000ffffbad224 */ /* 0x000fe200078e0aba */
[C---:B------:R-:W-:Y:S01]  /*10ab0*/  ISETP.GT.U32.AND P5, PT, R0.reuse, R190, PT ;  /* 0x000000be0000720c */ /* 0x040fe20003fa4070 */
[--C-:B------:R-:W-:Y:S01]  /*10ac0*/  @!P1 IMAD.IADD R189, R189, 0x1, -R0.reuse ;  /* 0x00000001bdbd9824 */ /* 0x100fe200078e0a00 */
[----:B------:R-:W-:Y:S01]  /*10ad0*/  ISETP.GE.AND P1, PT, R15, RZ, PT ;  /* 0x000000ff0f00720c */ /* 0x000fe20003f26270 */
[----:B------:R-:W-:Y:S01]  /*10ae0*/  IMAD.MOV R7, RZ, RZ, -R7 ;  /* 0x000000ffff077224 */ /* 0x000fe200078e0a07 */
[----:B------:R-:W-:Y:S01]  /*10af0*/  LOP3.LUT R14, R3, 0x86, RZ, 0xfc, !PT ;  /* 0x00000086030e7812 */ /* 0x000fe200078efcff */
[----:B------:R-:W-:Y:S01]  /*10b00*/  @!P2 IMAD.IADD R191, R191, 0x1, -R0 ;  /* 0x00000001bfbfa824 */ /* 0x000fe200078e0a00 */
[----:B------:R-:W-:Y:S01]  /*10b10*/  ISETP.GE.AND P2, PT, R17, RZ, PT ;  /* 0x000000ff1100720c */ /* 0x000fe20003f46270 */
[C---:B------:R-:W-:Y:S01]  /*10b20*/  IMAD R194, R0.reuse, R7, R13 ;  /* 0x0000000700c27224 */ /* 0x040fe200078e020d */
[----:B------:R-:W-:Y:S01]  /*10b30*/  LOP3.LUT R7, R3, 0x88, RZ, 0xfc, !PT ;  /* 0x0000008803077812 */ /* 0x000fe200078efcff */
[----:B------:R-:W-:Y:S01]  /*10b40*/  @!P4 IMAD.MOV R189, RZ, RZ, -R189 ;  /* 0x000000ffffbdc224 */ /* 0x000fe200078e0abd */
[----:B------:R-:W-:Y:S01]  /*10b50*/  ISETP.GT.U32.AND P4, PT, R0, R191, PT ;  /* 0x000000bf0000720c */ /* 0x000fe20003f84070 */
[----:B------:R-:W-:Y:S01]  /*10b60*/  IMAD.HI.U32 R4, R2, R193, RZ ;  /* 0x000000c102047227 */ /* 0x000fe200078e00ff */
[----:B------:R-:W-:-:S02]  /*10b70*/  IABS R195, R7 ;  /* 0x0000000700c37213 */ /* 0x000fc40000000000 */
[----:B------:R-:W-:Y:S01]  /*10b80*/  IABS R15, R14 ;  /* 0x0000000e000f7213 */ /* 0x000fe20000000000 */
        /* <DEDUP_REMOVED lines=8> */
[----:B------:R-:W-:-:S03]  /*10c10*/  IMAD.HI.U32 R4, R2, R195, RZ ;  /* 0x000000c302047227 */ /* 0x000fc600078e00ff */
[----:B------:R-:W-:Y:S01]  /*10c20*/  IABS R197, R16 ;  /* 0x0000001000c57213 */ /* 0x000fe20000000000 */
[----:B------:R-:W-:Y:S01]  /*10c30*/  @!P6 IMAD.MOV R190, RZ, RZ, -R190 ;  /* 0x000000ffffbee224 */ /* 0x000fe200078e0abe */
[C---:B------:R-:W-:Y:S01]  /*10c40*/  ISETP.GT.U32.AND P6, PT, R0.reuse, R193, PT ;  /* 0x000000c10000720c */ /* 0x040fe20003fc4070 */
[----:B------:R-:W-:Y:S01]  /*10c50*/  @!P4 IMAD.IADD R191, R191, 0x1, -R0 ;  /* 0x00000001bfbfc824 */ /* 0x000fe200078e0a00 */
[----:B------:R-:W-:Y:S01]  /*10c60*/  ISETP.GT.U32.AND P4, PT, R0, R194, PT ;  /* 0x000000c20000720c */ /* 0x000fe20003f84070 */
[----:B------:R-:W-:Y:S02]  /*10c70*/  IMAD.MOV R4, RZ, RZ, -R4 ;  /* 0x000000ffff047224 */ /* 0x000fe400078e0a04 */
        /* <DEDUP_REMOVED lines=8> */
[----:B------:R-:W-:Y:S01]  /*10d00*/  IMAD.MOV R4, RZ, RZ, -R4 ;  /* 0x000000ffff047224 */ /* 0x000fe200078e0a04 */
[----:B------:R-:W-:Y:S01]  /*10d10*/  ISETP.GT.U32.AND P6, PT, R0, R193, PT ;  /* 0x000000c10000720c */ /* 0x000fe20003fc4070 */
[----:B------:R-:W-:Y:S01]  /*10d20*/  IMAD.HI.U32 R13, R2, R17, RZ ;  /* 0x00000011020d7227 */ /* 0x000fe200078e00ff */
[----:B------:R-:W-:-:S03]  /*10d30*/  ISETP.GT.U32.AND P4, PT, R0, R194, PT ;  /* 0x000000c20000720c */ /* 0x000fc60003f84070 */
[--C-:B------:R-:W-:Y:S01]  /*10d40*/  @!P0 IMAD.IADD R192, R192, 0x1, -R0.reuse ;  /* 0x00000001c0c08824 */ /* 0x100fe200078e0a00 */
[----:B------:R-:W-:Y:S01]  /*10d50*/  ISETP.GE.AND P0, PT, R7, RZ, PT ;  /* 0x000000ff0700720c */ /* 0x000fe20003f06270 */
[----:B------:R-:W-:Y:S02]  /*10d60*/  @!P1 IMAD.IADD R195, R195, 0x1, -R0 ;  /* 0x00000001c3c39824 */ /* 0x000fe400078e0a00 */
[----:B------:R-:W-:-:S03]  /*10d70*/  IMAD.HI.U32 R7, R2, R197, RZ ;  /* 0x000000c502077227 */ /* 0x000fc600078e00ff */
[C---:B------:R-:W-:Y:S01]  /*10d80*/  ISETP.GT.U32.AND P1, PT, R0.reuse, R195, PT ;  /* 0x000000c30000720c */ /* 0x040fe20003f24070 */
[----:B------:R-:W-:Y:S02]  /*10d90*/  IMAD.MOV R7, RZ, RZ, -R7 ;  /* 0x000000ffff077224 */ /* 0x000fe400078e0a07 */
[----:B------:R-:W-:Y:S02]  /*10da0*/  IMAD R196, R0, R4, R15 ;  /* 0x0000000400c47224 */ /* 0x000fe400078e020f */
[--C-:B------:R-:W-:Y:S01]  /*10db0*/  @!P6 IMAD.IADD R193, R193, 0x1, -R0.reuse ;  /* 0x00000001c1c1e824 */ /* 0x100fe200078e0a00 */
[----:B------:R-:W-:Y:S01]  /*10dc0*/  ISETP.GE.AND P6, PT, R16, RZ, PT ;  /* 0x000000ff1000720c */ /* 0x000fe20003fc6270 */
[----:B------:R-:W-:Y:S01]  /*10dd0*/  IMAD R197, R0, R7, R197 ;  /* 0x0000000700c57224 */ /* 0x000fe200078e02c5 */
[----:B------:R-:W-:Y:S01]  /*10de0*/  LOP3.LUT R16, R3, 0x7c, RZ, 0xfc, !PT ;  /* 0x0000007c03107812 */ /* 0x000fe200078efcff */
[----:B------:R-:W-:Y:S02]  /*10df0*/  IMAD.MOV R13, RZ, RZ, -R13 ;  /* 0x000000ffff0d7224 */ /* 0x000fe400078e0a0d */
[--C-:B------:R-:W-:Y:S01]  /*10e00*/  @!P4 IMAD.IADD R194, R194, 0x1, -R0.reuse ;  /* 0x00000001c2c2c824 */ /* 0x100fe200078e0a00 */
[C---:B------:R-:W-:Y:S01]  /*10e10*/  ISETP.GT.U32.AND P4, PT, R0.reuse, R196, PT ;  /* 0x000000c40000720c */ /* 0x040fe20003f84070 */
[----:B------:R-:W-:Y:S01]  /*10e20*/  @!P5 IMAD.MOV R193, RZ, RZ, -R193 ;  /* 0x000000ffffc1d224 */ /* 0x000fe200078e0ac1 */
[C---:B------:R-:W-:Y:S01]  /*10e30*/  ISETP.GT.U32.AND P5, PT, R0.reuse, R197, PT ;  /* 0x000000c50000720c */ /* 0x040fe20003fa4070 */
[C---:B------:R-:W-:Y:S01]  /*10e40*/  IMAD R198, R0.reuse, R13, R17 ;  /* 0x0000000d00c67224 */ /* 0x040fe200078e0211 */
[----:B------:R-:W-:Y:S01]  /*10e50*/  IABS R201, R16 ;  /* 0x0000001000c97213 */ /* 0x000fe20000000000 */
[----:B------:R-:W-:Y:S01]  /*10e60*/  @!P1 IMAD.IADD R195, R195, 0x1, -R0 ;  /* 0x00000001c3c39824 */ /* 0x000fe200078e0a00 */
[C---:B------:R-:W-:Y:S01]  /*10e70*/  LOP3.LUT R17, R3.reuse, 0x72, RZ, 0xfc, !PT ;  /* 0x0000007203117812 */ /* 0x040fe200078efcff */
        /* <DEDUP_REMOVED lines=54> */
[----:B------:R-:W-:Y:S01]  /*111e0*/  IMAD.MOV R4, RZ, RZ, -R4 ;  /* 0x000000ffff047224 */ /* 0x000fe200078e0a04 */
[----:B------:R-:W-:Y:S01]  /*111f0*/  IABS R221, R18 ;  /* 0x0000001200dd7213 */ /* 0x000fe20000000000 */
[C---:B------:R-:W-:Y:S01]  /*11200*/  IMAD R202, R0.reuse, R202, R7 ;  /* 0x000000ca00ca7224 */ /* 0x040fe200078e0207 */
[----:B------:R-:W-:Y:S01]  /*11210*/  IABS R7, R14 ;  /* 0x0000000e00077213 */ /* 0x000fe20000000000 */
[C---:B------:R-:W-:Y:S02]  /*11220*/  IMAD R203, R0.reuse, R4, R203 ;  /* 0x0000000400cb7224 */ /* 0x040fe400078e02cb */
[--C-:B------:R-:W-:Y:S01]  /*11230*/  @!P3 IMAD.IADD R199, R199, 0x1, -R0.reuse ;  /* 0x00000001c7c7b824 */ /* 0x100fe200078e0a00 */
[----:B------:R-:W-:Y:S01]  /*11240*/  ISETP.GT.U32.AND P3, PT, R0, R202, PT ;  /* 0x000000ca0000720c */ /* 0x000fe20003f64070 */
[----:B------:R-:W-:Y:S01]  /*11250*/  @!P1 IMAD.IADD R200, R200, 0x1, -R0 ;  /* 0x00000001c8c89824 */ /* 0x000fe200078e0a00 */
[C---:B------:R-:W-:Y:S01]  /*11260*/  ISETP.GT.U32.AND P1, PT, R0.reuse, R203, PT ;  /* 0x000000cb0000720c */ /* 0x040fe20003f24070 */
[----:B------:R-:W-:Y:S01]  /*11270*/  @!P0 IMAD.MOV R198, RZ, RZ, -R198 ;  /* 0x000000ffffc68224 */ /* 0x000fe200078e0ac6 */
[----:B------:R-:W-:Y:S01]  /*11280*/  ISETP.GT.U32.AND P0, PT, R0, R201, PT ;  /* 0x000000c90000720c */ /* 0x000fe20003f04070 */
[----:B------:R-:W-:-:S04]  /*11290*/  IMAD.HI.U32 R4, R2, R7, RZ ;  /* 0x0000000702047227 */ /* 0x000fc800078e00ff */
[----:B------:R-:W-:Y:S02]  /*112a0*/  IMAD.MOV R4, RZ, RZ, -R4 ;  /* 0x000000ffff047224 */ /* 0x000fe400078e0a04 */
[----:B------:R-:W-:Y:S02]  /*112b0*/  @!P4 IMAD.MOV R199, RZ, RZ, -R199 ;  /* 0x000000ffffc7c224 */ /* 0x000fe400078e0ac7 */
[--C-:B------:R-:W-:Y:S01]  /*112c0*/  @!P3 IMAD.IADD R202, R202, 0x1, -R0.reuse ;  /* 0x00000001cacab824 */ /* 0x100fe200078e0a00 */
[----:B------:R-:W-:Y:S01]  /*112d0*/  ISETP.GE.AND P3, PT, R14, RZ, PT ;  /* 0x000000ff0e00720c */ /* 0x000fe20003f66270 */
[----:B------:R-:W-:Y:S01]  /*112e0*/  @!P1 IMAD.IADD R203, R203, 0x1, -R0 ;  /* 0x00000001cbcb9824 */ /* 0x000fe200078e0a00 */
[----:B------:R-:W-:Y:S01]  /*112f0*/  LOP3.LUT R14, R3, 0x6c, RZ, 0xfc, !PT ;  /* 0x0000006c030e7812 */ /* 0x000fe200078efcff */
[C---:B------:R-:W-:Y:S01]  /*11300*/  IMAD R204, R0.reuse, R4, R7 ;  /* 0x0000000400cc7224 */ /* 0x040fe200078e0207 */
[----:B------:R-:W-:Y:S01]  /*11310*/  ISETP.GT.U32.AND P1, PT, R0, R202, PT ;  /* 0x000000ca0000720c */ /* 0x000fe20003f24070 */
[----:B------:R-:W-:Y:S01]  /*11320*/  IMAD.HI.U32 R4, R2, R205, RZ ;  /* 0x000000cd02047227 */ /* 0x000fe200078e00ff */
[----:B------:R-:W-:-:S02]  /*11330*/  ISETP.GT.U32.AND P4, PT, R0, R203, PT ;  /* 0x000000cb0000720c */ /* 0x000fc40003f84070 */
[----:B------:R-:W-:Y:S01]  /*11340*/  IABS R209, R14 ;  /* 0x0000000e00d17213 */ /* 0x000fe20000000000 */
[----:B------:R-:W-:Y:S01]  /*11350*/  @!P0 IMAD.IADD R201, R201, 0x1, -R0 ;  /* 0x00000001c9c98824 */ /* 0x000fe200078e0a00 */
[----:B------:R-:W-:Y:S01]  /*11360*/  ISETP.GE.AND P0, PT, R13, RZ, PT ;  /* 0x000000ff0d00720c */ /* 0x000fe20003f06270 */
[----:B------:R-:W-:Y:S01]  /*11370*/  @!P2 IMAD.MOV R200, RZ, RZ, -R200 ;  /* 0x000000ffffc8a224 */ /* 0x000fe200078e0ac8 */
[----:B------:R-:W-:Y:S01]  /*11380*/  ISETP.GT.U32.AND P2, PT, R0, R204, PT ;  /* 0x000000cc0000720c */ /* 0x000fe20003f44070 */
[----:B------:R-:W-:-:S04]  /*11390*/  IMAD.HI.U32 R7, R2, R15, RZ ;  /* 0x0000000f02077227 */ /* 0x000fc800078e00ff */
[----:B------:R-:W-:Y:S02]  /*113a0*/  IMAD.MOV R13, RZ, RZ, -R4 ;  /* 0x000000ffff0d7224 */ /* 0x000fe400078e0a04 */
[----:B------:R-:W-:Y:S02]  /*113b0*/  IMAD.MOV R7, RZ, RZ, -R7 ;  /* 0x000000ffff077224 */ /* 0x000fe400078e0a07 */
[C---:B------:R-:W-:Y:S02]  /*113c0*/  IMAD R205, R0.reuse, R13, R205 ;  /* 0x0000000d00cd7224 */ /* 0x040fe400078e02cd */
[----:B------:R-:W-:Y:S01]  /*113d0*/  IMAD R206, R0, R7, R15 ;  /* 0x0000000700ce7224 */ /* 0x000fe200078e020f */
[----:B------:R-:W-:Y:S01]  /*113e0*/  LOP3.LUT R7, R3, 0x70, RZ, 0xfc, !PT ;  /* 0x0000007003077812 */ /* 0x000fe200078efcff */
[--C-:B------:R-:W-:Y:S02]  /*113f0*/  @!P1 IMAD.IADD R202, R202, 0x1, -R0.reuse ;  /* 0x00000001caca9824 */ /* 0x100fe400078e0a00 */
        /* <DEDUP_REMOVED lines=8> */
[----:B------:R-:W-:-:S02]  /*11480*/  @!P0 IMAD.MOV R203, RZ, RZ, -R203 ;  /* 0x000000ffffcb8224 */ /* 0x000fc400078e0acb */
[----:B------:R-:W-:Y:S01]  /*11490*/  @!P6 IMAD.MOV R201, RZ, RZ, -R201 ;  /* 0x000000ffffc9e224 */ /* 0x000fe200078e0ac9 */
[----:B------:R-:W-:Y:S02]  /*114a0*/  ISETP.GE.AND P1, PT, R4, RZ, PT ;  /* 0x000000ff0400720c */ /* 0x000fe40003f26270 */
[----:B------:R-:W-:Y:S01]  /*114b0*/  IABS R15, R4 ;  /* 0x00000004000f7213 */ /* 0x000fe20000000000 */
[--C-:B------:R-:W-:Y:S01]  /*114c0*/  @!P4 IMAD.IADD R205, R205, 0x1, -R0.reuse ;  /* 0x00000001cdcdc824 */ /* 0x100fe200078e0a00 */
[----:B------:R-:W-:Y:S01]  /*114d0*/  ISETP.GE.AND P6, PT, R16, RZ, PT ;  /* 0x000000ff1000720c */ /* 0x000fe20003fc6270 */
[----:B------:R-:W-:Y:S01]  /*114e0*/  IMAD.HI.U32 R4, R2, R207, RZ ;  /* 0x000000cf02047227 */ /* 0x000fe200078e00ff */
[----:B------:R-:W-:Y:S02]  /*114f0*/  ISETP.GE.AND P4, PT, R17, RZ, PT ;  /* 0x000000ff1100720c */ /* 0x000fe40003f86270 */
[----:B------:R-:W-:Y:S01]  /*11500*/  ISETP.GT.U32.AND P0, PT, R0, R205, PT ;  /* 0x000000cd0000720c */ /* 0x000fe20003f04070 */
[--C-:B------:R-:W-:Y:S01]  /*11510*/  @!P5 IMAD.IADD R206, R206, 0x1, -R0.reuse ;  /* 0x00000001ceced824 */ /* 0x100fe200078e0a00 */
[----:B------:R-:W-:Y:S01]  /*11520*/  LOP3.LUT R17, R3, 0x68, RZ, 0xfc, !PT ;  /* 0x0000006803117812 */ /* 0x000fe200078efcff */
[----:B------:R-:W-:Y:S01]  /*11530*/  @!P2 IMAD.IADD R204, R204, 0x1, -R0 ;  /* 0x00000001cccca824 */ /* 0x000fe200078e0a00 */
[----:B------:R-:W-:Y:S01]  /*11540*/  ISETP.GE.AND P2, PT, R7, RZ, PT ;  /* 0x000000ff0700720c */ /* 0x000fe20003f46270 */
[----:B------:R-:W-:Y:S01]  /*11550*/  IMAD.MOV R13, RZ, RZ, -R4 ;  /* 0x000000ffff0d7224 */ /* 0x000fe200078e0a04 */
[----:B------:R-:W-:Y:S01]  /*11560*/  ISETP.GT.U32.AND P5, PT, R0, R206, PT ;  /* 0x000000ce0000720c */ /* 0x000fe20003fa4070 */
[----:B------:R-:W-:Y:S01]  /*11570*/  IMAD.HI.U32 R4, R2, R15, RZ ;  /* 0x0000000f02047227 */ /* 0x000fe200078e00ff */
[----:B------:R-:W-:-:S02]  /*11580*/  IABS R211, R17 ;  /* 0x0000001100d37213 */ /* 0x000fc40000000000 */
[----:B------:R-:W-:Y:S01]  /*11590*/  LOP3.LUT R16, R3, 0x66, RZ, 0xfc, !PT ;  /* 0x0000006603107812 */ /* 0x000fe200078efcff */
[----:B------:R-:W-:-:S04]  /*115a0*/  IMAD.HI.U32 R7, R2, R209, RZ ;  /* 0x000000d102077227 */ /* 0x000fc800078e00ff */
[C---:B------:R-:W-:Y:S02]  /*115b0*/  IMAD R207, R0.reuse, R13, R207 ;  /* 0x0000000d00cf7224 */ /* 0x040fe400078e02cf */
[----:B------:R-:W-:Y:S02]  /*115c0*/  IMAD.MOV R4, RZ, RZ, -R4 ;  /* 0x000000ffff047224 */ /* 0x000fe400078e0a04 */
[----:B------:R-:W-:Y:S02]  /*115d0*/  IMAD.MOV R7, RZ, RZ, -R7 ;  /* 0x000000ffff077224 */ /* 0x000fe400078e0a07 */
[--C-:B------:R-:W-:Y:S01]  /*115e0*/  @!P0 IMAD.IADD R205, R205, 0x1, -R0.reuse ;  /* 0x00000001cdcd8824 */ /* 0x100fe200078e0a00 */
[C---:B------:R-:W-:Y:S01]  /*115f0*/  ISETP.GT.U32.AND P0, PT, R0.reuse, R207, PT ;  /* 0x000000cf0000720c */ /* 0x040fe20003f04070 */
[C---:B------:R-:W-:Y:S01]  /*11600*/  IMAD R208, R0.reuse, R4, R15 ;  /* 0x0000000400d07224 */ /* 0x040fe200078e020f */
[----:B------:R-:W-:Y:S01]  /*11610*/  LOP3.LUT R4, R3, 0x6a, RZ, 0xfc, !PT ;  /* 0x0000006a03047812 */ /* 0x000fe200078efcff */
[C---:B------:R-:W-:Y:S01]  /*11620*/  IMAD R209, R0.reuse, R7, R209 ;  /* 0x0000000700d17224 */ /* 0x040fe200078e02d1 */
[----:B------:R-:W-:Y:S01]  /*11630*/  IABS R15, R16 ;  /* 0x00000010000f7213 */ /* 0x000fe20000000000 */
[----:B------:R-:W-:Y:S01]  /*11640*/  @!P6 IMAD.MOV R205, RZ, RZ, -R205 ;  /* 0x000000ffffcde224 */ /* 0x000fe200078e0acd */
[----:B------:R-:W-:Y:S01]  /*11650*/  ISETP.GT.U32.AND P6, PT, R0, R208, PT ;  /* 0x000000d00000720c */ /* 0x000fe20003fc4070 */
[----:B------:R-:W-:Y:S01]  /*11660*/  @!P5 IMAD.IADD R206, R206, 0x1, -R0 ;  /* 0x00000001ceced824 */ /* 0x000fe200078e0a00 */
[----:B------:R-:W-:Y:S01]  /*11670*/  ISETP.GT.U32.AND P5, PT, R0, R209, PT ;  /* 0x000000d10000720c */ /* 0x000fe20003fa4070 */
[----:B------:R-:W-:Y:S01]  /*11680*/  @!P3 IMAD.MOV R204, RZ, RZ, -R204 ;  /* 0x000000ffffccb224 */ /* 0x000fe200078e0acc */
[----:B------:R-:W-:Y:S01]  /*11690*/  IABS R7, R4 ;  /* 0x0000000400077213 */ /* 0x000fe20000000000 */
[----:B------:R-:W-:Y:S01]  /*116a0*/  @!P4 IMAD.MOV R206, RZ, RZ, -R206 ;  /* 0x000000ffffcec224 */ /* 0x000fe200078e0ace */
[----:B------:R-:W-:Y:S01]  /*116b0*/  ISETP.GE.AND P3, PT, R14, RZ, PT ;  /* 0x000000ff0e00720c */ /* 0x000fe20003f66270 */
[----:B------:R-:W-:Y:S01]  /*116c0*/  @!P0 IMAD.IADD R207, R207, 0x1, -R0 ;  /* 0x00000001cfcf8824 */ /* 0x000fe200078e0a00 */
[----:B------:R-:W-:Y:S01]  /*116d0*/  ISETP.GE.AND P0, PT, R4, RZ, PT ;  /* 0x000000ff0400720c */ /* 0x000fe20003f06270 */
[----:B------:R-:W-:Y:S01]  /*116e0*/  IMAD.HI.U32 R4, R2, R7, RZ ;  /* 0x0000000702047227 */ /* 0x000fe200078e00ff */
[----:B------:R-:W-:-:S03]  /*116f0*/  LOP3.LUT R14, R3, 0x64, RZ, 0xfc, !PT ;  /* 0x00000064030e7812 */ /* 0x000fc600078efcff */
[--C-:B------:R-:W-:Y:S01]  /*11700*/  @!P6 IMAD.IADD R208, R208, 0x1, -R0.reuse ;  /* 0x00000001d0d0e824 */ /* 0x100fe200078e0a00 */
[C---:B------:R-:W-:Y:S01]  /*11710*/  ISETP.GT.U32.AND P6, PT, R0.reuse, R207, PT ;  /* 0x000000cf0000720c */ /* 0x040fe20003fc4070 */
[----:B------:R-:W-:Y:S01]  /*11720*/  @!P5 IMAD.IADD R209, R209, 0x1, -R0 ;  /* 0x00000001d1d1d824 */ /* 0x000fe200078e0a00 */
[----:B------:R-:W-:Y:S01]  /*11730*/  IABS R213, R14 ;  /* 0x0000000e00d57213 */ /* 0x000fe20000000000 */
[----:B------:R-:W-:Y:S01]  /*11740*/  IMAD.MOV R210, RZ, RZ, -R4 ;  /* 0x000000ffffd27224 */ /* 0x000fe200078e0a04 */
[----:B------:R-:W-:Y:S01]  /*11750*/  ISETP.GT.U32.AND P5, PT, R0, R208, PT ;  /* 0x000000d00000720c */ /* 0x000fe20003fa4070 */
[----:B------:R-:W-:Y:S01]  /*11760*/  IMAD.HI.U32 R4, R2, R211, RZ ;  /* 0x000000d302047227 */ /* 0x000fe200078e00ff */
[----:B------:R-:W-:-:S03]  /*11770*/  ISETP.GT.U32.AND P4, PT, R0, R209, PT ;  /* 0x000000d10000720c */ /* 0x000fc60003f84070 */
        /* <DEDUP_REMOVED lines=41> */
[----:B------:R-:W-:Y:S01]  /*11a10*/  ISETP.GE.AND P2, PT, R16, RZ, PT ;  /* 0x000000ff1000720c */ /* 0x000fe20003f46270 */
[----:B------:R-:W-:Y:S01]  /*11a20*/  IMAD.MOV R4, RZ, RZ, -R4 ;  /* 0x000000ffff047224 */ /* 0x000fe200078e0a04 */
[----:B------:R-:W-:Y:S01]  /*11a30*/  LOP3.LUT R16, R3, 0x5c, RZ, 0xfc, !PT ;  /* 0x0000005c03107812 */ /* 0x000fe200078efcff */
[--C-:B------:R-:W-:Y:S01]  /*11a40*/  @!P4 IMAD.IADD R211, R211, 0x1, -R0.reuse ;  /* 0x00000001d3d3c824 */ /* 0x100fe200078e0a00 */
[C---:B------:R-:W-:Y:S01]  /*11a50*/  ISETP.GT.U32.AND P4, PT, R0.reuse, R214, PT ;  /* 0x000000d60000720c */ /* 0x040fe20003f84070 */
[----:B------:R-:W-:Y:S01]  /*11a60*/  IMAD R215, R0, R4, R215 ;  /* 0x0000000400d77224 */ /* 0x000fe200078e02d7 */
[----:B------:R-:W-:Y:S01]  /*11a70*/  IABS R217, R16 ;  /* 0x0000001000d97213 */ /* 0x000fe20000000000 */
[----:B------:R-:W-:Y:S02]  /*11a80*/  @!P3 IMAD.IADD R212, R212, 0x1, -R0 ;  /* 0x00000001d4d4b824 */ /* 0x000fe400078e0a00 */
[----:B------:R-:W-:Y:S01]  /*11a90*/  IMAD.HI.U32 R7, R2, R13, RZ ;  /* 0x0000000d02077227 */ /* 0x000fe200078e00ff */
[----:B------:R-:W-:-:S03]  /*11aa0*/  ISETP.GT.U32.AND P3, PT, R0, R215, PT ;  /* 0x000000d70000720c */ /* 0x000fc60003f64070 */
[----:B------:R-:W-:-:S04]  /*11ab0*/  IMAD.HI.U32 R4, R2, R217, RZ ;  /* 0x000000d902047227 */ /* 0x000fc800078e00ff */
[----:B------:R-:W-:Y:S02]  /*11ac0*/  IMAD.MOV R7, RZ, RZ, -R7 ;  /* 0x000000ffff077224 */ /* 0x000fe400078e0a07 */
[----:B------:R-:W-:Y:S02]  /*11ad0*/  IMAD.MOV R4, RZ, RZ, -R4 ;  /* 0x000000ffff047224 */ /* 0x000fe400078e0a04 */
[----:B------:R-:W-:Y:S01]  /*11ae0*/  @!P0 IMAD.MOV R210, RZ, RZ, -R210 ;  /* 0x000000ffffd28224 */ /* 0x000fe200078e0ad2 */
[----:B------:R-:W-:Y:S01]  /*11af0*/  ISETP.GT.U32.AND P0, PT, R0, R213, PT ;  /* 0x000000d50000720c */ /* 0x000fe20003f04070 */
[----:B------:R-:W-:Y:S02]  /*11b00*/  @!P4 IMAD.IADD R214, R214, 0x1, -R0 ;  /* 0x00000001d6d6c824 */ /* 0x000fe400078e0a00 */
[C---:B------:R-:W-:Y:S01]  /*11b10*/  IMAD R216, R0.reuse, R7, R13 ;  /* 0x0000000700d87224 */ /* 0x040fe200078e020d */
[----:B------:R-:W-:Y:S01]  /*11b20*/  IABS R7, R14 ;  /* 0x0000000e00077213 */ /* 0x000fe20000000000 */
[C---:B------:R-:W-:Y:S01]  /*11b30*/  IMAD R217, R0.reuse, R4, R217 ;  /* 0x0000000400d97224 */ /* 0x040fe200078e02d9 */
[C---:B------:R-:W-:Y:S01]  /*11b40*/  ISETP.GT.U32.AND P4, PT, R0.reuse, R214, PT ;  /* 0x000000d60000720c */ /* 0x040fe20003f84070 */
[----:B------:R-:W-:Y:S01]  /*11b50*/  @!P2 IMAD.MOV R212, RZ, RZ, -R212 ;  /* 0x000000ffffd4a224 */ /* 0x000fe200078e0ad4 */
[C---:B------:R-:W-:Y:S01]  /*11b60*/  ISETP.GT.U32.AND P2, PT, R0.reuse, R216, PT ;  /* 0x000000d80000720c */ /* 0x040fe20003f44070 */
[----:B------:R-:W-:Y:S01]  /*11b70*/  @!P3 IMAD.IADD R215, R215, 0x1, -R0 ;  /* 0x00000001d7d7b824 */ /* 0x000fe200078e0a00 */
[----:B------:R-:W-:Y:S01]  /*11b80*/  ISETP.GT.U32.AND P3, PT, R0, R217, PT ;  /* 0x000000d90000720c */ /* 0x000fe20003f64070 */
[----:B------:R-:W-:-:S04]  /*11b90*/  IMAD.HI.U32 R4, R2, R7, RZ ;  /* 0x0000000702047227 */ /* 0x000fc800078e00ff */
[----:B------:R-:W-:Y:S01]  /*11ba0*/  @!P0 IMAD.IADD R213, R213, 0x1, -R0 ;  /* 0x00000001d5d58824 */ /* 0x000fe200078e0a00 */
[----:B------:R-:W-:Y:S01]  /*11bb0*/  ISETP.GE.AND P0, PT, R15, RZ, PT ;  /* 0x000000ff0f00720c */ /* 0x000fe20003f06270 */
[----:B------:R-:W-:Y:S01]  /*11bc0*/  IMAD.MOV R4, RZ, RZ, -R4 ;  /* 0x000000ffff047224 */ /* 0x000fe200078e0a04 */
[----:B------:R-:W-:Y:S01]  /*11bd0*/  LOP3.LUT R15, R3, 0x58, RZ, 0xfc, !PT ;  /* 0x00000058030f7812 */ /* 0x000fe200078efcff */
[--C-:B------:R-:W-:Y:S01]  /*11be0*/  @!P4 IMAD.IADD R214, R214, 0x1, -R0.reuse ;  /* 0x00000001d6d6c824 */ /* 0x100fe200078e0a00 */
[----:B------:R-:W-:Y:S01]  /*11bf0*/  ISETP.GE.AND P4, PT, R16, RZ, PT ;  /* 0x000000ff1000720c */ /* 0x000fe20003f86270 */
[--C-:B------:R-:W-:Y:S01]  /*11c00*/  @!P2 IMAD.IADD R216, R216, 0x1, -R0.reuse ;  /* 0x00000001d8d8a824 */ /* 0x100fe200078e0a00 */
[----:B------:R-:W-:Y:S01]  /*11c10*/  IABS R219, R15 ;  /* 0x0000000f00db7213 */ /* 0x000fe20000000000 */
[----:B------:R-:W-:Y:S01]  /*11c20*/  @!P3 IMAD.IADD R217, R217, 0x1, -R0 ;  /* 0x00000001d9d9b824 */ /* 0x000fe200078e0a00 */
[----:B------:R-:W-:Y:S01]  /*11c30*/  LOP3.LUT R16, R3, 0x56, RZ, 0xfc, !PT ;  /* 0x0000005603107812 */ /* 0x000fe200078efcff */
[----:B------:R-:W-:Y:S01]  /*11c40*/  @!P1 IMAD.MOV R213, RZ, RZ, -R213 ;  /* 0x000000ffffd59224 */ /* 0x000fe200078e0ad5 */
[C---:B------:R-:W-:Y:S01]  /*11c50*/  ISETP.GT.U32.AND P2, PT, R0.reuse, R215, PT ;  /* 0x000000d70000720c */ /* 0x040fe20003f44070 */
[C---:B------:R-:W-:Y:S01]  /*11c60*/  IMAD R218, R0.reuse, R4, R7 ;  /* 0x0000000400da7224 */ /* 0x040fe200078e0207 */
[----:B------:R-:W-:Y:S01]  /*11c70*/  ISETP.GT.U32.AND P1, PT, R0, R216, PT ;  /* 0x000000d80000720c */ /* 0x000fe20003f24070 */
[----:B------:R-:W-:Y:S01]  /*11c80*/  IMAD.HI.U32 R4, R2, R219, RZ ;  /* 0x000000db02047227 */ /* 0x000fe200078e00ff */
[----:B------:R-:W-:-:S02]  /*11c90*/  IABS R13, R16 ;  /* 0x00000010000d7213 */ /* 0x000fc40000000000 */
[----:B------:R-:W-:Y:S01]  /*11ca0*/  ISETP.GT.U32.AND P3, PT, R0, R217, PT ;  /* 0x000000d90000720c */ /* 0x000fe20003f64070 */
[----:B------:R-:W-:Y:S02]  /*11cb0*/  IMAD.MOV R7, RZ, RZ, -R4 ;  /* 0x000000ffff077224 */ /* 0x000fe400078e0a04 */
[----:B------:R-:W-:-:S04]  /*11cc0*/  IMAD.HI.U32 R4, R2, R13, RZ ;  /* 0x0000000d02047227 */ /* 0x000fc800078e00ff */
[----:B------:R-:W-:Y:S01]  /*11cd0*/  @!P5 IMAD.MOV R211, RZ, RZ, -R211 ;  /* 0x000000ffffd3d224 */ /* 0x000fe200078e0ad3 */
[----:B------:R-:W-:Y:S01]  /*11ce0*/  ISETP.GE.AND P5, PT, R17, RZ, PT ;  /* 0x000000ff1100720c */ /* 0x000fe20003fa6270 */
[----:B------:R-:W-:Y:S01]  /*11cf0*/  @!P2 IMAD.IADD R215, R215, 0x1, -R0 ;  /* 0x00000001d7d7a824 */ /* 0x000fe200078e0a00 */
[C---:B------:R-:W-:Y:S01]  /*11d00*/  ISETP.GT.U32.AND P2, PT, R0.reuse, R218, PT ;  /* 0x000000da0000720c */ /* 0x040fe20003f44070 */
[----:B------:R-:W-:Y:S02]  /*11d10*/  IMAD R219, R0, R7, R219 ;  /* 0x0000000700db7224 */ /* 0x000fe400078e02db */
[----:B------:R-:W-:Y:S02]  /*11d20*/  IMAD.MOV R4, RZ, RZ, -R4 ;  /* 0x000000ffff047224 */ /* 0x000fe400078e0a04 */
[--C-:B------:R-:W-:Y:S01]  /*11d30*/  @!P1 IMAD.IADD R216, R216, 0x1, -R0.reuse ;  /* 0x00000001d8d89824 */ /* 0x100fe200078e0a00 */
[----:B------:R-:W-:Y:S01]  /*11d40*/  ISETP.GE.AND P1, PT, R15, RZ, PT ;  /* 0x000000ff0f00720c */ /* 0x000fe20003f26270 */
[----:B------:R-:W-:Y:S01]  /*11d50*/  @!P3 IMAD.IADD R217, R217, 0x1, -R0 ;  /* 0x00000001d9d9b824 */ /* 0x000fe200078e0a00 */
[C---:B------:R-:W-:Y:S01]  /*11d60*/  ISETP.GT.U32.AND P3, PT, R0.reuse, R219, PT ;  /* 0x000000db0000720c */ /* 0x040fe20003f64070 */
[----:B------:R-:W-:Y:S01]  /*11d70*/  IMAD R220, R0, R4, R13 ;  /* 0x0000000400dc7224 */ /* 0x000fe200078e020d */
[----:B------:R-:W-:Y:S01]  /*11d80*/  LOP3.LUT R15, R3, 0x50, RZ, 0xfc, !PT ;  /* 0x00000050030f7812 */ /* 0x000fe200078efcff */
[----:B------:R-:W-:-:S02]  /*11d90*/  @!P6 IMAD.MOV R216, RZ, RZ, -R216 ;  /* 0x000000ffffd8e224 */ /* 0x000fc400078e0ad8 */
[----:B------:R-:W-:Y:S01]  /*11da0*/  @!P5 IMAD.MOV R214, RZ, RZ, -R214 ;  /* 0x000000ffffd6d224 */ /* 0x000fe200078e0ad6 */
[----:B------:R-:W-:Y:S01]  /*11db0*/  ISETP.GT.U32.AND P6, PT, R0, R220, PT ;  /* 0x000000dc0000720c */ /* 0x000fe20003fc4070 */
[--C-:B------:R-:W-:Y:S01]  /*11dc0*/  @!P2 IMAD.IADD R218, R218, 0x1, -R0.reuse ;  /* 0x00000001dadaa824 */ /* 0x100fe200078e0a00 */
[----:B------:R-:W-:Y:S01]  /*11dd0*/  ISETP.GE.AND P5, PT, R14, RZ, PT ;  /* 0x000000ff0e00720c */ /* 0x000fe20003fa6270 */
[----:B------:R-:W-:Y:S01]  /*11de0*/  IMAD.HI.U32 R4, R2, R221, RZ ;  /* 0x000000dd02047227 */ /* 0x000fe200078e00ff */
[----:B------:R-:W-:Y:S02]  /*11df0*/  LOP3.LUT R14, R3, 0x52, RZ, 0xfc, !PT ;  /* 0x00000052030e7812 */ /* 0x000fe400078efcff */
[----:B------:R-:W-:Y:S01]  /*11e00*/  IABS R223, R15 ;  /* 0x0000000f00df7213 */ /* 0x000fe20000000000 */
[----:B------:R-:W-:Y:S01]  /*11e10*/  @!P3 IMAD.IADD R219, R219, 0x1, -R0 ;  /* 0x00000001dbdbb824 */ /* 0x000fe200078e0a00 */
[----:B------:R-:W-:Y:S01]  /*11e20*/  IABS R13, R14 ;  /* 0x0000000e000d7213 */ /* 0x000fe20000000000 */
[----:B------:R-:W-:Y:S01]  /*11e30*/  IMAD.MOV R4, RZ, RZ, -R4 ;  /* 0x000000ffff047224 */ /* 0x000fe200078e0a04 */
[----:B------:R-:W-:Y:S01]  /*11e40*/  ISETP.GT.U32.AND P3, PT, R0, R218, PT ;  /* 0x000000da0000720c */ /* 0x000fe20003f64070 */
[----:B------:R-:W-:-:S02]  /*11e50*/  VIADD R7, R6, 0x4e ;  /* 0x0000004e06077836 */ /* 0x000fc40000000000 */
[----:B------:R-:W-:Y:S02]  /*11e60*/  @!P6 IMAD.IADD R220, R220, 0x1, -R0 ;  /* 0x00000001dcdce824 */ /* 0x000fe400078e0a00 */
[----:B------:R-:W-:Y:S01]  /*11e70*/  IMAD R221, R0, R4, R221 ;  /* 0x0000000400dd7224 */ /* 0x000fe200078e02dd */
[----:B------:R-:W-:Y:S01]  /*11e80*/  ISETP.GE.AND P2, PT, R7, RZ, PT ;  /* 0x000000ff0700720c */ /* 0x000fe20003f46270 */
[----:B------:R-:W-:Y:S01]  /*11e90*/  IMAD.HI.U32 R4, R2, R13, RZ ;  /* 0x0000000d02047227 */ /* 0x000fe200078e00ff */
[----:B------:R-:W-:Y:S02]  /*11ea0*/  IABS R17, R7 ;  /* 0x0000000700117213 */ /* 0x000fe40000000000 */
[----:B------:R-:W-:Y:S01]  /*11eb0*/  ISETP.GT.U32.AND P6, PT, R0, R220, PT ;  /* 0x000000dc0000720c */ /* 0x000fe20003fc4070 */
[----:B------:R-:W-:-:S04]  /*11ec0*/  IMAD.HI.U32 R7, R2, R223, RZ ;  /* 0x000000df02077227 */ /* 0x000fc800078e00ff */
[----:B------:R-:W-:Y:S02]  /*11ed0*/  IMAD.MOV R222, RZ, RZ, -R4 ;  /* 0x000000ffffde7224 */ /* 0x000fe400078e0a04 */
[----:B------:R-:W-:Y:S01]  /*11ee0*/  @!P4 IMAD.MOV R217, RZ, RZ, -R217 ;  /* 0x000000ffffd9c224 */ /* 0x000fe200078e0ad9 */
[----:B------:R-:W-:Y:S01]  /*11ef0*/  ISETP.GE.AND P4, PT, R16, RZ, PT ;  /* 0x000000ff1000720c */ /* 0x000fe20003f86270 */
[----:B------:R-:W-:Y:S01]  /*11f00*/  @!P3 IMAD.IADD R218, R218, 0x1, -R0 ;  /* 0x00000001dadab824 */ /* 0x000fe200078e0a00 */
[----:B------:R-:W-:Y:S01]  /*11f10*/  ISETP.GT.U32.AND P3, PT, R0, R221, PT ;  /* 0x000000dd0000720c */ /* 0x000fe20003f64070 */
[----:B------:R-:W-:Y:S01]  /*11f20*/  IMAD.HI.U32 R4, R2, R17, RZ ;  /* 0x0000001102047227 */ /* 0x000fe200078e00ff */
[----:B------:R-:W-:-:S03]  /*11f30*/  LOP3.LUT R16, R3, 0x4c, RZ, 0xfc, !PT ;  /* 0x0000004c03107812 */ /* 0x000fc600078efcff */
[----:B------:R-:W-:Y:S01]  /*11f40*/  IMAD.MOV R7, RZ, RZ, -R7 ;  /* 0x000000ffff077224 */ /* 0x000fe200078e0a07 */
[----:B------:R-:W-:Y:S01]  /*11f50*/  IABS R225, R16 ;  /* 0x0000001000e17213 */ /* 0x000fe20000000000 */
[C---:B------:R-:W-:Y:S01]  /*11f60*/  IMAD R222, R0.reuse, R222, R13 ;  /* 0x000000de00de7224 */ /* 0x040fe200078e020d */
[----:B------:R-:W-:Y:S01]  /*11f70*/  LOP3.LUT R13, R3, 0x4a, RZ, 0xfc, !PT ;  /* 0x0000004a030d7812 */ /* 0x000fe200078efcff */
[----:B------:R-:W-:Y:S02]  /*11f80*/  IMAD.MOV R4, RZ, RZ, -R4 ;  /* 0x000000ffff047224 */ /* 0x000fe400078e0a04 */
[C---:B------:R-:W-:Y:S01]  /*11f90*/  IMAD R223, R0.reuse, R7, R223 ;  /* 0x0000000700df7224 */ /* 0x040fe200078e02df */
[----:B------:R-:W-:Y:S01]  /*11fa0*/  IABS R7, R13 ;  /* 0x0000000d00077213 */ /* 0x000fe20000000000 */
[----:B------:R-:W-:Y:S01]  /*11fb0*/  @!P5 IMAD.MOV R218, RZ, RZ, -R218 ;  /* 0x000000ffffdad224 */ /* 0x000fe200078e0ada */
[C---:B------:R-:W-:Y:S01]  /*11fc0*/  ISETP.GT.U32.AND P5, PT, R0.reuse, R222, PT ;  /* 0x000000de0000720c */ /* 0x040fe20003fa4070 */
[----:B------:R-:W-:-:S02]  /*11fd0*/  IMAD R224, R0, R4, R17 ;  /* 0x0000000400e07224 */ /* 0x000fc400078e0211 */
[----:B------:R-:W-:Y:S01]  /*11fe0*/  @!P6 IMAD.IADD R220, R220, 0x1, -R0 ;  /* 0x00000001dcdce824 */ /* 0x000fe200078e0a00 */
[C---:B------:R-:W-:Y:S01]  /*11ff0*/  ISETP.GT.U32.AND P6, PT, R0.reuse, R223, PT ;  /* 0x000000df0000720c */ /* 0x040fe20003fc4070 */
[----:B------:R-:W-:Y:S01]  /*12000*/  @!P0 IMAD.MOV R215, RZ, RZ, -R215 ;  /* 0x000000ffffd78224 */ /* 0x000fe200078e0ad7 */
[C---:B------:R-:W-:Y:S01]  /*12010*/  ISETP.GT.U32.AND P0, PT, R0.reuse, R219, PT ;  /* 0x000000db0000720c */ /* 0x040fe20003f04070 */
[----:B------:R-:W-:Y:S01]  /*12020*/  @!P4 IMAD.MOV R220, RZ, RZ, -R220 ;  /* 0x000000ffffdcc224 */ /* 0x000fe200078e0adc */
[----:B------:R-:W-:Y:S01]  /*12030*/  ISETP.GT.U32.AND P4, PT, R0, R224, PT ;  /* 0x000000e00000720c */ /* 0x000fe20003f84070 */
[----:B------:R-:W-:Y:S02]  /*12040*/  @!P3 IMAD.IADD R221, R221, 0x1, -R0 ;  /* 0x00000001ddddb824 */ /* 0x000fe400078e0a00 */
[----:B------:R-:W-:-:S03]  /*12050*/  IMAD.HI.U32 R4, R2, R225, RZ ;  /* 0x000000e102047227 */ /* 0x000fc600078e00ff */
[----:B------:R-:W-:Y:S01]  /*12060*/  ISETP.GT.U32.AND P3, PT, R0, R221, PT ;  /* 0x000000dd0000720c */ /* 0x000fe20003f64070 */
[--C-:B------:R-:W-:Y:S01]  /*12070*/  @!P5 IMAD.IADD R222, R222, 0x1, -R0.reuse ;  /* 0x00000001deded824 */ /* 0x100fe200078e0a00 */
[----:B------:R-:W-:Y:S01]  /*12080*/  ISETP.GE.AND P5, PT, R16, RZ, PT ;  /* 0x000000ff1000720c */ /* 0x000fe20003fa6270 */
[----:B------:R-:W-:Y:S01]  /*12090*/  @!P6 IMAD.IADD R223, R223, 0x1, -R0 ;  /* 0x00000001dfdfe824 */ /* 0x000fe200078e0a00 */
[----:B------:R-:W-:Y:S01]  /*120a0*/  LOP3.LUT R16, R3, 0x48, RZ, 0xfc, !PT ;  /* 0x0000004803107812 */ /* 0x000fe200078efcff */
[----:B------:R-:W-:Y:S01]  /*120b0*/  IMAD.MOV R4, RZ, RZ, -R4 ;  /* 0x000000ffff047224 */ /* 0x000fe200078e0a04 */
[----:B------:R-:W-:Y:S01]  /*120c0*/  ISETP.GT.U32.AND P6, PT, R0, R222, PT ;  /* 0x000000de0000720c */ /* 0x000fe20003fc4070 */
[--C-:B------:R-:W-:Y:S01]  /*120d0*/  @!P0 IMAD.IADD R219, R219, 0x1, -R0.reuse ;  /* 0x00000001dbdb8824 */ /* 0x100fe200078e0a00 */
[----:B------:R-:W-:Y:S01]  /*120e0*/  ISETP.GE.AND P0, PT, R18, RZ, PT ;  /* 0x000000ff1200720c */ /* 0x000fe20003f06270 */
[----:B------:R-:W-:Y:S01]  /*120f0*/  @!P4 IMAD.IADD R224, R224, 0x1, -R0 ;  /* 0x00000001e0e0c824 */ /* 0x000fe200078e0a00 */
[C---:B------:R-:W-:Y:S01]  /*12100*/  ISETP.GT.U32.AND P4, PT, R0.reuse, R223, PT ;  /* 0x000000df0000720c */ /* 0x040fe20003f84070 */
[----:B------:R-:W-:Y:S01]  /*12110*/  IMAD R225, R0, R4, R225 ;  /* 0x0000000400e17224 */ /* 0x000fe200078e02e1 */
[----:B------:R-:W-:Y:S01]  /*12120*/  IABS R227, R16 ;  /* 0x0000001000e37213 */ /* 0x000fe20000000000 */
[----:B------:R-:W-:Y:S01]  /*12130*/  IMAD.HI.U32 R4, R2, R7, RZ ;  /* 0x0000000702047227 */ /* 0x000fe200078e00ff */
[----:B------:R-:W-:-:S03]  /*12140*/  IABS R18, R22 ;  /* 0x0000001600127213 */ /* 0x000fc60000000000 */
[----:B------:R-:W-:Y:S02]  /*12150*/  IMAD.MOV R4, RZ, RZ, -R4 ;  /* 0x000000ffff047224 */ /* 0x000fe400078e0a04 */
[--C-:B------:R-:W-:Y:S01]  /*12160*/  @!P3 IMAD.IADD R221, R221, 0x1, -R0.reuse ;  /* 0x00000001ddddb824 */ /* 0x100fe200078e0a00 */
[----:B------:R-:W-:Y:S01]  /*12170*/  ISETP.GE.AND P3, PT, R15, RZ, PT ;  /* 0x000000ff0f00720c */ /* 0x000fe20003f66270 */
        /* <DEDUP_REMOVED lines=9> */
[----:B------:R-:W-:Y:S01]  /*12210*/  ISETP.GE.AND P1, PT, R14, RZ, PT ;  /* 0x000000ff0e00720c */ /* 0x000fe20003f26270 */
[----:B------:R-:W-:Y:S01]  /*12220*/  IMAD.HI.U32 R4, R2, R227, RZ ;  /* 0x000000e302047227 */ /* 0x000fe200078e00ff */
[----:B------:R-:W-:-:S02]  /*12230*/  LOP3.LUT R14, R3, 0x44, RZ, 0xfc, !PT ;  /* 0x00000044030e7812 */ /* 0x000fc400078efcff */
[----:B------:R-:W-:Y:S01]  /*12240*/  IABS R7, R15 ;  /* 0x0000000f00077213 */ /* 0x000fe20000000000 */
[--C-:B------:R-:W-:Y:S01]  /*12250*/  @!P6 IMAD.IADD R225, R225, 0x1, -R0.reuse ;  /* 0x00000001e1e1e824 */ /* 0x100fe200078e0a00 */
[----:B------:R-:W-:Y:S01]  /*12260*/  IABS R229, R14 ;  /* 0x0000000e00e57213 */ /* 0x000fe20000000000 */
[----:B------:R-:W-:Y:S01]  /*12270*/  @!P3 IMAD.MOV R223, RZ, RZ, -R223 ;  /* 0x000000ffffdfb224 */ /* 0x000fe200078e0adf */
[----:B------:R-:W-:Y:S01]  /*12280*/  ISETP.GE.AND P6, PT, R16, RZ, PT ;  /* 0x000000ff1000720c */ /* 0x000fe20003fc6270 */
[--C-:B------:R-:W-:Y:S01]  /*12290*/  @!P0 IMAD.IADD R224, R224, 0x1, -R0.reuse ;  /* 0x00000001e0e08824 */ /* 0x100fe200078e0a00 */
[----:B------:R-:W-:Y:S01]  /*122a0*/  ISETP.GE.AND P0, PT, R13, RZ, PT ;  /* 0x000000ff0d00720c */ /* 0x000fe20003f06270 */
[----:B------:R-:W-:Y:S01]  /*122b0*/  @!P4 IMAD.IADD R226, R226, 0x1, -R0 ;  /* 0x00000001e2e2c824 */ /* 0x000fe200078e0a00 */
[----:B------:R-:W-:Y:S01]  /*122c0*/  ISETP.GT.U32.AND P4, PT, R0, R225, PT ;  /* 0x000000e10000720c */ /* 0x000fe20003f84070 */
[----:B------:R-:W-:Y:S01]  /*122d0*/  IMAD.MOV R13, RZ, RZ, -R4 ;  /* 0x000000ffff0d7224 */ /* 0x000fe200078e0a04 */
[----:B------:R-:W-:Y:S01]  /*122e0*/  LOP3.LUT R16, R3, 0x40, RZ, 0xfc, !PT ;  /* 0x0000004003107812 */ /* 0x000fe200078efcff */
[----:B------:R-:W-:-:S03]  /*122f0*/  IMAD.HI.U32 R4, R2, R7, RZ ;  /* 0x0000000702047227 */ /* 0x000fc600078e00ff */
[----:B------:R-:W-:Y:S01]  /*12300*/  IABS R231, R16 ;  /* 0x0000001000e77213 */ /* 0x000fe20000000000 */
[----:B------:R-:W-:Y:S02]  /*12310*/  IMAD R227, R0, R13, R227 ;  /* 0x0000000d00e37224 */ /* 0x000fe400078e02e3 */
[----:B------:R-:W-:-:S03]  /*12320*/  IMAD.HI.U32 R13, R2, R229, RZ ;  /* 0x000000e5020d7227 */ /* 0x000fc600078e00ff */
[C---:B------:R-:W-:Y:S01]  /*12330*/  ISETP.GT.U32.AND P3, PT, R0.reuse, R227, PT ;  /* 0x000000e30000720c */ /* 0x040fe20003f64070 */
[----:B------:R-:W-:Y:S02]  /*12340*/  IMAD.MOV R13, RZ, RZ, -R13 ;  /* 0x000000ffff0d7224 */ /* 0x000fe400078e0a0d */
[----:B------:R-:W-:Y:S02]  /*12350*/  @!P4 IMAD.IADD R225, R225, 0x1, -R0 ;  /* 0x00000001e1e1c824 */ /* 0x000fe400078e0a00 */
[C---:B------:R-:W-:Y:S01]  /*12360*/  IMAD R229, R0.reuse, R13, R229 ;  /* 0x0000000d00e57224 */ /* 0x040fe200078e02e5 */
[----:B------:R-:W-:Y:S01]  /*12370*/  LOP3.LUT R13, R3, 0x42, RZ, 0xfc, !PT ;  /* 0x00000042030d7812 */ /* 0x000fe200078efcff */
[----:B------:R-:W-:Y:S02]  /*12380*/  @!P5 IMAD.MOV R225, RZ, RZ, -R225 ;  /* 0x000000ffffe1d224 */ /* 0x000fe400078e0ae1 */
[----:B------:R-:W-:Y:S01]  /*12390*/  IMAD.MOV R4, RZ, RZ, -R4 ;  /* 0x000000ffff047224 */ /* 0x000fe200078e0a04 */
[C---:B------:R-:W-:Y:S01]  /*123a0*/  ISETP.GT.U32.AND P5, PT, R0.reuse, R229, PT ;  /* 0x000000e50000720c */ /* 0x040fe20003fa4070 */
[----:B------:R-:W-:Y:S01]  /*123b0*/  @!P1 IMAD.MOV R222, RZ, RZ, -R222 ;  /* 0x000000ffffde9224 */ /* 0x000fe200078e0ade */
[----:B------:R-:W-:Y:S01]  /*123c0*/  ISETP.GT.U32.AND P1, PT, R0, R226, PT ;  /* 0x000000e20000720c */ /* 0x000fe20003f24070 */
[----:B------:R-:W-:-:S02]  /*123d0*/  @!P3 IMAD.IADD R227, R227, 0x1, -R0 ;  /* 0x00000001e3e3b824 */ /* 0x000fc400078e0a00 */
[----:B------:R-:W-:Y:S01]  /*123e0*/  @!P2 IMAD.MOV R224, RZ, RZ, -R224 ;  /* 0x000000ffffe0a224 */ /* 0x000fe200078e0ae0 */
[----:B------:R-:W-:Y:S01]  /*123f0*/  ISETP.GE.AND P2, PT, R15, RZ, PT ;  /* 0x000000ff0f00720c */ /* 0x000fe20003f46270 */
[----:B------:R-:W-:Y:S01]  /*12400*/  IMAD R228, R0, R4, R7 ;  /* 0x0000000400e47224 */ /* 0x000fe200078e0207 */
[----:B------:R-:W-:Y:S01]  /*12410*/  IABS R15, R13 ;  /* 0x0000000d000f7213 */ /* 0x000fe20000000000 */
[----:B------:R-:W-:Y:S01]  /*12420*/  VIADD R4, R6, 0x3e ;  /* 0x0000003e06047836 */ /* 0x000fe20000000000 */
[----:B------:R-:W-:-:S03]  /*12430*/  ISETP.GT.U32.AND P3, PT, R0, R227, PT ;  /* 0x000000e30000720c */ /* 0x000fc60003f64070 */
[--C-:B------:R-:W-:Y:S01]  /*12440*/  @!P5 IMAD.IADD R229, R229, 0x1, -R0.reuse ;  /* 0x00000001e5e5d824 */ /* 0x100fe200078e0a00 */
[----:B------:R-:W-:Y:S01]  /*12450*/  ISETP.GE.AND P4, PT, R4, RZ, PT ;  /* 0x000000ff0400720c */ /* 0x000fe20003f86270 */
[----:B------:R-:W-:Y:S01]  /*12460*/  @!P1 IMAD.IADD R226, R226, 0x1, -R0 ;  /* 0x00000001e2e29824 */ /* 0x000fe200078e0a00 */
[----:B------:R-:W-:Y:S01]  /*12470*/  IABS R7, R4 ;  /* 0x0000000400077213 */ /* 0x000fe20000000000 */
[----:B------:R-:W-:Y:S01]  /*12480*/  IMAD.HI.U32 R4, R2, R15, RZ ;  /* 0x0000000f02047227 */ /* 0x000fe200078e00ff */
[C---:B------:R-:W-:Y:S02]  /*12490*/  ISETP.GT.U32.AND P5, PT, R0.reuse, R229, PT ;  /* 0x000000e50000720c */ /* 0x040fe40003fa4070 */
[----:B------:R-:W-:Y:S01]  /*124a0*/  ISETP.GT.U32.AND P1, PT, R0, R228, PT ;  /* 0x000000e40000720c */ /* 0x000fe20003f24070 */
[----:B------:R-:W-:Y:S02]  /*124b0*/  IMAD.MOV R230, RZ, RZ, -R4 ;  /* 0x000000ffffe67224 */ /* 0x000fe400078e0a04 */
[----:B------:R-:W-:Y:S01]  /*124c0*/  @!P0 IMAD.MOV R226, RZ, RZ, -R226 ;  /* 0x000000ffffe28224 */ /* 0x000fe200078e0ae2 */
[----:B------:R-:W-:Y:S01]  /*124d0*/  ISETP.GE.AND P0, PT, R14, RZ, PT ;  /* 0x000000ff0e00720c */ /* 0x000fe20003f06270 */
[----:B------:R-:W-:Y:S01]  /*124e0*/  @!P3 IMAD.IADD R227, R227, 0x1, -R0 ;  /* 0x00000001e3e3b824 */ /* 0x000fe200078e0a00 */
[----:B------:R-:W-:Y:S01]  /*124f0*/  ISETP.GE.AND P3, PT, R13, RZ, PT ;  /* 0x000000ff0d00720c */ /* 0x000fe20003f66270 */
[----:B------:R-:W-:Y:S01]  /*12500*/  IMAD R230, R0, R230, R15 ;  /* 0x000000e600e67224 */ /* 0x000fe200078e020f */
[C---:B------:R-:W-:Y:S01]  /*12510*/  LOP3.LUT R14, R3.reuse, 0x36, RZ, 0xfc, !PT ;  /* 0x00000036030e7812 */ /* 0x040fe200078efcff */
[----:B------:R-:W-:Y:S01]  /*12520*/  IMAD.HI.U32 R4, R2, R231, RZ ;  /* 0x000000e702047227 */ /* 0x000fe200078e00ff */
[----:B------:R-:W-:-:S02]  /*12530*/  LOP3.LUT R15, R3, 0x34, RZ, 0xfc, !PT ;  /* 0x00000034030f7812 */ /* 0x000fc400078efcff */
[----:B------:R-:W-:Y:S01]  /*12540*/  IABS R236, R14 ;  /* 0x0000000e00ec7213 */ /* 0x000fe20000000000 */
[----:B------:R-:W-:Y:S01]  /*12550*/  @!P6 IMAD.MOV R227, RZ, RZ, -R227 ;  /* 0x000000ffffe3e224 */ /* 0x000fe200078e0ae3 */
[C---:B------:R-:W-:Y:S01]  /*12560*/  ISETP.GT.U32.AND P6, PT, R0.reuse, R230, PT ;  /* 0x000000e60000720c */ /* 0x040fe20003fc4070 */
[----:B------:R-:W-:Y:S01]  /*12570*/  IMAD.MOV R4, RZ, RZ, -R4 ;  /* 0x000000ffff047224 */ /* 0x000fe200078e0a04 */
[----:B------:R-:W-:Y:S01]  /*12580*/  IABS R237, R15 ;  /* 0x0000000f00ed7213 */ /* 0x000fe20000000000 */
[--C-:B------:R-:W-:Y:S02]  /*12590*/  @!P5 IMAD.IADD R229, R229, 0x1, -R0.reuse ;  /* 0x00000001e5e5d824 */ /* 0x100fe400078e0a00 */
[----:B------:R-:W-:Y:S01]  /*125a0*/  IMAD R231, R0, R4, R231 ;  /* 0x0000000400e77224 */ /* 0x000fe200078e02e7 */
[----:B------:R-:W-:Y:S01]  /*125b0*/  LOP3.LUT R4, R3, 0x3c, RZ, 0xfc, !PT ;  /* 0x0000003c03047812 */ /* 0x000fe200078efcff */
[----:B------:R-:W-:Y:S02]  /*125c0*/  @!P0 IMAD.MOV R229, RZ, RZ, -R229 ;  /* 0x000000ffffe58224 */ /* 0x000fe400078e0ae5 */
[----:B------:R-:W-:Y:S01]  /*125d0*/  @!P1 IMAD.IADD R228, R228, 0x1, -R0 ;  /* 0x00000001e4e49824 */ /* 0x000fe200078e0a00 */
[----:B------:R-:W-:Y:S01]  /*125e0*/  ISETP.GT.U32.AND P0, PT, R0, R231, PT ;  /* 0x000000e70000720c */ /* 0x000fe20003f04070 */
[----:B------:R-:W-:Y:S01]  /*125f0*/  IMAD.HI.U32 R13, R2, R7, RZ ;  /* 0x00000007020d7227 */ /* 0x000fe200078e00ff */
[----:B------:R-:W-:-:S02]  /*12600*/  IABS R233, R4 ;  /* 0x0000000400e97213 */ /* 0x000fc40000000000 */
[----:B------:R-:W-:Y:S01]  /*12610*/  ISETP.GT.U32.AND P1, PT, R0, R228, PT ;  /* 0x000000e40000720c */ /* 0x000fe20003f24070 */
[----:B------:R-:W-:Y:S01]  /*12620*/  @!P6 IMAD.IADD R230, R230, 0x1, -R0 ;  /* 0x00000001e6e6e824 */ /* 0x000fe200078e0a00 */
[----:B------:R-:W-:Y:S01]  /*12630*/  ISETP.GE.AND P5, PT, R4, RZ, PT ;  /* 0x000000ff0400720c */ /* 0x000fe20003fa6270 */
[----:B------:R-:W-:Y:S02]  /*12640*/  IMAD.MOV R13, RZ, RZ, -R13 ;  /* 0x000000ffff0d7224 */ /* 0x000fe400078e0a0d */
[----:B------:R-:W-:Y:S01]  /*12650*/  IMAD.HI.U32 R17, R2, R233, RZ ;  /* 0x000000e902117227 */ /* 0x000fe200078e00ff */
[----:B------:R-:W-:-:S03]  /*12660*/  ISETP.GT.U32.AND P6, PT, R0, R230, PT ;  /* 0x000000e60000720c */ /* 0x000fc60003fc4070 */
[----:B------:R-:W-:Y:S01]  /*12670*/  IMAD R232, R0, R13, R7 ;  /* 0x0000000d00e87224 */ /* 0x000fe200078e0207 */
[----:B------:R-:W-:Y:S01]  /*12680*/  LOP3.LUT R7, R3, 0x3a, RZ, 0xfc, !PT ;  /* 0x0000003a03077812 */ /* 0x000fe200078efcff */
[--C-:B------:R-:W-:Y:S01]  /*12690*/  @!P0 IMAD.IADD R231, R231, 0x1, -R0.reuse ;  /* 0x00000001e7e78824 */ /* 0x100fe200078e0a00 */
[----:B------:R-:W-:Y:S01]  /*126a0*/  LOP3.LUT R13, R3, 0x38, RZ, 0xfc, !PT ;  /* 0x00000038030d7812 */ /* 0x000fe200078efcff */
[--C-:B------:R-:W-:Y:S01]  /*126b0*/  @!P1 IMAD.IADD R228, R228, 0x1, -R0.reuse ;  /* 0x00000001e4e49824 */ /* 0x100fe200078e0a00 */
[----:B------:R-:W-:Y:S01]  /*126c0*/  IABS R234, R7 ;  /* 0x0000000700ea7213 */ /* 0x000fe20000000000 */
[----:B------:R-:W-:Y:S01]  /*126d0*/  IMAD.MOV R17, RZ, RZ, -R17 ;  /* 0x000000ffff117224 */ /* 0x000fe200078e0a11 */
[----:B------:R-:W-:Y:S01]  /*126e0*/  ISETP.GT.U32.AND P0, PT, R0, R231, PT ;  /* 0x000000e70000720c */ /* 0x000fe20003f04070 */
[----:B------:R-:W-:Y:S01]  /*126f0*/  IMAD.HI.U32 R4, R2, R236, RZ ;  /* 0x000000ec02047227 */ /* 0x000fe200078e00ff */
[----:B------:R-:W-:Y:S02]  /*12700*/  ISETP.GE.AND P1, PT, R16, RZ, PT ;  /* 0x000000ff1000720c */ /* 0x000fe40003f26270 */
[----:B------:R-:W-:Y:S01]  /*12710*/  IABS R235, R13 ;  /* 0x0000000d00eb7213 */ /* 0x000fe20000000000 */
[----:B------:R-:W-:Y:S01]  /*12720*/  @!P6 IMAD.IADD R230, R230, 0x1, -R0 ;  /* 0x00000001e6e6e824 */ /* 0x000fe200078e0a00 */
[----:B------:R-:W-:Y:S01]  /*12730*/  ISETP.GT.U32.AND P6, PT, R0, R232, PT ;  /* 0x000000e80000720c */ /* 0x000fe20003fc4070 */
[----:B------:R-:W-:-:S04]  /*12740*/  IMAD.HI.U32 R16, R2, R234, RZ ;  /* 0x000000ea02107227 */ /* 0x000fc800078e00ff */
[----:B------:R-:W-:Y:S02]  /*12750*/  IMAD.MOV R16, RZ, RZ, -R16 ;  /* 0x000000ffff107224 */ /* 0x000fe400078e0a10 */
[C---:B------:R-:W-:Y:S02]  /*12760*/  IMAD R233, R0.reuse, R17, R233 ;  /* 0x0000001100e97224 */ /* 0x040fe400078e02e9 */
[C---:B------:R-:W-:Y:S02]  /*12770*/  IMAD R234, R0.reuse, R16, R234 ;  /* 0x0000001000ea7224 */ /* 0x040fe400078e02ea */
[----:B------:R-:W-:Y:S01]  /*12780*/  @!P0 IMAD.IADD R231, R231, 0x1, -R0 ;  /* 0x00000001e7e78824 */ /* 0x000fe200078e0a00 */
[C---:B------:R-:W-:Y:S01]  /*12790*/  ISETP.GT.U32.AND P0, PT, R0.reuse, R233, PT ;  /* 0x000000e90000720c */ /* 0x040fe20003f04070 */
[----:B------:R-:W-:Y:S01]  /*127a0*/  @!P3 IMAD.MOV R230, RZ, RZ, -R230 ;  /* 0x000000ffffe6b224 */ /* 0x000fe200078e0ae6 */
[----:B------:R-:W-:Y:S01]  /*127b0*/  ISETP.GT.U32.AND P3, PT, R0, R234, PT ;  /* 0x000000ea0000720c */ /* 0x000fe20003f64070 */
[----:B------:R-:W-:-:S02]  /*127c0*/  @!P6 IMAD.IADD R232, R232, 0x1, -R0 ;  /* 0x00000001e8e8e824 */ /* 0x000fc400078e0a00 */
[----:B------:R-:W-:Y:S01]  /*127d0*/  @!P2 IMAD.MOV R228, RZ, RZ, -R228 ;  /* 0x000000ffffe4a224 */ /* 0x000fe200078e0ae4 */
[----:B------:R-:W-:Y:S01]  /*127e0*/  ISETP.GE.AND P2, PT, R7, RZ, PT ;  /* 0x000000ff0700720c */ /* 0x000fe20003f46270 */
[----:B------:R-:W-:Y:S01]  /*127f0*/  IMAD.MOV R4, RZ, RZ, -R4 ;  /* 0x000000ffff047224 */ /* 0x000fe200078e0a04 */
[----:B------:R-:W-:Y:S01]  /*12800*/  ISETP.GT.U32.AND P6, PT, R0, R232, PT ;  /* 0x000000e80000720c */ /* 0x000fe20003fc4070 */
[----:B------:R-:W-:-:S04]  /*12810*/  IMAD.HI.U32 R7, R2, R235, RZ ;  /* 0x000000eb02077227 */ /* 0x000fc800078e00ff */
[----:B------:R-:W-:Y:S01]  /*12820*/  IMAD R236, R0, R4, R236 ;  /* 0x0000000400ec7224 */ /* 0x000fe200078e02ec */
[----:B------:R-:W-:Y:S01]  /*12830*/  LOP3.LUT R4, R3, 0x32, RZ, 0xfc, !PT ;  /* 0x0000003203047812 */ /* 0x000fe200078efcff */
[--C-:B------:R-:W-:Y:S02]  /*12840*/  @!P0 IMAD.IADD R233, R233, 0x1, -R0.reuse ;  /* 0x00000001e9e98824 */ /* 0x100fe400078e0a00 */
[----:B------:R-:W-:Y:S01]  /*12850*/  IMAD.MOV R7, RZ, RZ, -R7 ;  /* 0x000000ffff077224 */ /* 0x000fe200078e0a07 */
[----:B------:R-:W-:Y:S01]  /*12860*/  IABS R238, R4 ;  /* 0x0000000400ee7213 */ /* 0x000fe20000000000 */
[----:B------:R-:W-:Y:S01]  /*12870*/  @!P3 IMAD.IADD R234, R234, 0x1, -R0 ;  /* 0x00000001eaeab824 */ /* 0x000fe200078e0a00 */
[C---:B------:R-:W-:Y:S01]  /*12880*/  ISETP.GT.U32.AND P0, PT, R0.reuse, R233, PT ;  /* 0x000000e90000720c */ /* 0x040fe20003f04070 */
[----:B------:R-:W-:Y:S02]  /*12890*/  IMAD R235, R0, R7, R235 ;  /* 0x0000000700eb7224 */ /* 0x000fe400078e02eb */
[----:B------:R-:W-:Y:S01]  /*128a0*/  IMAD.HI.U32 R7, R2, R237, RZ ;  /* 0x000000ed02077227 */ /* 0x000fe200078e00ff */
[----:B------:R-:W-:-:S03]  /*128b0*/  ISETP.GT.U32.AND P3, PT, R0, R234, PT ;  /* 0x000000ea0000720c */ /* 0x000fc60003f64070 */
[----:B------:R-:W-:Y:S01]  /*128c0*/  @!P6 IMAD.IADD R232, R232, 0x1, -R0 ;  /* 0x00000001e8e8e824 */ /* 0x000fe200078e0a00 */
[----:B------:R-:W-:Y:S01]  /*128d0*/  ISETP.GT.U32.AND P6, PT, R0, R235, PT ;  /* 0x000000eb0000720c */ /* 0x000fe20003fc4070 */
[----:B------:R-:W-:Y:S02]  /*128e0*/  IMAD.MOV R7, RZ, RZ, -R7 ;  /* 0x000000ffff077224 */ /* 0x000fe400078e0a07 */
[----:B------:R-:W-:-:S04]  /*128f0*/  IMAD.HI.U32 R16, R2, R238, RZ ;  /* 0x000000ee02107227 */ /* 0x000fc800078e00ff */
[----:B------:R-:W-:Y:S01]  /*12900*/  @!P4 IMAD.MOV R232, RZ, RZ, -R232 ;  /* 0x000000ffffe8c224 */ /* 0x000fe200078e0ae8 */
[C---:B------:R-:W-:Y:S01]  /*12910*/  ISETP.GT.U32.AND P4, PT, R0.reuse, R236, PT ;  /* 0x000000ec0000720c */ /* 0x040fe20003f84070 */
[C---:B------:R-:W-:Y:S01]  /*12920*/  IMAD R237, R0.reuse, R7, R237 ;  /* 0x0000000700ed7224 */ /* 0x040fe200078e02ed */
[----:B------:R-:W-:Y:S01]  /*12930*/  LOP3.LUT R7, R3, 0x30, RZ, 0xfc, !PT ;  /* 0x0000003003077812 */ /* 0x000fe200078efcff */
[----:B------:R-:W-:Y:S02]  /*12940*/  IMAD.MOV R16, RZ, RZ, -R16 ;  /* 0x000000ffff107224 */ /* 0x000fe400078e0a10 */
[----:B------:R-:W-:Y:S01]  /*12950*/  @!P0 IMAD.IADD R233, R233, 0x1, -R0 ;  /* 0x00000001e9e98824 */ /* 0x000fe200078e0a00 */
[C---:B------:R-:W-:Y:S01]  /*12960*/  ISETP.GT.U32.AND P0, PT, R0.reuse, R237, PT ;  /* 0x000000ed0000720c */ /* 0x040fe20003f04070 */
[----:B------:R-:W-:Y:S01]  /*12970*/  IMAD R238, R0, R16, R238 ;  /* 0x0000001000ee7224 */ /* 0x000fe200078e02ee */
[----:B------:R-:W-:Y:S01]  /*12980*/  IABS R239, R7 ;  /* 0x0000000700ef7213 */ /* 0x000fe20000000000 */
[----:B------:R-:W-:-:S02]  /*12990*/  @!P3 IMAD.IADD R234, R234, 0x1, -R0 ;  /* 0x00000001eaeab824 */ /* 0x000fc400078e0a00 */
[--C-:B------:R-:W-:Y:S01]  /*129a0*/  @!P6 IMAD.IADD R235, R235, 0x1, -R0.reuse ;  /* 0x00000001ebebe824 */ /* 0x100fe200078e0a00 */
[----:B------:R-:W-:Y:S01]  /*129b0*/  ISETP.GT.U32.AND P3, PT, R0, R238, PT ;  /* 0x000000ee0000720c */ /* 0x000fe20003f64070 */
[--C-:B------:R-:W-:Y:S02]  /*129c0*/  @!P4 IMAD.IADD R236, R236, 0x1, -R0.reuse ;  /* 0x00000001ececc824 */ /* 0x100fe400078e0a00 */
[----:B------:R-:W-:Y:S01]  /*129d0*/  IMAD.HI.U32 R16, R2, R239, RZ ;  /* 0x000000ef02107227 */ /* 0x000fe200078e00ff */
[C---:B------:R-:W-:Y:S02]  /*129e0*/  ISETP.GT.U32.AND P6, PT, R0.reuse, R235, PT ;  /* 0x000000eb0000720c */ /* 0x040fe40003fc4070 */
[----:B------:R-:W-:Y:S01]  /*129f0*/  ISETP.GT.U32.AND P4, PT, R0, R236, PT ;  /* 0x000000ec0000720c */ /* 0x000fe20003f84070 */
[----:B------:R-:W-:Y:S01]  /*12a00*/  @!P0 IMAD.IADD R237, R237, 0x1, -R0 ;  /* 0x00000001eded8824 */ /* 0x000fe200078e0a00 */
[----:B------:R-:W-:Y:S01]  /*12a10*/  ISETP.GE.AND P0, PT, R15, RZ, PT ;  /* 0x000000ff0f00720c */ /* 0x000fe20003f06270 */
[----:B------:R-:W-:Y:S01]  /*12a20*/  @!P5 IMAD.MOV R233, RZ, RZ, -R233 ;  /* 0x000000ffffe9d224 */ /* 0x000fe200078e0ae9 */
[----:B------:R-:W-:Y:S01]  /*12a30*/  ISETP.GE.AND P5, PT, R13, RZ, PT ;  /* 0x000000ff0d00720c */ /* 0x000fe20003fa6270 */
[----:B------:R-:W-:Y:S01]  /*12a40*/  IMAD.MOV R16, RZ, RZ, -R16 ;  /* 0x000000ffff107224 */ /* 0x000fe200078e0a10 */
[----:B------:R-:W-:Y:S01]  /*12a50*/  LOP3.LUT R13, R3, 0x2a, RZ, 0xfc, !PT ;  /* 0x0000002a030d7812 */ /* 0x000fe200078efcff */
[--C-:B------:R-:W-:Y:S01]  /*12a60*/  @!P3 IMAD.IADD R238, R238, 0x1, -R0.reuse ;  /* 0x00000001eeeeb824 */ /* 0x100fe200078e0a00 */
[----:B------:R-:W-:Y:S01]  /*12a70*/  ISETP.GT.U32.AND P3, PT, R0, R237, PT ;  /* 0x000000ed0000720c */ /* 0x000fe20003f64070 */
[----:B------:R-:W-:Y:S01]  /*12a80*/  @!P1 IMAD.MOV R231, RZ, RZ, -R231 ;  /* 0x000000ffffe79224 */ /* 0x000fe200078e0ae7 */
[----:B------:R-:W-:Y:S01]  /*12a90*/  ISETP.GE.AND P1, PT, R240, RZ, PT ;  /* 0x000000fff000720c */ /* 0x000fe20003f26270 */
[--C-:B------:R-:W-:Y:S01]  /*12aa0*/  @!P6 IMAD.IADD R235, R235, 0x1, -R0.reuse ;  /* 0x00000001ebebe824 */ /* 0x100fe200078e0a00 */
[----:B------:R-:W-:Y:S01]  /*12ab0*/  IABS R240, R240 ;  /* 0x000000f000f07213 */ /* 0x000fe20000000000 */
[----:B------:R-:W-:Y:S01]  /*12ac0*/  IMAD R239, R0, R16, R239 ;  /* 0x0000001000ef7224 */ /* 0x000fe200078e02ef */
[----:B------:R-:W-:Y:S01]  /*12ad0*/  ISETP.GE.AND P6, PT, R14, RZ, PT ;  /* 0x000000ff0e00720c */ /* 0x000fe20003fc6270 */
[----:B------:R-:W-:Y:S01]  /*12ae0*/  @!P4 IMAD.IADD R236, R236, 0x1, -R0 ;  /* 0x00000001ececc824 */ /* 0x000fe200078e0a00 */
[----:B------:R-:W-:Y:S01]  /*12af0*/  LOP3.LUT R14, R3, 0x2c, RZ, 0xfc, !PT ;  /* 0x0000002c030e7812 */ /* 0x000fe200078efcff */
[----:B------:R-:W-:Y:S01]  /*12b00*/  @!P2 IMAD.MOV R234, RZ, RZ, -R234 ;  /* 0x000000ffffeaa224 */ /* 0x000fe200078e0aea */
[----:B------:R-:W-:Y:S01]  /*12b10*/  ISETP.GT.U32.AND P4, PT, R0, R239, PT ;  /* 0x000000ef0000720c */ /* 0x000fe20003f84070 */
[----:B------:R-:W-:Y:S01]  /*12b20*/  IMAD.HI.U32 R17, R2, R240, RZ ;  /* 0x000000f002117227 */ /* 0x000fe200078e00ff */
[----:B------:R-:W-:-:S02]  /*12b30*/  ISETP.GT.U32.AND P2, PT, R0, R238, PT ;  /* 0x000000ee0000720c */ /* 0x000fc40003f44070 */
[----:B------:R-:W-:Y:S01]  /*12b40*/  IABS R15, R14 ;  /* 0x0000000e000f7213 */ /* 0x000fe20000000000 */
[----:B------:R-:W-:Y:S01]  /*12b50*/  @!P5 IMAD.MOV R235, RZ, RZ, -R235 ;  /* 0x000000ffffebd224 */ /* 0x000fe200078e0aeb */
[----:B------:R-:W-:Y:S01]  /*12b60*/  ISETP.GE.AND P5, PT, R4, RZ, PT ;  /* 0x000000ff0400720c */ /* 0x000fe20003fa6270 */
[----:B------:R-:W-:Y:S01]  /*12b70*/  @!P3 IMAD.IADD R237, R237, 0x1, -R0 ;  /* 0x00000001ededb824 */ /* 0x000fe200078e0a00 */
[----:B------:R-:W-:Y:S01]  /*12b80*/  ISETP.GE.AND P3, PT, R7, RZ, PT ;  /* 0x000000ff0700720c */ /* 0x000fe20003f66270 */
[----:B------:R-:W-:Y:S01]  /*12b90*/  IMAD.MOV R17, RZ, RZ, -R17 ;  /* 0x000000ffff117224 */ /* 0x000fe200078e0a11 */
[----:B------:R-:W-:Y:S01]  /*12ba0*/  IABS R242, R13 ;  /* 0x0000000d00f27213 */ /* 0x000fe20000000000 */
        /* <DEDUP_REMOVED lines=8> */
[----:B------:R-:W-:Y:S01]  /*12c30*/  ISETP.GE.AND P4, PT, R13, RZ, PT ;  /* 0x000000ff0d00720c */ /* 0x000fe20003f86270 */
[----:B------:R-:W-:Y:S01]  /*12c40*/  @!P2 IMAD.IADD R238, R238, 0x1, -R0 ;  /* 0x00000001eeeea824 */ /* 0x000fe200078e0a00 */
[----:B------:R-:W-:Y:S01]  /*12c50*/  IABS R13, R3 ;  /* 0x00000003000d7213 */ /* 0x000fe20000000000 */
[----:B------:R-:W-:Y:S01]  /*12c60*/  IMAD R241, R0, R7, R15 ;  /* 0x0000000700f17224 */ /* 0x000fe200078e020f */
[C---:B------:R-:W-:Y:S01]  /*12c70*/  LOP3.LUT R7, R3.reuse, 0x28, RZ, 0xfc, !PT ;  /* 0x0000002803077812 */ /* 0x040fe200078efcff */
[----:B------:R-:W-:Y:S01]  /*12c80*/  @!P5 IMAD.MOV R238, RZ, RZ, -R238 ;  /* 0x000000ffffeed224 */ /* 0x000fe200078e0aee */
[----:B------:R-:W-:Y:S01]  /*12c90*/  LOP3.LUT R15, R3, 0x24, RZ, 0xfc, !PT ;  /* 0x00000024030f7812 */ /* 0x000fe200078efcff */
[----:B------:R-:W-:Y:S01]  /*12ca0*/  IMAD.HI.U32 R243, R2, R13, RZ ;  /* 0x0000000d02f37227 */ /* 0x000fe200078e00ff */
[----:B------:R-:W-:-:S02]  /*12cb0*/  ISETP.GT.U32.AND P5, PT, R0, R241, PT ;  /* 0x000000f10000720c */ /* 0x000fc40003fa4070 */
[----:B------:R-:W-:Y:S01]  /*12cc0*/  IABS R246, R15 ;  /* 0x0000000f00f67213 */ /* 0x000fe20000000000 */
[----:B------:R-:W-:Y:S01]  /*12cd0*/  IMAD.MOV R243, RZ, RZ, -R243 ;  /* 0x000000fffff37224 */ /* 0x000fe200078e0af3 */
[----:B------:R-:W-:Y:S01]  /*12ce0*/  ISETP.GE.AND P2, PT, R14, RZ, PT ;  /* 0x000000ff0e00720c */ /* 0x000fe20003f46270 */
[----:B------:R-:W-:Y:S01]  /*12cf0*/  @!P6 IMAD.IADD R240, R240, 0x1, -R0 ;  /* 0x00000001f0f0e824 */ /* 0x000fe200078e0a00 */
[C---:B------:R-:W-:Y:S01]  /*12d00*/  ISETP.GT.U32.AND P6, PT, R0.reuse, R239, PT ;  /* 0x000000ef0000720c */ /* 0x040fe20003fc4070 */
[C---:B------:R-:W-:Y:S02]  /*12d10*/  IMAD R243, R0.reuse, R243, R13 ;  /* 0x000000f300f37224 */ /* 0x040fe400078e020d */
[----:B------:R-:W-:Y:S01]  /*12d20*/  @!P0 IMAD.MOV R237, RZ, RZ, -R237 ;  /* 0x000000ffffed8224 */ /* 0x000fe200078e0aed */
[----:B------:R-:W-:Y:S01]  /*12d30*/  ISETP.GT.U32.AND P0, PT, R0, R240, PT ;  /* 0x000000f00000720c */ /* 0x000fe20003f04070 */
[----:B------:R-:W-:-:S04]  /*12d40*/  IMAD.HI.U32 R4, R2, R242, RZ ;  /* 0x000000f202047227 */ /* 0x000fc800078e00ff */
[----:B------:R-:W-:Y:S01]  /*12d50*/  @!P5 IMAD.IADD R241, R241, 0x1, -R0 ;  /* 0x00000001f1f1d824 */ /* 0x000fe200078e0a00 */
[C---:B------:R-:W-:Y:S01]  /*12d60*/  ISETP.GT.U32.AND P5, PT, R0.reuse, R243, PT ;  /* 0x000000f30000720c */ /* 0x040fe20003fa4070 */
[----:B------:R-:W-:Y:S02]  /*12d70*/  IMAD.MOV R4, RZ, RZ, -R4 ;  /* 0x000000ffff047224 */ /* 0x000fe400078e0a04 */
[----:B------:R-:W-:Y:S01]  /*12d80*/  @!P6 IMAD.IADD R239, R239, 0x1, -R0 ;  /* 0x00000001efefe824 */ /* 0x000fe200078e0a00 */
[----:B------:R-:W-:Y:S01]  /*12d90*/  ISETP.GE.AND P6, PT, R7, RZ, PT ;  /* 0x000000ff0700720c */ /* 0x000fe20003fc6270 */
[----:B------:R-:W-:Y:S01]  /*12da0*/  IMAD R242, R0, R4, R242 ;  /* 0x0000000400f27224 */ /* 0x000fe200078e02f2 */
[----:B------:R-:W-:Y:S01]  /*12db0*/  LOP3.LUT R4, R3, 0x26, RZ, 0xfc, !PT ;  /* 0x0000002603047812 */ /* 0x000fe200078efcff */
[----:B------:R-:W-:Y:S01]  /*12dc0*/  @!P0 IMAD.IADD R240, R240, 0x1, -R0 ;  /* 0x00000001f0f08824 */ /* 0x000fe200078e0a00 */
[----:B------:R-:W-:Y:S01]  /*12dd0*/  IABS R7, R7 ;  /* 0x0000000700077213 */ /* 0x000fe20000000000 */
[----:B------:R-:W-:Y:S01]  /*12de0*/  @!P3 IMAD.MOV R239, RZ, RZ, -R239 ;  /* 0x000000ffffefb224 */ /* 0x000fe200078e0aef */
[----:B------:R-:W-:Y:S01]  /*12df0*/  IABS R245, R4 ;  /* 0x0000000400f57213 */ /* 0x000fe20000000000 */
[----:B------:R-:W-:Y:S01]  /*12e00*/  @!P1 IMAD.MOV R240, RZ, RZ, -R240 ;  /* 0x000000fffff09224 */ /* 0x000fe200078e0af0 */
[C---:B------:R-:W-:Y:S01]  /*12e10*/  ISETP.GT.U32.AND P3, PT, R0.reuse, R241, PT ;  /* 0x000000f10000720c */ /* 0x040fe20003f64070 */
[----:B------:R-:W-:Y:S01]  /*12e20*/  @!P5 IMAD.IADD R243, R243, 0x1, -R0 ;  /* 0x00000001f3f3d824 */ /* 0x000fe200078e0a00 */
[----:B------:R-:W-:Y:S01]  /*12e30*/  ISETP.GT.U32.AND P0, PT, R0, R242, PT ;  /* 0x000000f20000720c */ /* 0x000fe20003f04070 */
[----:B------:R-:W-:Y:S01]  /*12e40*/  IMAD.HI.U32 R244, R2, R7, RZ ;  /* 0x0000000702f47227 */ /* 0x000fe200078e00ff */
[----:B------:R-:W-:-:S02]  /*12e50*/  ISETP.GE.AND P5, PT, R4, RZ, PT ;  /* 0x000000ff0400720c */ /* 0x000fc40003fa6270 */
[----:B------:R-:W-:Y:S01]  /*12e60*/  ISETP.GT.U32.AND P1, PT, R0, R243, PT ;  /* 0x000000f30000720c */ /* 0x000fe20003f24070 */
[----:B------:R-:W-:-:S04]  /*12e70*/  IMAD.HI.U32 R13, R2, R245, RZ ;  /* 0x000000f5020d7227 */ /* 0x000fc800078e00ff */
[----:B------:R-:W-:Y:S02]  /*12e80*/  IMAD.MOV R244, RZ, RZ, -R244 ;  /* 0x000000fffff47224 */ /* 0x000fe400078e0af4 */
[----:B------:R-:W-:Y:S02]  /*12e90*/  IMAD.MOV R13, RZ, RZ, -R13 ;  /* 0x000000ffff0d7224 */ /* 0x000fe400078e0a0d */
[C---:B------:R-:W-:Y:S02]  /*12ea0*/  IMAD R244, R0.reuse, R244, R7 ;  /* 0x000000f400f47224 */ /* 0x040fe400078e0207 */
[C---:B------:R-:W-:Y:S01]  /*12eb0*/  IMAD R245, R0.reuse, R13, R245 ;  /* 0x0000000d00f57224 */ /* 0x040fe200078e02f5 */
[----:B------:R-:W-:Y:S01]  /*12ec0*/  LOP3.LUT R13, R3, 0x22, RZ, 0xfc, !PT ;  /* 0x00000022030d7812 */ /* 0x000fe200078efcff */
[--C-:B------:R-:W-:Y:S01]  /*12ed0*/  @!P3 IMAD.IADD R241, R241, 0x1, -R0.reuse ;  /* 0x00000001f1f1b824 */ /* 0x100fe200078e0a00 */
[C---:B------:R-:W-:Y:S01]  /*12ee0*/  ISETP.GT.U32.AND P3, PT, R0.reuse, R244, PT ;  /* 0x000000f40000720c */ /* 0x040fe20003f64070 */
[--C-:B------:R-:W-:Y:S01]  /*12ef0*/  @!P1 IMAD.IADD R243, R243, 0x1, -R0.reuse ;  /* 0x00000001f3f39824 */ /* 0x100fe200078e0a00 */
[----:B------:R-:W-:Y:S01]  /*12f00*/  ISETP.GT.U32.AND P1, PT, R0, R245, PT ;  /* 0x000000f50000720c */ /* 0x000fe20003f24070 */
[----:B------:R-:W-:Y:S01]  /*12f10*/  @!P0 IMAD.IADD R242, R242, 0x1, -R0 ;  /* 0x00000001f2f28824 */ /* 0x000fe200078e0a00 */
[----:B------:R-:W-:Y:S01]  /*12f20*/  IABS R247, R13 ;  /* 0x0000000d00f77213 */ /* 0x000fe20000000000 */
[----:B------:R-:W-:-:S03]  /*12f30*/  IMAD.HI.U32 R14, R2, R246, RZ ;  /* 0x000000f6020e7227 */ /* 0x000fc600078e00ff */
[----:B------:R-:W-:Y:S01]  /*12f40*/  ISETP.GT.U32.AND P0, PT, R0, R242, PT ;  /* 0x000000f20000720c */ /* 0x000fe20003f04070 */
[----:B------:R-:W-:Y:S02]  /*12f50*/  IMAD.MOV R14, RZ, RZ, -R14 ;  /* 0x000000ffff0e7224 */ /* 0x000fe400078e0a0e */
[----:B------:R-:W-:-:S04]  /*12f60*/  IMAD.HI.U32 R7, R2, R247, RZ ;  /* 0x000000f702077227 */ /* 0x000fc800078e00ff */
[--C-:B------:R-:W-:Y:S01]  /*12f70*/  @!P3 IMAD.IADD R244, R244, 0x1, -R0.reuse ;  /* 0x00000001f4f4b824 */ /* 0x100fe200078e0a00 */
[----:B------:R-:W-:Y:S01]  /*12f80*/  ISETP.GE.AND P3, PT, R3, RZ, PT ;  /* 0x000000ff0300720c */ /* 0x000fe20003f66270 */
[----:B------:R-:W-:Y:S02]  /*12f90*/  @!P1 IMAD.IADD R245, R245, 0x1, -R0 ;  /* 0x00000001f5f59824 */ /* 0x000fe400078e0a00 */
[C---:B------:R-:W-:Y:S01]  /*12fa0*/  IMAD R246, R0.reuse, R14, R246 ;  /* 0x0000000e00f67224 */ /* 0x040fe200078e02f6 */
[----:B------:R-:W-:Y:S01]  /*12fb0*/  ISETP.GT.U32.AND P1, PT, R0, R244, PT ;  /* 0x000000f40000720c */ /* 0x000fe20003f24070 */
[----:B------:R-:W-:Y:S02]  /*12fc0*/  @!P0 IMAD.IADD R242, R242, 0x1, -R0 ;  /* 0x00000001f2f28824 */ /* 0x000fe400078e0a00 */
[----:B------:R-:W-:Y:S02]  /*12fd0*/  IMAD.MOV R7, RZ, RZ, -R7 ;  /* 0x000000ffff077224 */ /* 0x000fe400078e0a07 */
[----:B------:R-:W-:Y:S01]  /*12fe0*/  @!P4 IMAD.MOV R242, RZ, RZ, -R242 ;  /* 0x000000fffff2c224 */ /* 0x000fe200078e0af2 */
[C---:B------:R-:W-:Y:S01]  /*12ff0*/  ISETP.GT.U32.AND P4, PT, R0.reuse, R246, PT ;  /* 0x000000f60000720c */ /* 0x040fe20003f84070 */
[----:B------:R-:W-:-:S02]  /*13000*/  IMAD R247, R0, R7, R247 ;  /* 0x0000000700f77224 */ /* 0x000fc400078e02f7 */
[----:B------:R-:W-:Y:S02]  /*13010*/  VIADD R4, R6, 0x1e ;  /* 0x0000001e06047836 */ /* 0x000fe40000000000 */
[----:B------:R-:W-:-:S03]  /*13020*/  IMAD.HI.U32 R14, R2, R250, RZ ;  /* 0x000000fa020e7227 */ /* 0x000fc600078e00ff */
[----:B------:R-:W-:Y:S01]  /*13030*/  IABS R249, R4 ;  /* 0x0000000400f97213 */ /* 0x000fe20000000000 */
[--C-:B------:R-:W-:Y:S01]  /*13040*/  @!P1 IMAD.IADD R244, R244, 0x1, -R0.reuse ;  /* 0x00000001f4f49824 */ /* 0x100fe200078e0a00 */
[----:B------:R-:W-:Y:S01]  /*13050*/  ISETP.GT.U32.AND P1, PT, R0, R247, PT ;  /* 0x000000f70000720c */ /* 0x000fe20003f24070 */
[----:B------:R-:W-:Y:S01]  /*13060*/  @!P2 IMAD.MOV R241, RZ, RZ, -R241 ;  /* 0x000000fffff1a224 */ /* 0x000fe200078e0af1 */
[----:B------:R-:W-:Y:S01]  /*13070*/  ISETP.GE.AND P0, PT, R4, RZ, PT ;  /* 0x000000ff0400720c */ /* 0x000fe20003f06270 */
[----:B------:R-:W-:Y:S01]  /*13080*/  @!P4 IMAD.IADD R246, R246, 0x1, -R0 ;  /* 0x00000001f6f6c824 */ /* 0x000fe200078e0a00 */
[----:B------:R-:W-:Y:S01]  /*13090*/  ISETP.GT.U32.AND P2, PT, R0, R245, PT ;  /* 0x000000f50000720c */ /* 0x000fe20003f44070 */
[----:B------:R-:W-:-:S04]  /*130a0*/  IMAD.HI.U32 R4, R2, R248, RZ ;  /* 0x000000f802047227 */ /* 0x000fc800078e00ff */
[----:B------:R-:W-:-:S04]  /*130b0*/  IMAD.HI.U32 R17, R2, R249, RZ ;  /* 0x000000f902117227 */ /* 0x000fc800078e00ff */
[----:B------:R-:W-:Y:S01]  /*130c0*/  @!P1 IMAD.IADD R247, R247, 0x1, -R0 ;  /* 0x00000001f7f79824 */ /* 0x000fe200078e0a00 */
[C---:B------:R-:W-:Y:S01]  /*130d0*/  ISETP.GT.U32.AND P1, PT, R0.reuse, R246, PT ;  /* 0x000000f60000720c */ /* 0x040fe20003f24070 */
[----:B------:R-:W-:Y:S02]  /*130e0*/  IMAD.MOV R4, RZ, RZ, -R4 ;  /* 0x000000ffff047224 */ /* 0x000fe400078e0a04 */
[----:B------:R-:W-:Y:S01]  /*130f0*/  IMAD.MOV R7, RZ, RZ, -R17 ;  /* 0x000000ffff077224 */ /* 0x000fe200078e0a11 */
[----:B------:R-:W-:Y:S01]  /*13100*/  IABS R17, R21 ;  /* 0x0000001500117213 */ /* 0x000fe20000000000 */
[C---:B------:R-:W-:Y:S02]  /*13110*/  IMAD R248, R0.reuse, R4, R248 ;  /* 0x0000000400f87224 */ /* 0x040fe400078e02f8 */
[C---:B------:R-:W-:Y:S02]  /*13120*/  IMAD R249, R0.reuse, R7, R249 ;  /* 0x0000000700f97224 */ /* 0x040fe400078e02f9 */
[----:B------:R-:W-:Y:S01]  /*13130*/  IMAD.MOV R4, RZ, RZ, -R14 ;  /* 0x000000ffff047224 */ /* 0x000fe200078e0a0e */
[C---:B------:R-:W-:Y:S01]  /*13140*/  ISETP.GT.U32.AND P4, PT, R0.reuse, R248, PT ;  /* 0x000000f80000720c */ /* 0x040fe20003f84070 */
[----:B------:R-:W-:Y:S01]  /*13150*/  @!P6 IMAD.MOV R244, RZ, RZ, -R244 ;  /* 0x000000fffff4e224 */ /* 0x000fe200078e0af4 */
[----:B------:R-:W-:Y:S01]  /*13160*/  ISETP.GT.U32.AND P6, PT, R0, R247, PT ;  /* 0x000000f70000720c */ /* 0x000fe20003fc4070 */
[----:B------:R-:W-:Y:S01]  /*13170*/  @!P1 IMAD.IADD R246, R246, 0x1, -R0 ;  /* 0x00000001f6f69824 */ /* 0x000fe200078e0a00 */
[C---:B------:R-:W-:Y:S01]  /*13180*/  ISETP.GT.U32.AND P1, PT, R0.reuse, R249, PT ;  /* 0x000000f90000720c */ /* 0x040fe20003f24070 */
[----:B------:R-:W-:-:S02]  /*13190*/  IMAD R250, R0, R4, R250 ;  /* 0x0000000400fa7224 */ /* 0x000fc400078e02fa */
[----:B------:R-:W-:-:S04]  /*131a0*/  IMAD.HI.U32 R4, R2, R251, RZ ;  /* 0x000000fb02047227 */ /* 0x000fc800078e00ff */
[----:B------:R-:W-:Y:S02]  /*131b0*/  IMAD.MOV R4, RZ, RZ, -R4 ;  /* 0x000000ffff047224 */ /* 0x000fe400078e0a04 */
[--C-:B------:R-:W-:Y:S02]  /*131c0*/  @!P4 IMAD.IADD R248, R248, 0x1, -R0.reuse ;  /* 0x00000001f8f8c824 */ /* 0x100fe400078e0a00 */
[C---:B------:R-:W-:Y:S02]  /*131d0*/  IMAD R251, R0.reuse, R4, R251 ;  /* 0x0000000400fb7224 */ /* 0x040fe400078e02fb */
[--C-:B------:R-:W-:Y:S01]  /*131e0*/  @!P1 IMAD.IADD R249, R249, 0x1, -R0.reuse ;  /* 0x00000001f9f99824 */ /* 0x100fe200078e0a00 */
[C---:B------:R-:W-:Y:S01]  /*131f0*/  ISETP.GT.U32.AND P4, PT, R0.reuse, R248, PT ;  /* 0x000000f80000720c */ /* 0x040fe20003f84070 */
[--C-:B------:R-:W-:Y:S01]  /*13200*/  @!P2 IMAD.IADD R245, R245, 0x1, -R0.reuse ;  /* 0x00000001f5f5a824 */ /* 0x100fe200078e0a00 */
[----:B------:R-:W-:Y:S01]  /*13210*/  ISETP.GT.U32.AND P1, PT, R0, R251, PT ;  /* 0x000000fb0000720c */ /* 0x000fe20003f24070 */
[----:B------:R-:W-:Y:S01]  /*13220*/  @!P6 IMAD.IADD R247, R247, 0x1, -R0 ;  /* 0x00000001f7f7e824 */ /* 0x000fe200078e0a00 */
[----:B------:R-:W-:Y:S01]  /*13230*/  ISETP.GE.AND P2, PT, R13, RZ, PT ;  /* 0x000000ff0d00720c */ /* 0x000fe20003f46270 */
[----:B------:R-:W-:Y:S01]  /*13240*/  IMAD.HI.U32 R7, R2, R252, RZ ;  /* 0x000000fc02077227 */ /* 0x000fe200078e00ff */
[----:B------:R-:W-:-:S03]  /*13250*/  ISETP.GT.U32.AND P6, PT, R0, R250, PT ;  /* 0x000000fa0000720c */ /* 0x000fc60003fc4070 */
[----:B------:R-:W-:-:S04]  /*13260*/  IMAD.HI.U32 R13, R2, R18, RZ ;  /* 0x00000012020d7227 */ /* 0x000fc800078e00ff */
[----:B------:R-:W-:Y:S02]  /*13270*/  IMAD.MOV R4, RZ, RZ, -R7 ;  /* 0x000000ffff047224 */ /* 0x000fe400078e0a07 */
[--C-:B------:R-:W-:Y:S01]  /*13280*/  @!P1 IMAD.IADD R251, R251, 0x1, -R0.reuse ;  /* 0x00000001fbfb9824 */ /* 0x100fe200078e0a00 */
[----:B------:R-:W-:Y:S01]  /*13290*/  ISETP.GT.U32.AND P1, PT, R0, R249, PT ;  /* 0x000000f90000720c */ /* 0x000fe20003f24070 */
[----:B------:R-:W-:Y:S02]  /*132a0*/  IMAD.MOV R7, RZ, RZ, -R13 ;  /* 0x000000ffff077224 */ /* 0x000fe400078e0a0d */
[----:B------:R-:W-:Y:S01]  /*132b0*/  @!P4 IMAD.IADD R248, R248, 0x1, -R0 ;  /* 0x00000001f8f8c824 */ /* 0x000fe200078e0a00 */
[----:B------:R-:W-:Y:S01]  /*132c0*/  ISETP.GE.AND P4, PT, R16, RZ, PT ;  /* 0x000000ff1000720c */ /* 0x000fe20003f86270 */
[C---:B------:R-:W-:Y:S01]  /*132d0*/  IMAD R252, R0.reuse, R4, R252 ;  /* 0x0000000400fc7224 */ /* 0x040fe200078e02fc */
[----:B------:R-:W-:Y:S01]  /*132e0*/  IABS R16, R19 ;  /* 0x0000001300107213 */ /* 0x000fe20000000000 */
[----:B------:R-:W-:-:S02]  /*132f0*/  IMAD R18, R0, R7, R18 ;  /* 0x0000000700127224 */ /* 0x000fc400078e0212 */
[----:B------:R-:W-:Y:S01]  /*13300*/  @!P6 IMAD.IADD R250, R250, 0x1, -R0 ;  /* 0x00000001fafae824 */ /* 0x000fe200078e0a00 */
[----:B------:R-:W-:Y:S01]  /*13310*/  ISETP.GT.U32.AND P6, PT, R0, R252, PT ;  /* 0x000000fc0000720c */ /* 0x000fe20003fc4070 */
[----:B------:R-:W-:-:S04]  /*13320*/  IMAD.HI.U32 R4, R2, R16, RZ ;  /* 0x0000001002047227 */ /* 0x000fc800078e00ff */
[----:B------:R-:W-:Y:S01]  /*13330*/  @!P1 IMAD.IADD R249, R249, 0x1, -R0 ;  /* 0x00000001f9f99824 */ /* 0x000fe200078e0a00 */
[----:B------:R-:W-:Y:S01]  /*13340*/  ISETP.GT.U32.AND P1, PT, R0, R18, PT ;  /* 0x000000120000720c */ /* 0x000fe20003f24070 */
[----:B------:R-:W-:Y:S02]  /*13350*/  IMAD.MOV R4, RZ, RZ, -R4 ;  /* 0x000000ffff047224 */ /* 0x000fe400078e0a04 */
[----:B------:R-:W-:Y:S01]  /*13360*/  @!P3 IMAD.MOV R243, RZ, RZ, -R243 ;  /* 0x000000fffff3b224 */ /* 0x000fe200078e0af3 */
[----:B------:R-:W-:Y:S01]  /*13370*/  ISETP.GE.AND P3, PT, R15, RZ, PT ;  /* 0x000000ff0f00720c */ /* 0x000fe20003f66270 */
[----:B------:R-:W-:Y:S01]  /*13380*/  IMAD.HI.U32 R14, R2, R17, RZ ;  /* 0x00000011020e7227 */ /* 0x000fe200078e00ff */
[----:B------:R-:W-:-:S03]  /*13390*/  IABS R15, R152 ;  /* 0x00000098000f7213 */ /* 0x000fc60000000000 */
[----:B------:R-:W-:Y:S02]  /*133a0*/  VIADD R6, R6, 0xe ;  /* 0x0000000e06067836 */ /* 0x000fe40000000000 */
[----:B------:R-:W-:Y:S02]  /*133b0*/  IMAD R16, R0, R4, R16 ;  /* 0x0000000400107224 */ /* 0x000fe400078e0210 */
[----:B------:R-:W-:Y:S01]  /*133c0*/  IMAD.MOV R13, RZ, RZ, -R14 ;  /* 0x000000ffff0d7224 */ /* 0x000fe200078e0a0e */
[----:B------:R-:W-:Y:S01]  /*133d0*/  IABS R14, R6 ;  /* 0x00000006000e7213 */ /* 0x000fe20000000000 */
[--C-:B------:R-:W-:Y:S01]  /*133e0*/  @!P6 IMAD.IADD R252, R252, 0x1, -R0.reuse ;  /* 0x00000001fcfce824 */ /* 0x100fe200078e0a00 */
[----:B------:R-:W-:Y:S01]  /*133f0*/  ISETP.GE.AND P6, PT, R6, RZ, PT ;  /* 0x000000ff0600720c */ /* 0x000fe20003fc6270 */
[----:B------:R-:W-:Y:S01]  /*13400*/  @!P1 IMAD.IADD R18, R18, 0x1, -R0 ;  /* 0x0000000112129824 */ /* 0x000fe200078e0a00 */
[----:B------:R-:W-:Y:S01]  /*13410*/  ISETP.GT.U32.AND P1, PT, R0, R16, PT ;  /* 0x000000100000720c */ /* 0x000fe20003f24070 */
[----:B------:R-:W-:-:S04]  /*13420*/  IMAD.HI.U32 R6, R2, R15, RZ ;  /* 0x0000000f02067227 */ /* 0x000fc800078e00ff */
[----:B------:R-:W-:Y:S02]  /*13430*/  IMAD.MOV R4, RZ, RZ, -R6 ;  /* 0x000000ffff047224 */ /* 0x000fe400078e0a06 */
[----:B------:R-:W-:Y:S01]  /*13440*/  @!P3 IMAD.MOV R246, RZ, RZ, -R246 ;  /* 0x000000fffff6b224 */ /* 0x000fe200078e0af6 */
[C---:B------:R-:W-:Y:S01]  /*13450*/  ISETP.GT.U32.AND P3, PT, R0.reuse, R250, PT ;  /* 0x000000fa0000720c */ /* 0x040fe20003f64070 */
[----:B------:R-:W-:Y:S02]  /*13460*/  IMAD R15, R0, R4, R15 ;  /* 0x00000004000f7224 */ /* 0x000fe400078e020f */
[----:B------:R-:W-:-:S04]  /*13470*/  IMAD.HI.U32 R7, R2, R14, RZ ;  /* 0x0000000e02077227 */ /* 0x000fc800078e00ff */
[--C-:B------:R-:W-:Y:S01]  /*13480*/  @!P1 IMAD.IADD R16, R16, 0x1, -R0.reuse ;  /* 0x0000000110109824 */ /* 0x100fe200078e0a00 */
[C---:B------:R-:W-:Y:S01]  /*13490*/  ISETP.GT.U32.AND P1, PT, R0.reuse, R15, PT ;  /* 0x0000000f0000720c */ /* 0x040fe20003f24070 */
[C---:B------:R-:W-:Y:S01]  /*134a0*/  IMAD R17, R0.reuse, R13, R17 ;  /* 0x0000000d00117224 */ /* 0x040fe200078e0211 */
[----:B------:R-:W-:Y:S01]  /*134b0*/  IABS R13, R12 ;  /* 0x0000000c000d7213 */ /* 0x000fe20000000000 */
[----:B------:R-:W-:Y:S01]  /*134c0*/  @!P2 IMAD.MOV R247, RZ, RZ, -R247 ;  /* 0x000000fffff7a224 */ /* 0x000fe200078e0af7 */
[C---:B------:R-:W-:Y:S01]  /*134d0*/  ISETP.GT.U32.AND P2, PT, R0.reuse, R252, PT ;  /* 0x000000fc0000720c */ /* 0x040fe20003f44070 */
[----:B------:R-:W-:Y:S01]  /*134e0*/  IMAD.MOV R6, RZ, RZ, -R7 ;  /* 0x000000ffff067224 */ /* 0x000fe200078e0a07 */
[----:B------:R-:W-:Y:S01]  /*134f0*/  IABS R7, R11 ;  /* 0x0000000b00077213 */ /* 0x000fe20000000000 */
[----:B------:R-:W-:Y:S01]  /*13500*/  @!P5 IMAD.MOV R245, RZ, RZ, -R245 ;  /* 0x000000fffff5d224 */ /* 0x000fe200078e0af5 */
[----:B------:R-:W-:Y:S01]  /*13510*/  ISETP.GT.U32.AND P5, PT, R0, R251, PT ;  /* 0x000000fb0000720c */ /* 0x000fe20003fa4070 */
[----:B------:R-:W-:Y:S01]  /*13520*/  @!P3 IMAD.IADD R250, R250, 0x1, -R0 ;  /* 0x00000001fafab824 */ /* 0x000fe200078e0a00 */
[C---:B------:R-:W-:Y:S01]  /*13530*/  ISETP.GT.U32.AND P3, PT, R0.reuse, R17, PT ;  /* 0x000000110000720c */ /* 0x040fe20003f64070 */
[----:B------:R-:W-:-:S02]  /*13540*/  IMAD R14, R0, R6, R14 ;  /* 0x00000006000e7224 */ /* 0x000fc400078e020e */
[----:B------:R-:W-:Y:S02]  /*13550*/  @!P1 IMAD.IADD R15, R15, 0x1, -R0 ;  /* 0x000000010f0f9824 */ /* 0x000fe400078e0a00 */
[----:B------:R-:W-:Y:S01]  /*13560*/  IMAD.HI.U32 R4, R2, R13, RZ ;  /* 0x0000000d02047227 */ /* 0x000fe200078e00ff */
[----:B------:R-:W-:-:S03]  /*13570*/  ISETP.GT.U32.AND P1, PT, R0, R14, PT ;  /* 0x0000000e0000720c */ /* 0x000fc60003f24070 */
[--C-:B------:R-:W-:Y:S01]  /*13580*/  @!P2 IMAD.IADD R252, R252, 0x1, -R0.reuse ;  /* 0x00000001fcfca824 */ /* 0x100fe200078e0a00 */
[----:B------:R-:W-:Y:S01]  /*13590*/  ISETP.GE.AND P2, PT, R8, RZ, PT ;  /* 0x000000ff0800720c */ /* 0x000fe20003f46270 */
[--C-:B------:R-:W-:Y:S01]  /*135a0*/  @!P5 IMAD.IADD R251, R251, 0x1, -R0.reuse ;  /* 0x00000001fbfbd824 */ /* 0x100fe200078e0a00 */
[----:B------:R-:W-:Y:S01]  /*135b0*/  LOP3.LUT R8, R3, 0x6, RZ, 0xfc, !PT ;  /* 0x0000000603087812 */ /* 0x000fe200078efcff */
[----:B------:R-:W-:Y:S01]  /*135c0*/  @!P3 IMAD.IADD R17, R17, 0x1, -R0 ;  /* 0x000000011111b824 */ /* 0x000fe200078e0a00 */
[----:B------:R-:W-:Y:S01]  /*135d0*/  ISETP.GE.AND P5, PT, R9, RZ, PT ;  /* 0x000000ff0900720c */ /* 0x000fe20003fa6270 */
[----:B------:R-:W-:Y:S01]  /*135e0*/  IMAD.MOV R20, RZ, RZ, -R4 ;  /* 0x000000ffff147224 */ /* 0x000fe200078e0a04 */
[----:B------:R-:W-:Y:S02]  /*135f0*/  ISETP.GE.AND P3, PT, R5, RZ, PT ;  /* 0x000000ff0500720c */ /* 0x000fe40003f66270 */
[----:B------:R-:W-:Y:S01]  /*13600*/  LOP3.LUT R9, R3, 0x8, RZ, 0xfc, !PT ;  /* 0x0000000803097812 */ /* 0x000fe200078efcff */
[----:B------:R-:W-:Y:S01]  /*13610*/  @!P1 IMAD.IADD R14, R14, 0x1, -R0 ;  /* 0x000000010e0e9824 */ /* 0x000fe200078e0a00 */
[----:B------:R-:W-:Y:S01]  /*13620*/  IABS R5, R8 ;  /* 0x0000000800057213 */ /* 0x000fe20000000000 */
[----:B------:R-:W-:Y:S01]  /*13630*/  @!P0 IMAD.MOV R249, RZ, RZ, -R249 ;  /* 0x000000fffff98224 */ /* 0x000fe200078e0af9 */
[----:B------:R-:W-:Y:S01]  /*13640*/  IABS R6, R9 ;  /* 0x0000000900067213 */ /* 0x000fe20000000000 */
[C---:B------:R-:W-:Y:S01]  /*13650*/  IMAD R13, R0.reuse, R20, R13 ;  /* 0x00000014000d7224 */ /* 0x040fe200078e020d */
[----:B------:R-:W-:Y:S01]  /*13660*/  ISETP.GT.U32.AND P1, PT, R0, R18, PT ;  /* 0x000000120000720c */ /* 0x000fe20003f24070 */
[----:B------:R-:W-:-:S02]  /*13670*/  IMAD.MOV.U32 R4, RZ, RZ, R5 ;  /* 0x000000ffff047224 */ /* 0x000fc400078e0005 */
[----:B------:R-:W-:Y:S01]  /*13680*/  IMAD.HI.U32 R5, R2, R7, RZ ;  /* 0x0000000702057227 */ /* 0x000fe200078e00ff */
[----:B------:R-:W-:-:S03]  /*13690*/  ISETP.GT.U32.AND P0, PT, R0, R17, PT ;  /* 0x000000110000720c */ /* 0x000fc60003f04070 */
[----:B------:R-:W-:-:S04]  /*136a0*/  IMAD.HI.U32 R24, R2, R6, RZ ;  /* 0x0000000602187227 */ /* 0x000fc800078e00ff */
[----:B------:R-:W-:Y:S01]  /*136b0*/  IMAD.MOV R20, RZ, RZ, -R5 ;  /* 0x000000ffff147224 */ /* 0x000fe200078e0a05 */
[----:B------:R-:W-:Y:S01]  /*136c0*/  LOP3.LUT R5, R3, 0x2, RZ, 0xfc, !PT ;  /* 0x0000000203057812 */ /* 0x000fe200078efcff */
[----:B------:R-:W-:-:S04]  /*136d0*/  IMAD.HI.U32 R23, R2, R4, RZ ;  /* 0x0000000402177227 */ /* 0x000fc800078e00ff */
[----:B------:R-:W-:Y:S02]  /*136e0*/  IMAD.MOV.U32 R3, RZ, RZ, R25 ;  /* 0x000000ffff037224 */ /* 0x000fe400078e0019 */
[----:B------:R-:W-:Y:S02]  /*136f0*/  IMAD.MOV R25, RZ, RZ, -R24 ;  /* 0x000000ffff197224 */ /* 0x000fe400078e0a18 */
[C---:B------:R-:W-:Y:S01]  /*13700*/  IMAD R7, R0.reuse, R20, R7 ;  /* 0x0000001400077224 */ /* 0x040fe200078e0207 */
[----:B------:R-:W-:Y:S01]  /*13710*/  IABS R20, R5 ;  /* 0x0000000500147213 */ /* 0x000fe20000000000 */
[----:B------:R-:W-:Y:S01]  /*13720*/  @!P2 IMAD.MOV R251, RZ, RZ, -R251 ;  /* 0x000000fffffba224 */ /* 0x000fe200078e0afb */
[C---:B------:R-:W-:Y:S01]  /*13730*/  ISETP.GT.U32.AND P2, PT, R0.reuse, R15, PT ;  /* 0x0000000f0000720c */ /* 0x040fe20003f44070 */
[----:B------:R-:W-:Y:S02]  /*13740*/  IMAD.MOV R24, RZ, RZ, -R23 ;  /* 0x000000ffff187224 */ /* 0x000fe400078e0a17 */
[----:B------:R-:W-:Y:S01]  /*13750*/  @!P4 IMAD.MOV R248, RZ, RZ, -R248 ;  /* 0x000000fffff8c224 */ /* 0x000fe200078e0af8 */
[----:B------:R-:W-:Y:S01]  /*13760*/  ISETP.GT.U32.AND P4, PT, R0, R16, PT ;  /* 0x000000100000720c */ /* 0x000fe20003f84070 */
[----:B------:R-:W-:-:S04]  /*13770*/  IMAD.HI.U32 R23, R2, R3, RZ ;  /* 0x0000000302177227 */ /* 0x000fc800078e00ff */
[C---:B------:R-:W-:Y:S02]  /*13780*/  IMAD R6, R0.reuse, R25, R6 ;  /* 0x0000001900067224 */ /* 0x040fe400078e0206 */
[----:B------:R-:W-:Y:S01]  /*13790*/  @!P3 IMAD.MOV R252, RZ, RZ, -R252 ;  /* 0x000000fffffcb224 */ /* 0x000fe200078e0afc */
[----:B------:R-:W-:Y:S01]  /*137a0*/  ISETP.GT.U32.AND P3, PT, R0, R13, PT ;  /* 0x0000000d0000720c */ /* 0x000fe20003f64070 */
[----:B------:R-:W-:Y:S01]  /*137b0*/  @!P1 IMAD.IADD R18, R18, 0x1, -R0 ;  /* 0x0000000112129824 */ /* 0x000fe200078e0a00 */
[C---:B------:R-:W-:Y:S01]  /*137c0*/  ISETP.GT.U32.AND P1, PT, R0.reuse, R7, PT ;  /* 0x000000070000720c */ /* 0x040fe20003f24070 */
[----:B------:R-:W-:Y:S01]  /*137d0*/  @!P5 IMAD.MOV R250, RZ, RZ, -R250 ;  /* 0x000000fffffad224 */ /* 0x000fe200078e0afa */
[C---:B------:R-:W-:Y:S01]  /*137e0*/  ISETP.GT.U32.AND P5, PT, R0.reuse, R14, PT ;  /* 0x0000000e0000720c */ /* 0x040fe20003fa4070 */
[----:B------:R-:W-:Y:S01]  /*137f0*/  IMAD.MOV R23, RZ, RZ, -R23 ;  /* 0x000000ffff177224 */ /* 0x000fe200078e0a17 */
[----:B------:R-:W2:Y:S01]  /*13800*/  LDL.LU R25, [R1+0x523c] ;  /* 0x00523c0001197983 */ /* 0x000ea20000300800 */
[----:B------:R-:W-:Y:S01]  /*13810*/  @!P0 IMAD.IADD R17, R17, 0x1, -R0 ;  /* 0x0000000111118824 */ /* 0x000fe200078e0a00 */
[C---:B------:R-:W-:Y:S01]  /*13820*/  ISETP.GT.U32.AND P0, PT, R0.reuse, R6, PT ;  /* 0x000000060000720c */ /* 0x040fe20003f04070 */
[----:B------:R-:W-:-:S02]  /*13830*/  IMAD R3, R0, R23, R3 ;  /* 0x0000001700037224 */ /* 0x000fc400078e0203 */
[C---:B------:R-:W-:Y:S02]  /*13840*/  IMAD R4, R0.reuse, R24, R4 ;  /* 0x0000001800047224 */ /* 0x040fe400078e0204 */
[--C-:B------:R-:W-:Y:S01]  /*13850*/  @!P2 IMAD.IADD R15, R15, 0x1, -R0.reuse ;  /* 0x000000010f0fa824 */ /* 0x100fe200078e0a00 */
[----:B------:R-:W-:Y:S01]  /*13860*/  ISETP.GT.U32.AND P2, PT, R0, R3, PT ;  /* 0x000000030000720c */ /* 0x000fe20003f44070 */
[--C-:B------:R-:W-:Y:S01]  /*13870*/  @!P4 IMAD.IADD R16, R16, 0x1, -R0.reuse ;  /* 0x000000011010c824 */ /* 0x100fe200078e0a00 */
[----:B------:R-:W-:Y:S01]  /*13880*/  ISETP.GT.U32.AND P4, PT, R0, R4, PT ;  /* 0x000000040000720c */ /* 0x000fe20003f84070 */
[--C-:B------:R-:W-:Y:S01]  /*13890*/  @!P3 IMAD.IADD R13, R13, 0x1, -R0.reuse ;  /* 0x000000010d0db824 */ /* 0x100fe200078e0a00 */
[----:B------:R-:W-:Y:S01]  /*138a0*/  ISETP.GE.AND P3, PT, R21, RZ, PT ;  /* 0x000000ff1500720c */ /* 0x000fe20003f66270 */
[--C-:B------:R-:W-:Y:S01]  /*138b0*/  @!P1 IMAD.IADD R7, R7, 0x1, -R0.reuse ;  /* 0x0000000107079824 */ /* 0x100fe200078e0a00 */
[----:B------:R-:W-:Y:S01]  /*138c0*/  ISETP.GE.AND P1, PT, R19, RZ, PT ;  /* 0x000000ff1300720c */ /* 0x000fe20003f26270 */
[--C-:B------:R-:W-:Y:S01]  /*138d0*/  @!P5 IMAD.IADD R14, R14, 0x1, -R0.reuse ;  /* 0x000000010e0ed824 */ /* 0x100fe200078e0a00 */
[----:B------:R-:W-:Y:S01]  /*138e0*/  ISETP.GE.AND P5, PT, R22, RZ, PT ;  /* 0x000000ff1600720c */ /* 0x000fe20003fa6270 */
[--C-:B------:R-:W-:Y:S01]  /*138f0*/  @!P0 IMAD.IADD R6, R6, 0x1, -R0.reuse ;  /* 0x0000000106068824 */ /* 0x100fe200078e0a00 */
[----:B------:R-:W-:Y:S01]  /*13900*/  ISETP.GE.AND P0, PT, R152, RZ, PT ;  /* 0x000000ff9800720c */ /* 0x000fe20003f06270 */
[----:B------:R-:W-:Y:S01]  /*13910*/  IMAD.HI.U32 R2, R2, R20, RZ ;  /* 0x0000001402027227 */ /* 0x000fe200078e00ff */
[----:B------:R-:W3:Y:S03]  /*13920*/  LDL.LU R24, [R1+0x5238] ;  /* 0x0052380001187983 */ /* 0x000ee60000300800 */
[--C-:B------:R-:W-:Y:S01]  /*13930*/  @!P2 IMAD.IADD R3, R3, 0x1, -R0.reuse ;  /* 0x000000010303a824 */ /* 0x100fe200078e0a00 */
[----:B------:R-:W-:Y:S01]  /*13940*/  ISETP.GT.U32.AND P2, PT, R0, R13, PT ;  /* 0x0000000d0000720c */ /* 0x000fe20003f44070 */
[----:B------:R-:W-:Y:S01]  /*13950*/  @!P4 IMAD.IADD R4, R4, 0x1, -R0 ;  /* 0x000000010404c824 */ /* 0x000fe200078e0a00 */
[----:B------:R-:W4:Y:S01]  /*13960*/  LDL.LU R23, [R1+0x5234] ;  /* 0x0052340001177983 */ /* 0x000f220000300800 */
[----:B------:R-:W-:Y:S01]  /*13970*/  @!P3 IMAD.MOV R17, RZ, RZ, -R17 ;  /* 0x000000ffff11b224 */ /* 0x000fe200078e0a11 */
[C---:B------:R-:W-:Y:S01]  /*13980*/  ISETP.GT.U32.AND P3, PT, R0.reuse, R7, PT ;  /* 0x000000070000720c */ /* 0x040fe20003f64070 */
[----:B------:R-:W-:Y:S01]  /*13990*/  @!P1 IMAD.MOV R16, RZ, RZ, -R16 ;  /* 0x000000ffff109224 */ /* 0x000fe200078e0a10 */
[C---:B------:R-:W-:Y:S01]  /*139a0*/  ISETP.GT.U32.AND P1, PT, R0.reuse, R6, PT ;  /* 0x000000060000720c */ /* 0x040fe20003f24070 */
[----:B------:R-:W-:Y:S01]  /*139b0*/  @!P5 IMAD.MOV R18, RZ, RZ, -R18 ;  /* 0x000000ffff12d224 */ /* 0x000fe200078e0a12 */
[C---:B------:R-:W-:Y:S01]  /*139c0*/  ISETP.GT.U32.AND P5, PT, R0.reuse, R4, PT ;  /* 0x000000040000720c */ /* 0x040fe20003fa4070 */
[----:B------:R-:W-:Y:S01]  /*139d0*/  @!P0 IMAD.MOV R15, RZ, RZ, -R15 ;  /* 0x000000ffff0f8224 */ /* 0x000fe200078e0a0f */
[----:B------:R-:W-:Y:S01]  /*139e0*/  ISETP.GT.U32.AND P0, PT, R0, R3, PT ;  /* 0x000000030000720c */ /* 0x000fe20003f04070 */
[----:B------:R-:W-:Y:S01]  /*139f0*/  IMAD.MOV R2, RZ, RZ, -R2 ;  /* 0x000000ffff027224 */ /* 0x000fe200078e0a02 */
[----:B------:R-:W2:Y:S01]  /*13a00*/  LDL.LU R22, [R1+0x5230] ;  /* 0x0052300001167983 */ /* 0x000ea20000300800 */
[----:B------:R-:W-:-:S02]  /*13a10*/  @!P2 IMAD.IADD R13, R13, 0x1, -R0 ;  /* 0x000000010d0da824 */ /* 0x000fc400078e0a00 */
[----:B------:R-:W-:Y:S01]  /*13a20*/  IMAD R2, R0, R2, R20 ;  /* 0x0000000200027224 */ /* 0x000fe200078e0214 */
[----:B------:R-:W3:Y:S01]  /*13a30*/  LDL.LU R21, [R1+0x522c] ;  /* 0x00522c0001157983 */ /* 0x000ee20000300800 */
[----:B------:R-:W-:Y:S01]  /*13a40*/  @!P6 IMAD.MOV R14, RZ, RZ, -R14 ;  /* 0x000000ffff0ee224 */ /* 0x000fe200078e0a0e */
[----:B------:R-:W-:Y:S02]  /*13a50*/  ISETP.GE.AND P2, PT, R11, RZ, PT ;  /* 0x000000ff0b00720c */ /* 0x000fe40003f46270 */
[----:B------:R-:W4:Y:S01]  /*13a60*/  LDL.LU R20, [R1+0x5228] ;  /* 0x0052280001147983 */ /* 0x000f220000300800 */
[----:B------:R-:W-:Y:S01]  /*13a70*/  ISETP.GE.AND P6, PT, R12, RZ, PT ;  /* 0x000000ff0c00720c */ /* 0x000fe20003fc6270 */
[--C-:B------:R-:W-:Y:S02]  /*13a80*/  @!P3 IMAD.IADD R7, R7, 0x1, -R0.reuse ;  /* 0x000000010707b824 */ /* 0x100fe400078e0a00 */
[----:B------:R-:W2:Y:S01]  /*13a90*/  LDL.LU R19, [R1+0x5224] ;  /* 0x0052240001137983 */ /* 0x000ea20000300800 */
[----:B------:R-:W-:Y:S01]  /*13aa0*/  ISETP.GE.AND P3, PT, R9, RZ, PT ;  /* 0x000000ff0900720c */ /* 0x000fe20003f66270 */
[--C-:B------:R-:W-:Y:S01]  /*13ab0*/  @!P1 IMAD.IADD R6, R6, 0x1, -R0.reuse ;  /* 0x0000000106069824 */ /* 0x100fe200078e0a00 */
[----:B------:R-:W-:Y:S01]  /*13ac0*/  ISETP.GE.AND P1, PT, R8, RZ, PT ;  /* 0x000000ff0800720c */ /* 0x000fe20003f26270 */
[----:B------:R-:W3:Y:S01]  /*13ad0*/  LDL.LU R11, [R1+0x2c] ;  /* 0x00002c00010b7983 */ /* 0x000ee20000300800 */
[----:B------:R-:W-:Y:S01]  /*13ae0*/  @!P5 IMAD.IADD R4, R4, 0x1, -R0 ;  /* 0x000000010404d824 */ /* 0x000fe200078e0a00 */
[----:B------:R-:W-:-:S02]  /*13af0*/  ISETP.GT.U32.AND P4, PT, R0, R2, PT ;  /* 0x000000020000720c */ /* 0x000fc40003f84070 */
[----:B------:R-:W4:Y:S01]  /*13b00*/  LDL.LU R12, [R1+0x28] ;  /* 0x00002800010c7983 */ /* 0x000f220000300800 */
[----:B------:R-:W-:Y:S01]  /*13b10*/  ISETP.GE.AND P5, PT, R10, RZ, PT ;  /* 0x000000ff0a00720c */ /* 0x000fe20003fa6270 */
[----:B------:R-:W-:Y:S02]  /*13b20*/  @!P0 IMAD.IADD R3, R3, 0x1, -R0 ;  /* 0x0000000103038824 */ /* 0x000fe400078e0a00 */
[----:B------:R-:W2:Y:S01]  /*13b30*/  LDL.LU R9, [R1+0x24] ;  /* 0x0000240001097983 */ /* 0x000ea20000300800 */
[----:B------:R-:W-:-:S03]  /*13b40*/  ISETP.GE.AND P0, PT, R5, RZ, PT ;  /* 0x000000ff0500720c */ /* 0x000fc60003f06270 */
[----:B------:R-:W2:Y:S03]  /*13b50*/  LDL.LU R8, [R1+0x20] ;  /* 0x0000200001087983 */ /* 0x000ea60000300800 */
[----:B------:R-:W-:Y:S01]  /*13b60*/  @!P4 IMAD.IADD R2, R2, 0x1, -R0 ;  /* 0x000000010202c824 */ /* 0x000fe200078e0a00 */
[----:B------:R-:W2:Y:S04]  /*13b70*/  LDL.LU R152, [R1+0x1c] ;  /* 0x00001c0001987983 */ /* 0x000ea80000300800 */
[----:B------:R-:W2:Y:S01]  /*13b80*/  LDL.LU R10, [R1+0x5220] ;  /* 0x00522000010a7983 */ /* 0x000ea20000300800 */
[----:B------:R-:W-:-:S03]  /*13b90*/  ISETP.GT.U32.AND P4, PT, R0, R2, PT ;  /* 0x000000020000720c */ /* 0x000fc60003f84070 */
[----:B------:R-:W3:Y:S10]  /*13ba0*/  LDL.LU R5, [R1+0x521c] ;  /* 0x00521c0001057983 */ /* 0x000ef40000300800 */
[----:B------:R-:W-:-:S02]  /*13bb0*/  @!P4 IMAD.IADD R2, R2, 0x1, -R0 ;  /* 0x000000010202c824 */ /* 0x000fc400078e0a00 */
[----:B------:R-:W0:Y:S01]  /*13bc0*/  S2R R0, SR_TID.X ;  /* 0x0000000000007919 */ /* 0x000e220000002100 */
[----:B------:R-:W-:Y:S01]  /*13bd0*/  @!P6 IMAD.MOV R13, RZ, RZ, -R13 ;  /* 0x000000ffff0de224 */ /* 0x000fe200078e0a0d */
[----:B0-----:R-:W-:-:S05]  /*13be0*/  LOP3.LUT R0, R0, 0x3f, RZ, 0xc0, !PT ;  /* 0x0000003f00007812 */ /* 0x001fca00078ec0ff */
[----:B------:R-:W-:-:S05]  /*13bf0*/  IMAD R0, R0, UR5, RZ ;  /* 0x0000000500007c24 */ /* 0x000fca000f8e02ff */
[----:B------:R0:W-:Y:S02]  /*13c00*/  STL [R1+0xf4], R0 ;  /* 0x0000f40001007387 */ /* 0x0001e40000100800 */
[----:B0-----:R-:W-:Y:S02]  /*13c10*/  IADD3 R0, P6, R0, UR6, RZ ;  /* 0x0000000600007c10 */ /* 0x001fe4000ffde0ff */
[----:B---3--:R-:W-:Y:S01]  /*13c20*/  ISETP.NE.AND P4, PT, R5, RZ, PT ;  /* 0x000000ff0500720c */ /* 0x008fe20003f85270 */
[----:B------:R-:W-:Y:S01]  /*13c30*/  @!P0 IMAD.MOV R2, RZ, RZ, -R2 ;  /* 0x000000ffff028224 */ /* 0x000fe200078e0a02 */
[----:B------:R-:W-:Y:S01]  /*13c40*/  LOP3.LUT R5, RZ, R5, RZ, 0x33, !PT ;  /* 0x00000005ff057212 */ /* 0x000fe200078e33ff */
[----:B------:R0:W-:Y:S01]  /*13c50*/  STL [R1+0x51f4], R0 ;  /* 0x0051f40001007387 */ /* 0x0001e20000100800 */
[----:B------:R-:W-:Y:S02]  /*13c60*/  ULDC UR6, c[0x0][0x240] ;  /* 0x0000900000067ab9 */ /* 0x000fe40000000800 */
[----:B------:R-:W-:-:S02]  /*13c70*/  SEL R11, R5, R11, !P4 ;  /* 0x0000000b050b7207 */ /* 0x000fc40006000000 */
[C---:B----4-:R-:W-:Y:S02]  /*13c80*/  SEL R12, R5.reuse, R12, !P4 ;  /* 0x0000000c050c7207 */ /* 0x050fe40006000000 */
[C---:B--2---:R-:W-:Y:S01]  /*13c90*/  SEL R9, R5.reuse, R9, !P4 ;  /* 0x0000000905097207 */ /* 0x044fe20006000000 */
[----:B0-----:R-:W2:Y:S01]  /*13ca0*/  LDL.LU R0, [R1+0x18] ;  /* 0x0000180001007983 */ /* 0x001ea20000300800 */
[----:B------:R-:W-:-:S03]  /*13cb0*/  SEL R8, R5, R8, !P4 ;  /* 0x0000000805087207 */ /* 0x000fc60006000000 */
[----:B------:R0:W-:Y:S01]  /*13cc0*/  STL [R1+0xf0], R11 ;  /* 0x0000f00b01007387 */ /* 0x0001e20000100800 */
[----:B------:R-:W-:-:S03]  /*13cd0*/  SEL R152, R5, R152, !P4 ;  /* 0x0000009805987207 */ /* 0x000fc60006000000 */
[----:B0-----:R-:W3:Y:S04]  /*13ce0*/  LDL.LU R11, [R1+0x5218] ;  /* 0x00521800010b7983 */ /* 0x001ee80000300800 */
[----:B------:R0:W-:Y:S04]  /*13cf0*/  STL [R1+0xec], R12 ;  /* 0x0000ec0c01007387 */ /* 0x0001e80000100800 */
[----:B0-----:R-:W4:Y:S04]  /*13d00*/  LDL.LU R12, [R1+0x5214] ;  /* 0x00521400010c7983 */ /* 0x001f280000300800 */
[----:B------:R0:W-:Y:S04]  /*13d10*/  STL [R1+0xe8], R9 ;  /* 0x0000e80901007387 */ /* 0x0001e80000100800 */
[----:B0-----:R-:W3:Y:S04]  /*13d20*/  LDL.LU R9, [R1+0x5210] ;  /* 0x0052100001097983 */ /* 0x001ee80000300800 */
[----:B------:R0:W-:Y:S04]  /*13d30*/  STL [R1+0xe4], R8 ;  /* 0x0000e40801007387 */ /* 0x0001e80000100800 */
[----:B0-----:R-:W4:Y:S04]  /*13d40*/  LDL.LU R8, [R1+0x520c] ;  /* 0x00520c0001087983 */ /* 0x001f280000300800 */
[----:B------:R0:W-:Y:S04]  /*13d50*/  STL [R1+0xe0], R152 ;  /* 0x0000e09801007387 */ /* 0x0001e80000100800 */
[----:B0-----:R-:W3:Y:S01]  /*13d60*/  LDL.LU R152, [R1+0x5208] ;  /* 0x0052080001987983 */ /* 0x001ee20000300800 */
[----:B--2---:R-:W-:-:S05]  /*13d70*/  SEL R0, R5, R0, !P4 ;  /* 0x0000000005007207 */ /* 0x004fca0006000000 */
[----:B------:R3:W-:Y:S02]  /*13d80*/  STL [R1+0xdc], R0 ;  /* 0x0000dc0001007387 */ /* 0x0007e40000100800 */
[C---:B---3--:R-:W-:Y:S02]  /*13d90*/  SEL R0, R5.reuse, R152, !P4 ;  /* 0x0000009805007207 */ /* 0x048fe40006000000 */
[C---:B----4-:R-:W-:Y:S02]  /*13da0*/  SEL R152, R5.reuse, R8, !P4 ;  /* 0x0000000805987207 */ /* 0x050fe40006000000 */
[C---:B------:R-:W-:Y:S01]  /*13db0*/  SEL R8, R5.reuse, R9, !P4 ;  /* 0x0000000905087207 */ /* 0x040fe20006000000 */
[----:B------:R0:W-:Y:S01]  /*13dc0*/  STL [R1+0xd8], R0 ;  /* 0x0000d80001007387 */ /* 0x0001e20000100800 */
[----:B------:R-:W-:-:S03]  /*13dd0*/  SEL R9, R5, R11, !P4 ;  /* 0x0000000b05097207 */ /* 0x000fc60006000000 */
[----:B------:R-:W-:Y:S01]  /*13de0*/  STL [R1+0xd4], R152 ;  /* 0x0000d49801007387 */ /* 0x000fe20000100800 */
[----:B0-----:R-:W-:-:S03]  /*13df0*/  SEL R0, R5, R12, !P4 ;  /* 0x0000000c05007207 */ /* 0x001fc60006000000 */
[----:B------:R0:W-:Y:S04]  /*13e00*/  STL [R1+0xd0], R8 ;  /* 0x0000d00801007387 */ /* 0x0001e80000100800 */
[----:B------:R1:W-:Y:S01]  /*13e10*/  STL [R1+0xcc], R0 ;  /* 0x0000cc0001007387 */ /* 0x0003e20000100800 */
[----:B0-----:R-:W-:-:S03]  /*13e20*/  SEL R8, R5, R10, !P4 ;  /* 0x0000000a05087207 */ /* 0x001fc60006000000 */
[----:B------:R0:W-:Y:S01]  /*13e30*/  STL [R1+0xc8], R9 ;  /* 0x0000c80901007387 */ /* 0x0001e20000100800 */
[----:B-1----:R-:W-:-:S03]  /*13e40*/  SEL R0, R5, R19, !P4 ;  /* 0x0000001305007207 */ /* 0x002fc60006000000 */
[----:B------:R1:W-:Y:S04]  /*13e50*/  STL [R1+0xc4], R8 ;  /* 0x0000c40801007387 */ /* 0x0003e80000100800 */
[----:B------:R2:W-:Y:S01]  /*13e60*/  STL [R1+0xc0], R0 ;  /* 0x0000c00001007387 */ /* 0x0005e20000100800 */
[C---:B0-----:R-:W-:Y:S02]  /*13e70*/  SEL R9, R5.reuse, R20, !P4 ;  /* 0x0000001405097207 */ /* 0x041fe40006000000 */
[----:B-1----:R-:W-:-:S03]  /*13e80*/  SEL R8, R5, R21, !P4 ;  /* 0x0000001505087207 */ /* 0x002fc60006000000 */
[----:B------:R0:W-:Y:S01]  /*13e90*/  STL [R1+0xbc], R9 ;  /* 0x0000bc0901007387 */ /* 0x0001e20000100800 */
[----:B--2---:R-:W-:-:S03]  /*13ea0*/  SEL R0, R5, R22, !P4 ;  /* 0x0000001605007207 */ /* 0x004fc60006000000 */
        /* <DEDUP_REMOVED lines=45> */
[C---:B-1----:R-:W-:Y:S02]  /*14180*/  SEL R8, R5.reuse, R70, !P4 ;  /* 0x0000004605087207 */ /* 0x042fe40006000000 */
[----:B--2---:R-:W-:-:S03]  /*14190*/  SEL R0, R5, R71, !P4 ;  /* 0x0000004705007207 */ /* 0x004fc60006000000 */
[----:B------:R0:W-:Y:S04]  /*141a0*/  STL [R1+0x5c], R8 ;  /* 0x00005c0801007387 */ /* 0x0001e80000100800 */
        /* <DEDUP_REMOVED lines=24> */
[----:B------:R1:W-:Y:S01]  /*14330*/  STL [R1+0x14], R0 ;  /* 0x0000140001007387 */ /* 0x0003e20000100800 */
[----:B------:R-:W-:-:S03]  /*14340*/  SEL R37, R5, R51, !P4 ;  /* 0x0000003305257207 */ /* 0x000fc60006000000 */
[----:B------:R-:W-:Y:S04]  /*14350*/  STL [R1+0x20], R9 ;  /* 0x0000200901007387 */ /* 0x000fe80000100800 */
[----:B------:R-:W2:Y:S01]  /*14360*/  LDL.LU R51, [R1+0xf4] ;  /* 0x0000f40001337983 */ /* 0x000ea20000300800 */
[C---:B0-----:R-:W-:Y:S02]  /*14370*/  SEL R8, R5.reuse, R85, !P4 ;  /* 0x0000005505087207 */ /* 0x041fe40006000000 */
[C---:B-1----:R-:W-:Y:S02]  /*14380*/  SEL R0, R5.reuse, R86, !P4 ;  /* 0x0000005605007207 */ /* 0x042fe40006000000 */
[C---:B------:R-:W-:Y:S01]  /*14390*/  SEL R38, R5.reuse, R50, !P4 ;  /* 0x0000003205267207 */ /* 0x040fe20006000000 */
[----:B------:R-:W-:Y:S01]  /*143a0*/  STL [R1+0x2c], R8 ;  /* 0x00002c0801007387 */ /* 0x000fe20000100800 */
[----:B------:R-:W-:-:S03]  /*143b0*/  SEL R39, R5, R49, !P4 ;  /* 0x0000003105277207 */ /* 0x000fc60006000000 */
[----:B------:R-:W3:Y:S01]  /*143c0*/  LDL.LU R50, [R1+0xf0] ;  /* 0x0000f00001327983 */ /* 0x000ee20000300800 */
[----:B------:R-:W-:-:S03]  /*143d0*/  SEL R40, R5, R48, !P4 ;  /* 0x0000003005287207 */ /* 0x000fc60006000000 */
[----:B------:R0:W-:Y:S01]  /*143e0*/  STL [R1+0x28], R0 ;  /* 0x0000280001007387 */ /* 0x0001e20000100800 */
[----:B------:R-:W-:-:S03]  /*143f0*/  SEL R41, R5, R47, !P4 ;  /* 0x0000002f05297207 */ /* 0x000fc60006000000 */
[----:B------:R-:W4:Y:S01]  /*14400*/  LDL.LU R49, [R1+0xec] ;  /* 0x0000ec0001317983 */ /* 0x000f220000300800 */
[----:B------:R-:W-:-:S03]  /*14410*/  SEL R42, R5, R46, !P4 ;  /* 0x0000002e052a7207 */ /* 0x000fc60006000000 */
[----:B------:R-:W4:Y:S01]  /*14420*/  LDL.LU R48, [R1+0xe8] ;  /* 0x0000e80001307983 */ /* 0x000f220000300800 */
[----:B------:R-:W-:-:S03]  /*14430*/  SEL R43, R5, R45, !P4 ;  /* 0x0000002d052b7207 */ /* 0x000fc60006000000 */
[----:B------:R-:W4:Y:S04]  /*14440*/  LDL.LU R47, [R1+0xe4] ;  /* 0x0000e400012f7983 */ /* 0x000f280000300800 */
[----:B------:R-:W4:Y:S04]  /*14450*/  LDL.LU R46, [R1+0xe0] ;  /* 0x0000e000012e7983 */ /* 0x000f280000300800 */
[----:B------:R-:W4:Y:S01]  /*14460*/  LDL.LU R45, [R1+0xdc] ;  /* 0x0000dc00012d7983 */ /* 0x000f220000300800 */
[C---:B0-----:R-:W-:Y:S02]  /*14470*/  SEL R0, R5.reuse, R87, !P4 ;  /* 0x0000005705007207 */ /* 0x041fe40006000000 */
[----:B------:R-:W-:-:S02]  /*14480*/  SEL R152, R5, R88, !P4 ;  /* 0x0000005805987207 */ /* 0x000fc40006000000 */
[C---:B------:R-:W-:Y:S02]  /*14490*/  SEL R8, R5.reuse, R89, !P4 ;  /* 0x0000005905087207 */ /* 0x040fe40006000000 */
[C---:B------:R-:W-:Y:S02]  /*144a0*/  SEL R12, R5.reuse, R93, !P4 ;  /* 0x0000005d050c7207 */ /* 0x040fe40006000000 */
[C---:B------:R-:W-:Y:S02]  /*144b0*/  SEL R9, R5.reuse, R90, !P4 ;  /* 0x0000005a05097207 */ /* 0x040fe40006000000 */
[C---:B------:R-:W-:Y:S01]  /*144c0*/  SEL R93, R5.reuse, R2, !P4 ;  /* 0x00000002055d7207 */ /* 0x040fe20006000000 */
[----:B------:R-:W-:Y:S04]  /*144d0*/  STL [R1+0x51f8], R0 ;  /* 0x0051f80001007387 */ /* 0x000fe80000100800 */
[----:B------:R-:W-:Y:S04]  /*144e0*/  STL [R1+0x51fc], R152 ;  /* 0x0051fc9801007387 */ /* 0x000fe80000100800 */
[----:B------:R-:W-:Y:S04]  /*144f0*/  STL [R1+0x5200], R8 ;  /* 0x0052000801007387 */ /* 0x000fe80000100800 */
[----:B------:R0:W-:Y:S01]  /*14500*/  STL [R1+0x5204], R9 ;  /* 0x0052040901007387 */ /* 0x0001e20000100800 */
[----:B------:R-:W-:-:S02]  /*14510*/  SEL R19, R5, R69, !P4 ;  /* 0x0000004505137207 */ /* 0x000fc40006000000 */
[C---:B------:R-:W-:Y:S02]  /*14520*/  SEL R20, R5.reuse, R68, !P4 ;  /* 0x0000004405147207 */ /* 0x040fe40006000000 */
[C---:B------:R-:W-:Y:S02]  /*14530*/  SEL R21, R5.reuse, R67, !P4 ;  /* 0x0000004305157207 */ /* 0x040fe40006000000 */
[C---:B------:R-:W-:Y:S02]  /*14540*/  SEL R22, R5.reuse, R66, !P4 ;  /* 0x0000004205167207 */ /* 0x040fe40006000000 */
[C---:B------:R-:W-:Y:S02]  /*14550*/  SEL R23, R5.reuse, R65, !P4 ;  /* 0x0000004105177207 */ /* 0x040fe40006000000 */
[C---:B------:R-:W-:Y:S02]  /*14560*/  SEL R24, R5.reuse, R64, !P4 ;  /* 0x0000004005187207 */ /* 0x040fe40006000000 */
        /* <DEDUP_REMOVED lines=11> */
[C---:B------:R-:W-:Y:S01]  /*14620*/  SEL R36, R5.reuse, R52, !P4 ;  /* 0x0000003405247207 */ /* 0x040fe20006000000 */
[----:B------:R-:W-:Y:S01]  /*14630*/  @!P2 IMAD.MOV R7, RZ, RZ, -R7 ;  /* 0x000000ffff07a224 */ /* 0x000fe200078e0a07 */
[C---:B------:R-:W-:Y:S01]  /*14640*/  SEL R79, R5.reuse, R18, !P4 ;  /* 0x00000012054f7207 */ /* 0x040fe20006000000 */
[----:B------:R-:W-:Y:S01]  /*14650*/  @!P3 IMAD.MOV R6, RZ, RZ, -R6 ;  /* 0x000000ffff06b224 */ /* 0x000fe200078e0a06 */
[C---:B------:R-:W-:Y:S01]  /*14660*/  SEL R81, R5.reuse, R17, !P4 ;  /* 0x0000001105517207 */ /* 0x040fe20006000000 */
[----:B------:R-:W-:Y:S01]  /*14670*/  @!P1 IMAD.MOV R4, RZ, RZ, -R4 ;  /* 0x000000ffff049224 */ /* 0x000fe200078e0a04 */
[C---:B------:R-:W-:Y:S01]  /*14680*/  SEL R82, R5.reuse, R16, !P4 ;  /* 0x0000001005527207 */ /* 0x040fe20006000000 */
[----:B------:R-:W-:Y:S01]  /*14690*/  @!P5 IMAD.MOV R3, RZ, RZ, -R3 ;  /* 0x000000ffff03d224 */ /* 0x000fe200078e0a03 */
        /* <DEDUP_REMOVED lines=77> */
[----:B------:R-:W-:Y:S02]  /*14b70*/  SEL R164, R5, R164, !P4 ;  /* 0x000000a405a47207 */ /* 0x000fe40006000000 */
[----:B--2---:R-:W-:-:S05]  /*14b80*/  LEA.HI.X.SX32 R2, R51, UR7, 0x1, P6 ;  /* 0x0000000733027c11 */ /* 0x004fca000b0f0eff */
[----:B------:R1:W-:Y:S04]  /*14b90*/  STL [R1+0x51f0], R2 ;  /* 0x0051f00201007387 */ /* 0x0003e80000100800 */
[----:B------:R-:W2:Y:S04]  /*14ba0*/  LDL.LU R75, [R1+0xd8] ;  /* 0x0000d800014b7983 */ /* 0x000ea80000300800 */
        /* <DEDUP_REMOVED lines=19> */
[----:B------:R-:W2:Y:S01]  /*14ce0*/  LDL.LU R55, [R1+0x88] ;  /* 0x0000880001377983 */ /* 0x000ea20000300800 */
[----:B---3--:R-:W-:-:S03]  /*14cf0*/  IMAD R86, R50, UR6, RZ ;  /* 0x0000000632567c24 */ /* 0x008fc6000f8e02ff */
[----:B------:R-:W3:Y:S01]  /*14d00*/  LDL.LU R54, [R1+0x84] ;  /* 0x0000840001367983 */ /* 0x000ee20000300800 */
[----:B----4-:R-:W-:-:S03]  /*14d10*/  IMAD R83, R49, UR6, RZ ;  /* 0x0000000631537c24 */ /* 0x010fc6000f8e02ff */
[----:B------:R-:W4:Y:S01]  /*14d20*/  LDL.LU R53, [R1+0x80] ;  /* 0x0000800001357983 */ /* 0x000f220000300800 */
[----:B------:R-:W-:-:S03]  /*14d30*/  IMAD R80, R48, UR6, RZ ;  /* 0x0000000630507c24 */ /* 0x000fc6000f8e02ff */
[----:B------:R-:W4:Y:S01]  /*14d40*/  LDL.LU R52, [R1+0x7c] ;  /* 0x00007c0001347983 */ /* 0x000f220000300800 */
[----:B------:R-:W-:-:S03]  /*14d50*/  IMAD R78, R47, UR6, RZ ;  /* 0x000000062f4e7c24 */ /* 0x000fc6000f8e02ff */
[----:B------:R-:W4:Y:S01]  /*14d60*/  LDL.LU R51, [R1+0x78] ;  /* 0x0000780001337983 */ /* 0x000f220000300800 */
[----:B------:R-:W-:-:S03]  /*14d70*/  IMAD R77, R46, UR6, RZ ;  /* 0x000000062e4d7c24 */ /* 0x000fc6000f8e02ff */
[----:B------:R-:W4:Y:S01]  /*14d80*/  LDL.LU R50, [R1+0x74] ;  /* 0x0000740001327983 */ /* 0x000f220000300800 */
[----:B------:R-:W-:-:S03]  /*14d90*/  IMAD R76, R45, UR6, RZ ;  /* 0x000000062d4c7c24 */ /* 0x000fc6000f8e02ff */
[----:B------:R-:W4:Y:S04]  /*14da0*/  LDL.LU R49, [R1+0x70] ;  /* 0x0000700001317983 */ /* 0x000f280000300800 */
[----:B------:R-:W4:Y:S04]  /*14db0*/  LDL.LU R48, [R1+0x6c] ;  /* 0x00006c0001307983 */ /* 0x000f280000300800 */
[----:B------:R-:W4:Y:S04]  /*14dc0*/  LDL.LU R47, [R1+0x68] ;  /* 0x00006800012f7983 */ /* 0x000f280000300800 */
[----:B------:R-:W4:Y:S04]  /*14dd0*/  LDL.LU R46, [R1+0x64] ;  /* 0x00006400012e7983 */ /* 0x000f280000300800 */
[----:B------:R-:W4:Y:S04]  /*14de0*/  LDL.LU R45, [R1+0x60] ;  /* 0x00006000012d7983 */ /* 0x000f280000300800 */
[----:B------:R-:W4:Y:S04]  /*14df0*/  LDL.LU R18, [R1+0x5c] ;  /* 0x00005c0001127983 */ /* 0x000f280000300800 */
[----:B------:R-:W4:Y:S04]  /*14e00*/  LDL.LU R17, [R1+0x58] ;  /* 0x0000580001117983 */ /* 0x000f280000300800 */
[----:B------:R-:W4:Y:S04]  /*14e10*/  LDL.LU R16, [R1+0x54] ;  /* 0x0000540001107983 */ /* 0x000f280000300800 */
[----:B------:R-:W4:Y:S01]  /*14e20*/  LDL.LU R15, [R1+0x50] ;  /* 0x00005000010f7983 */ /* 0x000f220000300800 */
[----:B------:R-:W-:-:S03]  /*14e30*/  SEL R165, R5, R165, !P4 ;  /* 0x000000a505a57207 */ /* 0x000fc60006000000 */
[----:B------:R-:W4:Y:S01]  /*14e40*/  LDL.LU R14, [R1+0x4c] ;  /* 0x00004c00010e7983 */ /* 0x000f220000300800 */
[----:B------:R-:W-:-:S03]  /*14e50*/  SEL R166, R5, R166, !P4 ;  /* 0x000000a605a67207 */ /* 0x000fc60006000000 */
[----:B------:R-:W4:Y:S01]  /*14e60*/  LDL.LU R13, [R1+0x48] ;  /* 0x00004800010d7983 */ /* 0x000f220000300800 */
[C---:B------:R-:W-:Y:S02]  /*14e70*/  SEL R167, R5.reuse, R167, !P4 ;  /* 0x000000a705a77207 */ /* 0x040fe40006000000 */
[C---:B------:R-:W-:Y:S01]  /*14e80*/  SEL R168, R5.reuse, R168, !P4 ;  /* 0x000000a805a87207 */ /* 0x040fe20006000000 */
[----:B------:R-:W4:Y:S01]  /*14e90*/  LDL.LU R7, [R1+0x44] ;  /* 0x0000440001077983 */ /* 0x000f220000300800 */
[C---:B------:R-:W-:Y:S02]  /*14ea0*/  SEL R169, R5.reuse, R169, !P4 ;  /* 0x000000a905a97207 */ /* 0x040fe40006000000 */
[C---:B------:R-:W-:Y:S01]  /*14eb0*/  SEL R170, R5.reuse, R170, !P4 ;  /* 0x000000aa05aa7207 */ /* 0x040fe20006000000 */
[----:B------:R-:W4:Y:S01]  /*14ec0*/  LDL.LU R6, [R1+0x40] ;  /* 0x0000400001067983 */ /* 0x000f220000300800 */
        /* <DEDUP_REMOVED lines=83> */
[----:B------:R-:W-:Y:S02]  /*15400*/  SEL R91, R5, R3, !P4 ;  /* 0x00000003055b7207 */ /* 0x000fe40006000000 */
[----:B------:R-:W4:Y:S04]  /*15410*/  LDL.LU R5, [R1+0x3c] ;  /* 0x00003c0001057983 */ /* 0x000f280000300800 */
[----:B------:R-:W4:Y:S04]  /*15420*/  LDL.LU R4, [R1+0x38] ;  /* 0x0000380001047983 */ /* 0x000f280000300800 */
[----:B------:R-:W4:Y:S04]  /*15430*/  LDL.LU R3, [R1+0x34] ;  /* 0x0000340001037983 */ /* 0x000f280000300800 */
[----:B------:R-:W4:Y:S04]  /*15440*/  LDL.LU R92, [R1+0x30] ;  /* 0x00003000015c7983 */ /* 0x000f280000300800 */
[----:B0-----:R-:W2:Y:S04]  /*15450*/  LDL.LU R9, [R1+0x8] ;  /* 0x0000080001097983 */ /* 0x001ea80000300800 */
[----:B------:R-:W3:Y:S04]  /*15460*/  LDL.LU R8, [R1+0x14] ;  /* 0x0000140001087983 */ /* 0x000ee80000300800 */
[----:B------:R-:W4:Y:S04]  /*15470*/  LDL.LU R152, [R1+0x20] ;  /* 0x0000200001987983 */ /* 0x000f280000300800 */
[----:B------:R-:W4:Y:S04]  /*15480*/  LDL.LU R0, [R1+0x2c] ;  /* 0x00002c0001007983 */ /* 0x000f280000300800 */
[----:B-1----:R-:W4:Y:S01]  /*15490*/  LDL.LU R2, [R1+0x28] ;  /* 0x0000280001027983 */ /* 0x002f220000300800 */
[----:B--2---:R-:W-:-:S02]  /*154a0*/  IMAD R9, R9, UR6, RZ ;  /* 0x0000000609097c24 */ /* 0x004fc4000f8e02ff */
[----:B---3--:R-:W-:-:S03]  /*154b0*/  IMAD R8, R8, UR6, RZ ;  /* 0x0000000608087c24 */ /* 0x008fc6000f8e02ff */
[----:B------:R0:W-:Y:S01]  /*154c0*/  STL [R1+0x8], R9 ;  /* 0x0000080901007387 */ /* 0x0001e20000100800 */
[----:B----4-:R-:W-:Y:S02]  /*154d0*/  IMAD R152, R152, UR6, RZ ;  /* 0x0000000698987c24 */ /* 0x010fe4000f8e02ff */
[----:B------:R-:W-:Y:S01]  /*154e0*/  IMAD R0, R0, UR6, RZ ;  /* 0x0000000600007c24 */ /* 0x000fe2000f8e02ff */
[----:B0-----:R-:W2:Y:S04]  /*154f0*/  LDL.LU R9, [R1+0x5204] ;  /* 0x0052040001097983 */ /* 0x001ea80000300800 */
[----:B------:R0:W-:Y:S04]  /*15500*/  STL [R1+0x14], R8 ;  /* 0x0000140801007387 */ /* 0x0001e80000100800 */
[----:B0-----:R-:W3:Y:S04]  /*15510*/  LDL.LU R8, [R1+0x5200] ;  /* 0x0052000001087983 */ /* 0x001ee80000300800 */
[----:B------:R0:W-:Y:S04]  /*15520*/  STL [R1+0x20], R152 ;  /* 0x0000209801007387 */ /* 0x0001e80000100800 */
[----:B0-----:R-:W4:Y:S04]  /*15530*/  LDL.LU R152, [R1+0x51fc] ;  /* 0x0051fc0001987983 */ /* 0x001f280000300800 */
[----:B------:R0:W-:Y:S04]  /*15540*/  STL [R1+0x2c], R0 ;  /* 0x00002c0001007387 */ /* 0x0001e80000100800 */
[----:B0-----:R-:W2:Y:S01]  /*15550*/  LDL.LU R0, [R1+0x51f8] ;  /* 0x0051f80001007983 */ /* 0x001ea20000300800 */
[----:B------:R-:W-:-:S05]  /*15560*/  IMAD R2, R2, UR6, RZ ;  /* 0x0000000602027c24 */ /* 0x000fca000f8e02ff */
[----:B------:R2:W-:Y:S02]  /*15570*/  STL [R1+0x28], R2 ;  /* 0x0000280201007387 */ /* 0x0005e40000100800 */
[----:B--2---:R-:W-:Y:S02]  /*15580*/  IMAD R2, R0, UR6, RZ ;  /* 0x0000000600027c24 */ /* 0x004fe4000f8e02ff */
[----:B------:R-:W2:Y:S04]  /*15590*/  LDL.LU R0, [R1+0x51f4] ;  /* 0x0051f40001007983 */ /* 0x000ea80000300800 */
[----:B------:R2:W-:Y:S01]  /*155a0*/  STL [R1+0x24], R2 ;  /* 0x0000240201007387 */ /* 0x0005e20000100800 */
[----:B------:R-:W-:Y:S01]  /*155b0*/  IMAD R75, R75, UR6, RZ ;  /* 0x000000064b4b7c24 */ /* 0x000fe2000f8e02ff */
[----:B--2---:R-:W-:-:S05]  /*155c0*/  IADD3 R2, P3, R86, R0, RZ ;  /* 0x0000000056027210 */ /* 0x004fca0007f7e0ff */
[----:B------:R0:W-:Y:S02]  /*155d0*/  STL [R1+0x2864], R2 ;  /* 0x0028640201007387 */ /* 0x0001e40000100800 */
[----:B0-----:R-:W-:-:S05]  /*155e0*/  IADD3 R2, P2, R83, R0, RZ ;  /* 0x0000000053027210 */ /* 0x001fca0007f5e0ff */
        /* <DEDUP_REMOVED lines=10> */
[----:B------:R0:W-:Y:S04]  /*15690*/  STL [R1+0x2894], R2 ;  /* 0x0028940201007387 */ /* 0x0001e80000100800 */
[----:B0-----:R-:W2:Y:S01]  /*156a0*/  LDL.LU R2, [R1+0x51f0] ;  /* 0x0051f00001027983 */ /* 0x001ea20000300800 */
[----:B------:R-:W-:Y:S02]  /*156b0*/  IMAD R74, R74, UR6, RZ ;  /* 0x000000064a4a7c24 */ /* 0x000fe4000f8e02ff */
[----:B------:R-:W-:Y:S02]  /*156c0*/  IMAD R73, R73, UR6, RZ ;  /* 0x0000000649497c24 */ /* 0x000fe4000f8e02ff */
[----:B------:R-:W-:Y:S02]  /*156d0*/  IMAD R72, R72, UR6, RZ ;  /* 0x0000000648487c24 */ /* 0x000fe4000f8e02ff */
[----:B------:R-:W-:-:S02]  /*156e0*/  IMAD R71, R71, UR6, RZ ;  /* 0x0000000647477c24 */ /* 0x000fc4000f8e02ff */
[----:B------:R-:W-:Y:S02]  /*156f0*/  IMAD R70, R70, UR6, RZ ;  /* 0x0000000646467c24 */ /* 0x000fe4000f8e02ff */
[----:B------:R-:W-:Y:S02]  /*15700*/  IMAD R69, R69, UR6, RZ ;  /* 0x0000000645457c24 */ /* 0x000fe4000f8e02ff */
        /* <DEDUP_REMOVED lines=51> */
[----:B------:R-:W-:Y:S01]  /*15a40*/  IMAD R17, R17, UR6, RZ ;  /* 0x0000000611117c24 */ /* 0x000fe2000f8e02ff */
[----:B--2---:R-:W-:-:S05]  /*15a50*/  LEA.HI.X.SX32 R86, R86, R2, 0x1, P3 ;  /* 0x0000000256567211 */ /* 0x004fca00018f0eff */
[----:B------:R0:W-:Y:S01]  /*15a60*/  STL [R1+0x2860], R86 ;  /* 0x0028605601007387 */ /* 0x0001e20000100800 */
[----:B------:R-:W-:Y:S02]  /*15a70*/  LEA.HI.X.SX32 R80, R80, R2, 0x1, P1 ;  /* 0x0000000250507211 */ /* 0x000fe400008f0eff */
[----:B0-----:R-:W-:-:S05]  /*15a80*/  IADD3 R86, P3, R74, R0, RZ ;  /* 0x000000004a567210 */ /* 0x001fca0007f7e0ff */
[----:B------:R0:W-:Y:S02]  /*15a90*/  STL [R1+0x289c], R86 ;  /* 0x00289c5601007387 */ /* 0x0001e40000100800 */
[----:B0-----:R-:W-:Y:S02]  /*15aa0*/  LEA.HI.X.SX32 R86, R83, R2, 0x1, P2 ;  /* 0x0000000253567211 */ /* 0x001fe400010f0eff */
[----:B------:R-:W-:-:S03]  /*15ab0*/  IADD3 R83, P2, R73, R0, RZ ;  /* 0x0000000049537210 */ /* 0x000fc60007f5e0ff */
[----:B------:R0:W-:Y:S04]  /*15ac0*/  STL [R1+0x2868], R86 ;  /* 0x0028685601007387 */ /* 0x0001e80000100800 */
[----:B------:R1:W-:Y:S04]  /*15ad0*/  STL [R1+0x28a4], R83 ;  /* 0x0028a45301007387 */ /* 0x0003e80000100800 */
[----:B------:R2:W-:Y:S01]  /*15ae0*/  STL [R1+0x2870], R80 ;  /* 0x0028705001007387 */ /* 0x0005e20000100800 */
[----:B0-----:R-:W-:Y:S02]  /*15af0*/  IADD3 R86, P1, R72, R0, RZ ;  /* 0x0000000048567210 */ /* 0x001fe40007f3e0ff */
[----:B-1----:R-:W-:-:S02]  /*15b00*/  LEA.HI.X.SX32 R83, R78, R2, 0x1, P0 ;  /* 0x000000024e537211 */ /* 0x002fc400000f0eff */
[----:B------:R-:W-:Y:S02]  /*15b10*/  LEA.HI.X.SX32 R78, R77, R2, 0x1, P4 ;  /* 0x000000024d4e7211 */ /* 0x000fe400020f0eff */
[-C--:B--2---:R-:W-:Y:S01]  /*15b20*/  IADD3 R80, P0, R71, R0.reuse, RZ ;  /* 0x0000000047507210 */ /* 0x084fe20007f1e0ff */
[----:B------:R-:W-:Y:S01]  /*15b30*/  STL [R1+0x28ac], R86 ;  /* 0x0028ac5601007387 */ /* 0x000fe20000100800 */
[----:B------:R-:W-:Y:S02]  /*15b40*/  IADD3 R77, P4, R70, R0, RZ ;  /* 0x00000000464d7210 */ /* 0x000fe40007f9e0ff */
[----:B------:R-:W-:Y:S01]  /*15b50*/  LEA.HI.X.SX32 R76, R76, R2, 0x1, P6 ;  /* 0x000000024c4c7211 */ /* 0x000fe200030f0eff */
[----:B------:R-:W-:Y:S04]  /*15b60*/  STL [R1+0x2878], R83 ;  /* 0x0028785301007387 */ /* 0x000fe80000100800 */
[----:B------:R-:W-:Y:S04]  /*15b70*/  STL [R1+0x28b4], R80 ;  /* 0x0028b45001007387 */ /* 0x000fe80000100800 */
[----:B------:R0:W-:Y:S04]  /*15b80*/  STL [R1+0x2880], R78 ;  /* 0x0028804e01007387 */ /* 0x0001e80000100800 */
[----:B------:R1:W-:Y:S04]  /*15b90*/  STL [R1+0x28bc], R77 ;  /* 0x0028bc4d01007387 */ /* 0x0003e80000100800 */
[----:B------:R2:W-:Y:S01]  /*15ba0*/  STL [R1+0x2888], R76 ;  /* 0x0028884c01007387 */ /* 0x0005e20000100800 */
[----:B0-----:R-:W-:-:S02]  /*15bb0*/  IADD3 R78, P6, R69, R0, RZ ;  /* 0x00000000454e7210 */ /* 0x001fc40007fde0ff */
[-C--:B-1----:R-:W-:Y:S02]  /*15bc0*/  LEA.HI.X.SX32 R77, R75, R2.reuse, 0x1, P5 ;  /* 0x000000024b4d7211 */ /* 0x082fe400028f0eff */
        /* <DEDUP_REMOVED lines=191> */
[----:B-1----:R-:W-:-:S03]  /*167c0*/  LEA.HI.X.SX32 R29, R27, R2, 0x1, P6 ;  /* 0x000000021b1d7211 */ /* 0x002fc600030f0eff */
[----:B------:R-:W-:Y:S01]  /*167d0*/  STL [R1+0x2a44], R30 ;  /* 0x002a441e01007387 */ /* 0x000fe20000100800 */
[----:B------:R-:W-:Y:S02]  /*167e0*/  LEA.HI.X.SX32 R27, R26, R2, 0x1, P5 ;  /* 0x000000021a1b7211 */ /* 0x000fe400028f0eff */
[-C--:B--2---:R-:W-:Y:S01]  /*167f0*/  IADD3 R28, P6, R20, R0.reuse, RZ ;  /* 0x00000000141c7210 */ /* 0x084fe20007fde0ff */
[----:B------:R-:W-:Y:S01]  /*16800*/  STL [R1+0x2a10], R29 ;  /* 0x002a101d01007387 */ /* 0x000fe20000100800 */
[----:B------:R-:W-:Y:S02]  /*16810*/  IADD3 R26, P5, R19, R0, RZ ;  /* 0x00000000131a7210 */ /* 0x000fe40007fbe0ff */
[----:B------:R-:W-:Y:S01]  /*16820*/  LEA.HI.X.SX32 R25, R25, R2, 0x1, P3 ;  /* 0x0000000219197211 */ /* 0x000fe200018f0eff */
[----:B------:R-:W-:Y:S04]  /*16830*/  STL [R1+0x2a4c], R28 ;  /* 0x002a4c1c01007387 */ /* 0x000fe80000100800 */
[----:B------:R-:W2:Y:S04]  /*16840*/  LDL.LU R76, [R1+0x8] ;  /* 0x00000800014c7983 */ /* 0x000ea80000300800 */
[----:B------:R-:W-:Y:S04]  /*16850*/  STL [R1+0x2a18], R27 ;  /* 0x002a181b01007387 */ /* 0x000fe80000100800 */
[----:B------:R0:W-:Y:S04]  /*16860*/  STL [R1+0x2a54], R26 ;  /* 0x002a541a01007387 */ /* 0x0001e80000100800 */
[----:B------:R-:W2:Y:S04]  /*16870*/  LDL.LU R77, [R1+0x14] ;  /* 0x00001400014d7983 */ /* 0x000ea80000300800 */
[----:B------:R1:W-:Y:S01]  /*16880*/  STL [R1+0x2a20], R25 ;  /* 0x002a201901007387 */ /* 0x0003e20000100800 */
[----:B0-----:R-:W-:-:S03]  /*16890*/  IADD3 R26, P3, R18, R0, RZ ;  /* 0x00000000121a7210 */ /* 0x001fc60007f7e0ff */
[----:B------:R-:W2:Y:S01]  /*168a0*/  LDL.LU R78, [R1+0x20] ;  /* 0x00002000014e7983 */ /* 0x000ea20000300800 */
[----:B-1----:R-:W-:-:S03]  /*168b0*/  LEA.HI.X.SX32 R25, R24, R2, 0x1, P2 ;  /* 0x0000000218197211 */ /* 0x002fc600010f0eff */
[----:B------:R-:W-:Y:S01]  /*168c0*/  STL [R1+0x2a5c], R26 ;  /* 0x002a5c1a01007387 */ /* 0x000fe20000100800 */
[----:B------:R-:W-:-:S03]  /*168d0*/  IADD3 R24, P2, R17, R0, RZ ;  /* 0x0000000011187210 */ /* 0x000fc60007f5e0ff */
[----:B------:R-:W2:Y:S04]  /*168e0*/  LDL.LU R80, [R1+0x2c] ;  /* 0x00002c0001507983 */ /* 0x000ea80000300800 */
[----:B------:R0:W-:Y:S04]  /*168f0*/  STL [R1+0x2a28], R25 ;  /* 0x002a281901007387 */ /* 0x0001e80000100800 */
[----:B------:R-:W2:Y:S04]  /*16900*/  LDL.LU R83, [R1+0x28] ;  /* 0x0000280001537983 */ /* 0x000ea80000300800 */
[----:B------:R1:W-:Y:S04]  /*16910*/  STL [R1+0x2a64], R24 ;  /* 0x002a641801007387 */ /* 0x0003e80000100800 */
[----:B------:R-:W2:Y:S01]  /*16920*/  LDL.LU R86, [R1+0x24] ;  /* 0x0000240001567983 */ /* 0x000ea20000300800 */
[----:B------:R-:W-:Y:S01]  /*16930*/  IMAD R16, R16, UR6, RZ ;  /* 0x0000000610107c24 */ /* 0x000fe2000f8e02ff */
[----:B------:R-:W-:Y:S01]  /*16940*/  LEA.HI.X.SX32 R23, R23, R2, 0x1, P1 ;  /* 0x0000000217177211 */ /* 0x000fe200008f0eff */
[----:B------:R-:W-:-:S02]  /*16950*/  IMAD R15, R15, UR6, RZ ;  /* 0x000000060f0f7c24 */ /* 0x000fc4000f8e02ff */
[----:B------:R-:W-:Y:S01]  /*16960*/  IMAD R14, R14, UR6, RZ ;  /* 0x000000060e0e7c24 */ /* 0x000fe2000f8e02ff */
[----:B0-----:R-:W-:Y:S01]  /*16970*/  IADD3 R25, P1, R16, R0, RZ ;  /* 0x0000000010197210 */ /* 0x001fe20007f3e0ff */
[----:B------:R0:W-:Y:S01]  /*16980*/  STL [R1+0x2a30], R23 ;  /* 0x002a301701007387 */ /* 0x0001e20000100800 */
[-C--:B-1----:R-:W-:Y:S01]  /*16990*/  LEA.HI.X.SX32 R24, R22, R2.reuse, 0x1, P0 ;  /* 0x0000000216187211 */ /* 0x082fe200000f0eff */
[----:B------:R-:W-:Y:S01]  /*169a0*/  IMAD R13, R13, UR6, RZ ;  /* 0x000000060d0d7c24 */ /* 0x000fe2000f8e02ff */
[----:B------:R-:W-:Y:S01]  /*169b0*/  LEA.HI.X.SX32 R22, R21, R2, 0x1, P4 ;  /* 0x0000000215167211 */ /* 0x000fe200020f0eff */
[----:B------:R-:W-:Y:S01]  /*169c0*/  STL [R1+0x2a6c], R25 ;  /* 0x002a6c1901007387 */ /* 0x000fe20000100800 */
[----:B------:R-:W-:Y:S01]  /*169d0*/  IADD3 R21, P4, R14, R0, RZ ;  /* 0x000000000e157210 */ /* 0x000fe20007f9e0ff */
[----:B------:R-:W-:Y:S01]  /*169e0*/  IMAD R7, R7, UR6, RZ ;  /* 0x0000000607077c24 */ /* 0x000fe2000f8e02ff */
[----:B------:R-:W-:Y:S02]  /*169f0*/  LEA.HI.X.SX32 R20, R20, R2, 0x1, P6 ;  /* 0x0000000214147211 */ /* 0x000fe400030f0eff */
[----:B0-----:R-:W-:Y:S01]  /*16a00*/  IADD3 R23, P0, R15, R0, RZ ;  /* 0x000000000f177210 */ /* 0x001fe20007f1e0ff */
[----:B------:R-:W-:Y:S01]  /*16a10*/  STL [R1+0x2a38], R24 ;  /* 0x002a381801007387 */ /* 0x000fe20000100800 */
[----:B------:R-:W-:-:S03]  /*16a20*/  IMAD R6, R6, UR6, RZ ;  /* 0x0000000606067c24 */ /* 0x000fc6000f8e02ff */
[----:B------:R-:W-:Y:S04]  /*16a30*/  STL [R1+0x2a74], R23 ;  /* 0x002a741701007387 */ /* 0x000fe80000100800 */
[----:B------:R0:W-:Y:S04]  /*16a40*/  STL [R1+0x2a40], R22 ;  /* 0x002a401601007387 */ /* 0x0001e80000100800 */
[----:B------:R1:W-:Y:S01]  /*16a50*/  STL [R1+0x2a7c], R21 ;  /* 0x002a7c1501007387 */ /* 0x0003e20000100800 */
[----:B------:R-:W-:-:S03]  /*16a60*/  IMAD R5, R5, UR6, RZ ;  /* 0x0000000605057c24 */ /* 0x000fc6000f8e02ff */
[----:B------:R3:W-:Y:S01]  /*16a70*/  STL [R1+0x2a48], R20 ;  /* 0x002a481401007387 */ /* 0x0007e20000100800 */
[----:B0-----:R-:W-:Y:S02]  /*16a80*/  IADD3 R22, P6, R13, R0, RZ ;  /* 0x000000000d167210 */ /* 0x001fe40007fde0ff */
[-C--:B-1----:R-:W-:Y:S02]  /*16a90*/  LEA.HI.X.SX32 R21, R19, R2.reuse, 0x1, P5 ;  /* 0x0000000213157211 */ /* 0x082fe400028f0eff */
[----:B------:R-:W-:Y:S02]  /*16aa0*/  LEA.HI.X.SX32 R19, R18, R2, 0x1, P3 ;  /* 0x0000000212137211 */ /* 0x000fe400018f0eff */
[-C--:B---3--:R-:W-:Y:S01]  /*16ab0*/  IADD3 R20, P5, R7, R0.reuse, RZ ;  /* 0x0000000007147210 */ /* 0x088fe20007fbe0ff */
[----:B------:R-:W-:Y:S01]  /*16ac0*/  STL [R1+0x2a84], R22 ;  /* 0x002a841601007387 */ /* 0x000fe20000100800 */
[----:B------:R-:W-:Y:S01]  /*16ad0*/  IADD3 R18, P3, R6, R0, RZ ;  /* 0x0000000006127210 */ /* 0x000fe20007f7e0ff */
[----:B------:R-:W-:Y:S01]  /*16ae0*/  IMAD R4, R4, UR6, RZ ;  /* 0x0000000604047c24 */ /* 0x000fe2000f8e02ff */
[----:B------:R-:W-:Y:S01]  /*16af0*/  LEA.HI.X.SX32 R17, R17, R2, 0x1, P2 ;  /* 0x0000000211117211 */ /* 0x000fe200010f0eff */
        /* <DEDUP_REMOVED lines=21> */
[-C--:B------:R-:W-:Y:S01]  /*16c50*/  LEA.HI.X.SX32 R13, R7, R2.reuse, 0x1, P5 ;  /* 0x00000002070d7211 */ /* 0x080fe200028f0eff */
[----:B------:R-:W-:Y:S01]  /*16c60*/  STL [R1+0x2ab4], R16 ;  /* 0x002ab41001007387 */ /* 0x000fe20000100800 */
[----:B------:R-:W-:-:S03]  /*16c70*/  LEA.HI.X.SX32 R6, R6, R2, 0x1, P3 ;  /* 0x0000000206067211 */ /* 0x000fc600018f0eff */
[----:B------:R-:W-:Y:S01]  /*16c80*/  STL [R1+0x2a80], R15 ;  /* 0x002a800f01007387 */ /* 0x000fe20000100800 */
[----:B------:R-:W-:Y:S01]  /*16c90*/  LEA.HI.X.SX32 R3, R3, R2, 0x1, P0 ;  /* 0x0000000203037211 */ /* 0x000fe200000f0eff */
[----:B----4-:R-:W-:Y:S02]  /*16ca0*/  IMAD R152, R152, UR6, RZ ;  /* 0x0000000698987c24 */ /* 0x010fe4000f8e02ff */
        /* <DEDUP_REMOVED lines=18> */
[----:B------:R-:W-:Y:S01]  /*16dd0*/  IMAD R107, R107, UR6, RZ ;  /* 0x000000066b6b7c24 */ /* 0x000fe2000f8e02ff */
[----:B--2---:R-:W-:-:S05]  /*16de0*/  IADD3 R14, P6, R76, R0, RZ ;  /* 0x000000004c0e7210 */ /* 0x004fca0007fde0ff */
[----:B------:R-:W-:Y:S01]  /*16df0*/  STL [R1+0x2abc], R14 ;  /* 0x002abc0e01007387 */ /* 0x000fe20000100800 */
        /* <DEDUP_REMOVED lines=8> */
[----:B------:R-:W-:Y:S04]  /*16e80*/  STL [R1+0x2acc], R13 ;  /* 0x002acc0d01007387 */ /* 0x000fe80000100800 */
[----:B------:R-:W-:Y:S01]  /*16e90*/  STL [R1+0x2a98], R7 ;  /* 0x002a980701007387 */ /* 0x000fe20000100800 */
[----:B------:R-:W-:-:S03]  /*16ea0*/  IADD3 R4, P1, R83, R0, RZ ;  /* 0x0000000053047210 */ /* 0x000fc60007f3e0ff */
[----:B------:R-:W-:Y:S04]  /*16eb0*/  STL [R1+0x2ad4], R6 ;  /* 0x002ad40601007387 */ /* 0x000fe80000100800 */
[----:B------:R0:W-:Y:S04]  /*16ec0*/  STL [R1+0x2aa0], R5 ;  /* 0x002aa00501007387 */ /* 0x0001e80000100800 */
[----:B------:R1:W-:Y:S04]  /*16ed0*/  STL [R1+0x2adc], R4 ;  /* 0x002adc0401007387 */ /* 0x0003e80000100800 */
[----:B------:R2:W-:Y:S01]  /*16ee0*/  STL [R1+0x2aa8], R3 ;  /* 0x002aa80301007387 */ /* 0x0005e20000100800 */
[----:B0-----:R-:W-:-:S02]  /*16ef0*/  IADD3 R5, P0, R86, R0, RZ ;  /* 0x0000000056057210 */ /* 0x001fc40007f1e0ff */
[----:B-1----:R-:W-:-:S03]  /*16f00*/  LEA.HI.X.SX32 R4, R92, R2, 0x1, P4 ;  /* 0x000000025c047211 */ /* 0x002fc600020f0eff */
[----:B------:R0:W-:Y:S01]  /*16f10*/  STL [R1+0x2ae4], R5 ;  /* 0x002ae40501007387 */ /* 0x0001e20000100800 */
[----:B--2---:R-:W-:-:S03]  /*16f20*/  IADD3 R3, P4, R152, R0, RZ ;  /* 0x0000000098037210 */ /* 0x004fc60007f9e0ff */
[----:B------:R1:W-:Y:S04]  /*16f30*/  STL [R1+0x2ab0], R4 ;  /* 0x002ab00401007387 */ /* 0x0003e80000100800 */
[----:B------:R2:W-:Y:S01]  /*16f40*/  STL [R1+0x2aec], R3 ;  /* 0x002aec0301007387 */ /* 0x0005e20000100800 */
[----:B0-----:R-:W-:Y:S02]  /*16f50*/  LEA.HI.X.SX32 R5, R76, R2, 0x1, P6 ;  /* 0x000000024c057211 */ /* 0x001fe400030f0eff */
[----:B-1----:R-:W-:-:S03]  /*16f60*/  IADD3 R4, P6, R8, R0, RZ ;  /* 0x0000000008047210 */ /* 0x002fc60007fde0ff */
[----:B------:R0:W-:Y:S01]  /*16f70*/  STL [R1+0x2ab8], R5 ;  /* 0x002ab80501007387 */ /* 0x0001e20000100800 */
[----:B--2---:R-:W-:-:S03]  /*16f80*/  LEA.HI.X.SX32 R3, R77, R2, 0x1, P5 ;  /* 0x000000024d037211 */ /* 0x004fc600028f0eff */
[----:B------:R1:W-:Y:S04]  /*16f90*/  STL [R1+0x2af4], R4 ;  /* 0x002af40401007387 */ /* 0x0003e80000100800 */
[----:B------:R2:W-:Y:S01]  /*16fa0*/  STL [R1+0x2ac0], R3 ;  /* 0x002ac00301007387 */ /* 0x0005e20000100800 */
[----:B0-----:R-:W-:Y:S02]  /*16fb0*/  IADD3 R5, P5, R9, R0, RZ ;  /* 0x0000000009057210 */ /* 0x001fe40007fbe0ff */
        /* <DEDUP_REMOVED lines=15> */
[----:B------:R1:W-:Y:S01]  /*170b0*/  STL [R1+0x2ae0], R4 ;  /* 0x002ae00401007387 */ /* 0x0003e20000100800 */
[----:B0-----:R-:W-:-:S03]  /*170c0*/  LEA.HI.X.SX32 R5, R152, R2, 0x1, P4 ;  /* 0x0000000298057211 */ /* 0x001fc600020f0eff */
[----:B------:R-:W2:Y:S04]  /*170d0*/  LDL.LU R152, [R1+0x51ec] ;  /* 0x0051ec0001987983 */ /* 0x000ea80000300800 */
[----:B------:R0:W-:Y:S01]  /*170e0*/  STL [R1+0x2b1c], R3 ;  /* 0x002b1c0301007387 */ /* 0x0001e20000100800 */
[----:B-1----:R-:W-:-:S03]  /*170f0*/  LEA.HI.X.SX32 R4, R8, R2, 0x1, P6 ;  /* 0x0000000208047211 */ /* 0x002fc600030f0eff */
[----:B------:R1:W-:Y:S04]  /*17100*/  STL [R1+0x2ae8], R5 ;  /* 0x002ae80501007387 */ /* 0x0003e80000100800 */
[----:B------:R-:W3:Y:S01]  /*17110*/  LDL.LU R8, [R1+0x51e8] ;  /* 0x0051e80001087983 */ /* 0x000ee20000300800 */
[----:B0-----:R-:W-:-:S05]  /*17120*/  IADD3 R3, P4, R95, R0, RZ ;  /* 0x000000005f037210 */ /* 0x001fca0007f9e0ff */
[----:B------:R0:W-:Y:S01]  /*17130*/  STL [R1+0x2b24], R3 ;  /* 0x002b240301007387 */ /* 0x0001e20000100800 */
[----:B-1----:R-:W-:-:S03]  /*17140*/  LEA.HI.X.SX32 R5, R9, R2, 0x1, P5 ;  /* 0x0000000209057211 */ /* 0x002fc600028f0eff */
[----:B------:R1:W-:Y:S04]  /*17150*/  STL [R1+0x2af0], R4 ;  /* 0x002af00401007387 */ /* 0x0003e80000100800 */
[----:B------:R-:W4:Y:S01]  /*17160*/  LDL.LU R9, [R1+0x51e4] ;  /* 0x0051e40001097983 */ /* 0x000f220000300800 */
[----:B0-----:R-:W-:-:S05]  /*17170*/  IADD3 R3, P6, R96, R0, RZ ;  /* 0x0000000060037210 */ /* 0x001fca0007fde0ff */
[----:B------:R0:W-:Y:S01]  /*17180*/  STL [R1+0x2b2c], R3 ;  /* 0x002b2c0301007387 */ /* 0x0001e20000100800 */
[----:B-1----:R-:W-:-:S03]  /*17190*/  LEA.HI.X.SX32 R4, R10, R2, 0x1, P3 ;  /* 0x000000020a047211 */ /* 0x002fc600018f0eff */
[----:B------:R1:W-:Y:S04]  /*171a0*/  STL [R1+0x2af8], R5 ;  /* 0x002af80501007387 */ /* 0x0003e80000100800 */
[----:B------:R1:W5:Y:S01]  /*171b0*/  LDL.LU R10, [R1+0x51e0] ;  /* 0x0051e000010a7983 */ /* 0x0003620000300800 */
        /* <DEDUP_REMOVED lines=13> */
[----:B------:R1:W-:Y:S01]  /*17290*/  STL [R1+0x2b10], R4 ;  /* 0x002b100401007387 */ /* 0x0003e20000100800 */
[-C--:B0-----:R-:W-:Y:S02]  /*172a0*/  IADD3 R3, P1, R100, R0.reuse, RZ ;  /* 0x0000000064037210 */ /* 0x081fe40007f3e0ff */
[----:B-1----:R-:W-:-:S03]  /*172b0*/  IADD3 R4, P0, R101, R0, RZ ;  /* 0x0000000065047210 */ /* 0x002fc60007f1e0ff */
[----:B------:R0:W-:Y:S04]  /*172c0*/  STL [R1+0x2b4c], R3 ;  /* 0x002b4c0301007387 */ /* 0x0001e80000100800 */
[----:B------:R1:W-:Y:S04]  /*172d0*/  STL [R1+0x2b18], R5 ;  /* 0x002b180501007387 */ /* 0x0003e80000100800 */
[----:B------:R1:W-:Y:S01]  /*172e0*/  STL [R1+0x2b54], R4 ;  /* 0x002b540401007387 */ /* 0x0003e20000100800 */
[----:B0-----:R-:W-:Y:S02]  /*172f0*/  LEA.HI.X.SX32 R3, R95, R2, 0x1, P4 ;  /* 0x000000025f037211 */ /* 0x001fe400020f0eff */
[----:B-1----:R-:W-:-:S03]  /*17300*/  IADD3 R5, P4, R102, R0, RZ ;  /* 0x0000000066057210 */ /* 0x002fc60007f9e0ff */
[----:B------:R0:W-:Y:S01]  /*17310*/  STL [R1+0x2b20], R3 ;  /* 0x002b200301007387 */ /* 0x0001e20000100800 */
[----:B------:R-:W-:-:S03]  /*17320*/  LEA.HI.X.SX32 R4, R96, R2, 0x1, P6 ;  /* 0x0000000260047211 */ /* 0x000fc600030f0eff */
[----:B------:R1:W-:Y:S04]  /*17330*/  STL [R1+0x2b5c], R5 ;  /* 0x002b5c0501007387 */ /* 0x0003e80000100800 */
[----:B------:R1:W-:Y:S01]  /*17340*/  STL [R1+0x2b28], R4 ;  /* 0x002b280401007387 */ /* 0x0003e20000100800 */
[----:B0-----:R-:W-:Y:S02]  /*17350*/  IADD3 R3, P6, R103, R0, RZ ;  /* 0x0000000067037210 */ /* 0x001fe40007fde0ff */
[----:B-1----:R-:W-:-:S03]  /*17360*/  LEA.HI.X.SX32 R5, R97, R2, 0x1, P5 ;  /* 0x0000000261057211 */ /* 0x002fc600028f0eff */
[----:B------:R0:W-:Y:S01]  /*17370*/  STL [R1+0x2b64], R3 ;  /* 0x002b640301007387 */ /* 0x0001e20000100800 */
[----:B------:R-:W-:-:S03]  /*17380*/  IADD3 R4, P5, R104, R0, RZ ;  /* 0x0000000068047210 */ /* 0x000fc60007fbe0ff */
[----:B------:R1:W-:Y:S04]  /*17390*/  STL [R1+0x2b30], R5 ;  /* 0x002b300501007387 */ /* 0x0003e80000100800 */
[----:B------:R1:W-:Y:S01]  /*173a0*/  STL [R1+0x2b6c], R4 ;  /* 0x002b6c0401007387 */ /* 0x0003e20000100800 */
[----:B0-----:R-:W-:Y:S02]  /*173b0*/  LEA.HI.X.SX32 R3, R98, R2, 0x1, P3 ;  /* 0x0000000262037211 */ /* 0x001fe400018f0eff */
[----:B-1----:R-:W-:-:S03]  /*173c0*/  IADD3 R5, P3, R105, R0, RZ ;  /* 0x0000000069057210 */ /* 0x002fc60007f7e0ff */
[----:B------:R0:W-:Y:S01]  /*173d0*/  STL [R1+0x2b38], R3 ;  /* 0x002b380301007387 */ /* 0x0001e20000100800 */
[----:B------:R-:W-:-:S03]  /*173e0*/  LEA.HI.X.SX32 R4, R99, R2, 0x1, P2 ;  /* 0x0000000263047211 */ /* 0x000fc600010f0eff */
[----:B------:R1:W-:Y:S01]  /*173f0*/  STL [R1+0x2b74], R5 ;  /* 0x002b740501007387 */ /* 0x0003e20000100800 */
[----:B------:R-:W-:-:S03]  /*17400*/  IMAD R108, R108, UR6, RZ ;  /* 0x000000066c6c7c24 */ /* 0x000fc6000f8e02ff */
[----:B------:R1:W-:Y:S01]  /*17410*/  STL [R1+0x2b40], R4 ;  /* 0x002b400401007387 */ /* 0x0003e20000100800 */
[----:B0-----:R-:W-:Y:S02]  /*17420*/  IADD3 R3, P2, R106, R0, RZ ;  /* 0x000000006a037210 */ /* 0x001fe40007f5e0ff */
[----:B-1----:R-:W-:-:S03]  /*17430*/  LEA.HI.X.SX32 R5, R100, R2, 0x1, P1 ;  /* 0x0000000264057211 */ /* 0x002fc600008f0eff */
[----:B------:R0:W-:Y:S01]  /*17440*/  STL [R1+0x2b7c], R3 ;  /* 0x002b7c0301007387 */ /* 0x0001e20000100800 */
[----:B------:R-:W-:-:S03]  /*17450*/  IADD3 R4, P1, R107, R0, RZ ;  /* 0x000000006b047210 */ /* 0x000fc60007f3e0ff */
[----:B------:R1:W-:Y:S01]  /*17460*/  STL [R1+0x2b48], R5 ;  /* 0x002b480501007387 */ /* 0x0003e20000100800 */
[----:B------:R-:W-:-:S03]  /*17470*/  IMAD R109, R109, UR6, RZ ;  /* 0x000000066d6d7c24 */ /* 0x000fc6000f8e02ff */
[----:B------:R1:W-:Y:S01]  /*17480*/  STL [R1+0x2b84], R4 ;  /* 0x002b840401007387 */ /* 0x0003e20000100800 */
[----:B0-----:R-:W-:Y:S01]  /*17490*/  LEA.HI.X.SX32 R3, R101, R2, 0x1, P0 ;  /* 0x0000000265037211 */ /* 0x001fe200000f0eff */
[----:B------:R-:W-:Y:S01]  /*174a0*/  IMAD R110, R110, UR6, RZ ;  /* 0x000000066e6e7c24 */ /* 0x000fe2000f8e02ff */
        /* <DEDUP_REMOVED lines=54> */
[----:B--2---:R-:W-:-:S03]  /*17810*/  IADD3 R4, P3, R119, R0, RZ ;  /* 0x0000000077047210 */ /* 0x004fc60007f7e0ff */
[----:B------:R1:W-:Y:S01]  /*17820*/  STL [R1+0x2ba8], R5 ;  /* 0x002ba80501007387 */ /* 0x0003e20000100800 */
[----:B------:R-:W-:-:S03]  /*17830*/  IMAD R121, R121, UR6, RZ ;  /* 0x0000000679797c24 */ /* 0x000fc6000f8e02ff */
[----:B------:R2:W-:Y:S01]  /*17840*/  STL [R1+0x2be4], R4 ;  /* 0x002be40401007387 */ /* 0x0005e20000100800 */
[----:B0-----:R-:W-:Y:S01]  /*17850*/  LEA.HI.X.SX32 R3, R113, R2, 0x1, P2 ;  /* 0x0000000271037211 */ /* 0x001fe200010f0eff */
[----:B------:R-:W-:Y:S01]  /*17860*/  IMAD R122, R122, UR6, RZ ;  /* 0x000000067a7a7c24 */ /* 0x000fe2000f8e02ff */
[----:B-1----:R-:W-:-:S03]  /*17870*/  IADD3 R5, P2, R120, R0, RZ ;  /* 0x0000000078057210 */ /* 0x002fc60007f5e0ff */
[----:B------:R0:W-:Y:S01]  /*17880*/  STL [R1+0x2bb0], R3 ;  /* 0x002bb00301007387 */ /* 0x0001e20000100800 */
[----:B--2---:R-:W-:-:S03]  /*17890*/  LEA.HI.X.SX32 R4, R114, R2, 0x1, P1 ;  /* 0x0000000272047211 */ /* 0x004fc600008f0eff */
        /* <DEDUP_REMOVED lines=698> */
[----:B------:R-:W-:Y:S01]  /*1a440*/  IMAD R93, R93, UR6, RZ ;  /* 0x000000065d5d7c24 */ /* 0x000fe2000f8e02ff */
[----:B------:R-:W-:Y:S02]  /*1a450*/  ULDC.64 UR6, c[0x0][0x210] ;  /* 0x0000840000067ab9 */ /* 0x000fe40000000a00 */
[----:B------:R2:W-:Y:S01]  /*1a460*/  STL [R1+0x3030], R4 ;  /* 0x0030300401007387 */ /* 0x0005e20000100800 */
[----:B0-----:R-:W-:Y:S02]  /*1a470*/  LEA.HI.X.SX32 R3, R82, R2, 0x1, P1 ;  /* 0x0000000252037211 */ /* 0x001fe400008f0eff */
[----:B-1----:R-:W-:-:S03]  /*1a480*/  IADD3 R5, P1, R91, R0, RZ ;  /* 0x000000005b057210 */ /* 0x002fc60007f3e0ff */
[----:B------:R0:W-:Y:S01]  /*1a490*/  STL [R1+0x3010], R3 ;  /* 0x0030100301007387 */ /* 0x0001e20000100800 */
[----:B--2---:R-:W-:-:S03]  /*1a4a0*/  LEA.HI.X.SX32 R4, R84, R2, 0x1, P0 ;  /* 0x0000000254047211 */ /* 0x004fc600000f0eff */
[----:B------:R-:W-:Y:S04]  /*1a4b0*/  STL [R1+0x3034], R5 ;  /* 0x0030340501007387 */ /* 0x000fe80000100800 */
[----:B------:R1:W-:Y:S01]  /*1a4c0*/  STL [R1+0x3018], R4 ;  /* 0x0030180401007387 */ /* 0x0003e20000100800 */
[----:B0-----:R-:W-:Y:S02]  /*1a4d0*/  IADD3 R3, P0, R93, R0, RZ ;  /* 0x000000005d037210 */ /* 0x001fe40007f1e0ff */
[----:B------:R-:W-:-:S03]  /*1a4e0*/  LEA.HI.X.SX32 R0, R85, R2, 0x1, P4 ;  /* 0x0000000255007211 */ /* 0x000fc600020f0eff */
[----:B------:R0:W-:Y:S01]  /*1a4f0*/  STL [R1+0x207c], R3 ;  /* 0x00207c0301007387 */ /* 0x0001e20000100800 */
[----:B-1----:R-:W-:-:S03]  /*1a500*/  LEA.HI.X.SX32 R4, R87, R2, 0x1, P6 ;  /* 0x0000000257047211 */ /* 0x002fc600030f0eff */
[----:B------:R1:W-:Y:S04]  /*1a510*/  STL [R1+0x2060], R0 ;  /* 0x0020600001007387 */ /* 0x0003e80000100800 */
[----:B------:R2:W-:Y:S01]  /*1a520*/  STL [R1+0x2064], R4 ;  /* 0x0020640401007387 */ /* 0x0005e20000100800 */
[-C--:B0-----:R-:W-:Y:S02]  /*1a530*/  LEA.HI.X.SX32 R3, R88, R2.reuse, 0x1, P5 ;  /* 0x0000000258037211 */ /* 0x081fe400028f0eff */
[----:B-1----:R-:W-:-:S03]  /*1a540*/  LEA.HI.X.SX32 R0, R89, R2, 0x1, P3 ;  /* 0x0000000259007211 */ /* 0x002fc600018f0eff */
[----:B------:R0:W-:Y:S01]  /*1a550*/  STL [R1+0x2068], R3 ;  /* 0x0020680301007387 */ /* 0x0001e20000100800 */
[----:B--2---:R-:W-:-:S03]  /*1a560*/  LEA.HI.X.SX32 R4, R90, R2, 0x1, P2 ;  /* 0x000000025a047211 */ /* 0x004fc600010f0eff */
[----:B------:R1:W-:Y:S04]  /*1a570*/  STL [R1+0x206c], R0 ;  /* 0x00206c0001007387 */ /* 0x0003e80000100800 */
[----:B------:R-:W-:Y:S04]  /*1a580*/  STL [R1+0x2070], R4 ;  /* 0x0020700401007387 */ /* 0x000fe80000100800 */
[----:B------:R-:W2:Y:S01]  /*1a590*/  LDL.LU R86, [R1+0xf8] ;  /* 0x0000f80001567983 */ /* 0x000ea20000300800 */
[-C--:B0-----:R-:W-:Y:S02]  /*1a5a0*/  LEA.HI.X.SX32 R3, R91, R2.reuse, 0x1, P1 ;  /* 0x000000025b037211 */ /* 0x081fe400008f0eff */
[----:B-1----:R-:W-:-:S03]  /*1a5b0*/  LEA.HI.X.SX32 R0, R93, R2, 0x1, P0 ;  /* 0x000000025d007211 */ /* 0x002fc600000f0eff */
[----:B------:R-:W-:Y:S01]  /*1a5c0*/  STL [R1+0x2074], R3 ;  /* 0x0020740301007387 */ /* 0x000fe20000100800 */
[----:B----4-:R-:W-:-:S03]  /*1a5d0*/  IMAD R13, R9, UR8, RZ ;  /* 0x00000008090d7c24 */ /* 0x010fc6000f8e02ff */
[----:B------:R0:W-:Y:S01]  /*1a5e0*/  STL [R1+0x2078], R0 ;  /* 0x0020780001007387 */ /* 0x0001e20000100800 */
[----:B---3--:R-:W-:-:S03]  /*1a5f0*/  IMAD R15, R8, UR8, RZ ;  /* 0x00000008080f7c24 */ /* 0x008fc6000f8e02ff */
[----:B------:R1:W5:Y:S04]  /*1a600*/  LDL.LU R9, [R1+0x51d4] ;  /* 0x0051d40001097983 */ /* 0x0003680000300800 */
[----:B------:R1:W5:Y:S01]  /*1a610*/  LDL.LU R8, [R1+0x51d0] ;  /* 0x0051d00001087983 */ /* 0x0003620000300800 */
[----:B--2---:R-:W-:Y:S02]  /*1a620*/  IMAD R2, R86, UR8, RZ ;  /* 0x0000000856027c24 */ /* 0x004fe4000f8e02ff */
[----:B------:R-:W0:Y:S02]  /*1a630*/  S2R R86, SR_TID.X ;  /* 0x0000000000567919 */ /* 0x000e240000002100 */
[----:B0-----:R-:W-:-:S05]  /*1a640*/  IMAD.SHL.U32 R0, R86, 0x8, RZ ;  /* 0x0000000856007824 */ /* 0x001fca00078e00ff */
[----:B------:R-:W-:Y:S04]  /*1a650*/  STL [R1+0x4628], R0 ;  /* 0x0046280001007387 */ /* 0x000fe80000100800 */
[----:B------:R-:W-:Y:S04]  /*1a660*/  STL [R1+0x1ed4], RZ ;  /* 0x001ed4ff01007387 */ /* 0x000fe80000100800 */
        /* <DEDUP_REMOVED lines=1792> */
[----:B------:R-:W-:Y:S04]  /*21670*/  STL [R1], RZ ;  /* 0x000000ff01007387 */ /* 0x000fe80000100800 */
        /* <DEDUP_REMOVED lines=63> */
[----:B------:R-:W-:Y:S01]  /*21a70*/  STL [R1+0x100], RZ ;  /* 0x000100ff01007387 */ /* 0x000fe20000100800 */
[----:B------:R-:W-:-:S03]  /*21a80*/  IMAD R17, R152, UR8, RZ ;  /* 0x0000000898117c24 */ /* 0x000fc6000f8e02ff */
[----:B------:R-:W-:Y:S04]  /*21a90*/  STL [R1+0x104], RZ ;  /* 0x000104ff01007387 */ /* 0x000fe80000100800 */
[----:B------:R-:W-:Y:S04]  /*21aa0*/  STL [R1+0x108], RZ ;  /* 0x000108ff01007387 */ /* 0x000fe80000100800 */
[----:B------:R-:W-:Y:S01]  /*21ab0*/  STL [R1+0x10c], RZ ;  /* 0x00010cff01007387 */ /* 0x000fe20000100800 */
[----:B------:R-:W-:-:S03]  /*21ac0*/  UIMAD UR50, UR17, 0x3f, URZ ;  /* 0x0000003f113278a4 */ /* 0x000fc6000f8e023f */
[----:B------:R-:W-:Y:S01]  /*21ad0*/  STL [R1+0x110], RZ ;  /* 0x000110ff01007387 */ /* 0x000fe20000100800 */
[----:B------:R-:W-:-:S03]  /*21ae0*/  IADD3 R3, P0, R2, UR6, RZ ;  /* 0x0000000602037c10 */ /* 0x000fc6000ff1e0ff */
[----:B------:R-:W-:Y:S01]  /*21af0*/  STL [R1+0x114], RZ ;  /* 0x000114ff01007387 */ /* 0x000fe20000100800 */
[----:B------:R-:W-:-:S03]  /*21b00*/  IADD3 R14, P1, R13, UR6, RZ ;  /* 0x000000060d0e7c10 */ /* 0x000fc6000ff3e0ff */
[----:B------:R-:W-:Y:S01]  /*21b10*/  STL [R1+0x118], RZ ;  /* 0x000118ff01007387 */ /* 0x000fe20000100800 */
[----:B------:R-:W-:-:S03]  /*21b20*/  IADD3 R18, P3, R17, UR6, RZ ;  /* 0x0000000611127c10 */ /* 0x000fc6000ff7e0ff */
[----:B------:R-:W-:Y:S01]  /*21b30*/  STL [R1+0x11c], RZ ;  /* 0x00011cff01007387 */ /* 0x000fe20000100800 */
[----:B------:R-:W-:-:S03]  /*21b40*/  IADD3 R16, P2, R15, UR6, RZ ;  /* 0x000000060f107c10 */ /* 0x000fc6000ff5e0ff */
[----:B------:R-:W-:Y:S01]  /*21b50*/  STL [R1+0x120], RZ ;  /* 0x000120ff01007387 */ /* 0x000fe20000100800 */
[----:B------:R-:W-:-:S03]  /*21b60*/  LEA.HI.X.SX32 R2, R2, UR7, 0x1, P0 ;  /* 0x0000000702027c11 */ /* 0x000fc600080f0eff */
[----:B------:R-:W-:Y:S01]  /*21b70*/  STL [R1+0x124], RZ ;  /* 0x000124ff01007387 */ /* 0x000fe20000100800 */
[----:B------:R-:W-:-:S03]  /*21b80*/  LEA.HI.X.SX32 R13, R13, UR7, 0x1, P1 ;  /* 0x000000070d0d7c11 */ /* 0x000fc600088f0eff */
[----:B------:R-:W-:Y:S01]  /*21b90*/  STL [R1+0x128], RZ ;  /* 0x000128ff01007387 */ /* 0x000fe20000100800 */
[----:B------:R-:W-:-:S03]  /*21ba0*/  IADD3 R5, P0, R18, UR50, RZ ;  /* 0x0000003212057c10 */ /* 0x000fc6000ff1e0ff */
[----:B------:R-:W-:Y:S01]  /*21bb0*/  STL [R1+0x12c], RZ ;  /* 0x00012cff01007387 */ /* 0x000fe20000100800 */
[----:B------:R-:W-:-:S03]  /*21bc0*/  LEA.HI.X.SX32 R15, R15, UR7, 0x1, P2 ;  /* 0x000000070f0f7c11 */ /* 0x000fc600090f0eff */
[----:B------:R-:W-:Y:S01]  /*21bd0*/  STL [R1+0x130], RZ ;  /* 0x000130ff01007387 */ /* 0x000fe20000100800 */
[----:B------:R-:W-:Y:S01]  /*21be0*/  IADD3 R6, P1, R16, UR50, RZ ;  /* 0x0000003210067c10 */ /* 0x000fe2000ff3e0ff */
[----:B------:R-:W-:Y:S02]  /*21bf0*/  USHF.R.S32.HI UR6, URZ, 0x1f, UR50 ;  /* 0x0000001f3f067899 */ /* 0x000fe40008011432 */
[----:B------:R-:W-:Y:S01]  /*21c00*/  STL [R1+0x134], RZ ;  /* 0x000134ff01007387 */ /* 0x000fe20000100800 */
[----:B------:R-:W-:-:S03]  /*21c10*/  IADD3 R4, P2, R14, UR50, RZ ;  /* 0x000000320e047c10 */ /* 0x000fc6000ff5e0ff */
[----:B------:R-:W-:Y:S01]  /*21c20*/  STL [R1+0x138], RZ ;  /* 0x000138ff01007387 */ /* 0x000fe20000100800 */
[----:B------:R-:W-:-:S03]  /*21c30*/  LEA.HI.X.SX32 R17, R17, UR7, 0x1, P3 ;  /* 0x0000000711117c11 */ /* 0x000fc600098f0eff */
[----:B------:R-:W-:Y:S04]  /*21c40*/  STL [R1+0x13c], RZ ;  /* 0x00013cff01007387 */ /* 0x000fe80000100800 */
[----:B------:R-:W-:Y:S04]  /*21c50*/  STL [R1+0x140], RZ ;  /* 0x000140ff01007387 */ /* 0x000fe80000100800 */
[----:B------:R-:W-:Y:S04]  /*21c60*/  STL [R1+0x144], RZ ;  /* 0x000144ff01007387 */ /* 0x000fe80000100800 */
[----:B------:R0:W-:Y:S04]  /*21c70*/  STL [R1+0x2084], R5 ;  /* 0x0020840501007387 */ /* 0x0001e80000100800 */
[----:B------:R2:W-:Y:S04]  /*21c80*/  STL [R1+0x208c], R6 ;  /* 0x00208c0601007387 */ /* 0x0005e80000100800 */
[----:B------:R3:W-:Y:S01]  /*21c90*/  STL [R1+0x2094], R4 ;  /* 0x0020940401007387 */ /* 0x0007e20000100800 */
[----:B0-----:R-:W-:Y:S01]  /*21ca0*/  IADD3 R5, P3, R3, UR50, RZ ;  /* 0x0000003203057c10 */ /* 0x001fe2000ff7e0ff */
[----:B------:R-:W-:Y:S01]  /*21cb0*/  UIMAD UR46, UR17, 0x3e, URZ ;  /* 0x0000003e112e78a4 */ /* 0x000fe2000f8e023f */
[----:B--2---:R-:W-:-:S03]  /*21cc0*/  IADD3.X R6, R15, UR6, RZ, P1, !PT ;  /* 0x000000060f067c10 */ /* 0x004fc60008ffe4ff */
[----:B------:R0:W-:Y:S01]  /*21cd0*/  STL [R1+0x209c], R5 ;  /* 0x00209c0501007387 */ /* 0x0001e20000100800 */
[----:B---3--:R-:W-:-:S05]  /*21ce0*/  IADD3.X R4, R17, UR6, RZ, P0, !PT ;  /* 0x0000000611047c10 */ /* 0x008fca00087fe4ff */
[----:B------:R2:W-:Y:S01]  /*21cf0*/  STL [R1+0x2080], R4 ;  /* 0x0020800401007387 */ /* 0x0005e20000100800 */
[----:B0-----:R-:W-:-:S03]  /*21d00*/  IADD3.X R5, R13, UR6, RZ, P2, !PT ;  /* 0x000000060d057c10 */ /* 0x001fc600097fe4ff */
[----:B------:R0:W-:Y:S01]  /*21d10*/  STL [R1+0x2088], R6 ;  /* 0x0020880601007387 */ /* 0x0001e20000100800 */
[----:B--2---:R-:W-:-:S03]  /*21d20*/  IADD3.X R4, R2, UR6, RZ, P3, !PT ;  /* 0x0000000602047c10 */ /* 0x004fc60009ffe4ff */
[----:B------:R2:W-:Y:S01]  /*21d30*/  STL [R1+0x2090], R5 ;  /* 0x0020900501007387 */ /* 0x0005e20000100800 */
[----:B------:R-:W-:Y:S02]  /*21d40*/  USHF.R.S32.HI UR6, URZ, 0x1f, UR46 ;  /* 0x0000001f3f067899 */ /* 0x000fe4000801142e */
[----:B0-----:R-:W-:Y:S01]  /*21d50*/  IADD3 R6, P1, R16, UR46, RZ ;  /* 0x0000002e10067c10 */ /* 0x001fe2000ff3e0ff */
[----:B------:R0:W-:Y:S01]  /*21d60*/  STL [R1+0x2098], R4 ;  /* 0x0020980401007387 */ /* 0x0001e20000100800 */
[----:B--2---:R-:W-:Y:S02]  /*21d70*/  IADD3 R5, P0, R18, UR46, RZ ;  /* 0x0000002e12057c10 */ /* 0x004fe4000ff1e0ff */
[----:B0-----:R-:W-:-:S03]  /*21d80*/  IADD3 R4, P2, R14, UR46, RZ ;  /* 0x0000002e0e047c10 */ /* 0x001fc6000ff5e0ff */
        /* <DEDUP_REMOVED lines=291> */
[----:B0-----:R-:W-:Y:S02]  /*22fc0*/  IADD3 R5, P3, R3, UR46, RZ ;  /* 0x0000002e03057c10 */ /* 0x001fe4000ff7e0ff */
[----:B--2---:R-:W-:-:S02]  /*22fd0*/  IADD3.X R6, R15, UR6, RZ, P1, !PT ;  /* 0x000000060f067c10 */ /* 0x004fc40008ffe4ff */
[----:B---3--:R-:W-:Y:S01]  /*22fe0*/  IADD3.X R4, R17, UR6, RZ, P0, !PT ;  /* 0x0000000611047c10 */ /* 0x008fe200087fe4ff */
[----:B------:R0:W-:Y:S04]  /*22ff0*/  STL [R1+0x22bc], R5 ;  /* 0x0022bc0501007387 */ /* 0x0001e80000100800 */
[----:B------:R2:W-:Y:S01]  /*23000*/  STL [R1+0x22a0], R4 ;  /* 0x0022a00401007387 */ /* 0x0005e20000100800 */
[----:B0-----:R-:W-:-:S03]  /*23010*/  IADD3.X R5, R13, UR6, RZ, P2, !PT ;  /* 0x000000060d057c10 */ /* 0x001fc600097fe4ff */
[----:B------:R-:W-:Y:S01]  /*23020*/  STL [R1+0x22a8], R6 ;  /* 0x0022a80601007387 */ /* 0x000fe20000100800 */
[----:B--2---:R-:W-:-:S03]  /*23030*/  IADD3.X R4, R2, UR6, RZ, P3, !PT ;  /* 0x0000000602047c10 */ /* 0x004fc60009ffe4ff */
[----:B------:R-:W-:Y:S04]  /*23040*/  STL [R1+0x22b0], R5 ;  /* 0x0022b00501007387 */ /* 0x000fe80000100800 */
[----:B------:R0:W-:Y:S04]  /*23050*/  STL [R1+0x22b8], R4 ;  /* 0x0022b80401007387 */ /* 0x0001e80000100800 */
        /* <DEDUP_REMOVED lines=14> */
[----:B------:R-:W-:-:S03]  /*23140*/  UIMAD UR13, UR17, 0x2d, URZ ;  /* 0x0000002d110d78a4 */ /* 0x000fc6000f8e023f */
[----:B------:R-:W-:Y:S04]  /*23150*/  STL [R1+0x180], RZ ;  /* 0x000180ff01007387 */ /* 0x000fe80000100800 */
[----:B------:R-:W-:Y:S04]  /*23160*/  STL [R1+0x184], RZ ;  /* 0x000184ff01007387 */ /* 0x000fe80000100800 */
[----:B------:R-:W-:Y:S04]  /*23170*/  STL [R1+0x188], RZ ;  /* 0x000188ff01007387 */ /* 0x000fe80000100800 */
[----:B------:R-:W-:Y:S04]  /*23180*/  STL [R1+0x18c], RZ ;  /* 0x00018cff01007387 */ /* 0x000fe80000100800 */
[----:B------:R-:W-:Y:S04]  /*23190*/  STL [R1+0x190], RZ ;  /* 0x000190ff01007387 */ /* 0x000fe80000100800 */
[----:B------:R-:W-:Y:S01]  /*231a0*/  STL [R1+0x194], RZ ;  /* 0x000194ff01007387 */ /* 0x000fe20000100800 */
[----:B0-----:R-:W-:Y:S01]  /*231b0*/  IADD3 R4, P0, R18, UR13, RZ ;  /* 0x0000000d12047c10 */ /* 0x001fe2000ff1e0ff */
[----:B------:R-:W0:Y:S02]  /*231c0*/  S2R R152, SR_TID.X ;  /* 0x0000000000987919 */ /* 0x000e240000002100 */
[----:B------:R-:W-:Y:S04]  /*231d0*/  STL [R1+0x198], RZ ;  /* 0x000198ff01007387 */ /* 0x000fe80000100800 */
[----:B------:R-:W-:Y:S04]  /*231e0*/  STL [R1+0x19c], RZ ;  /* 0x00019cff01007387 */ /* 0x000fe80000100800 */
[----:B------:R-:W-:Y:S04]  /*231f0*/  STL [R1+0x1a0], RZ ;  /* 0x0001a0ff01007387 */ /* 0x000fe80000100800 */
[----:B------:R-:W-:Y:S01]  /*23200*/  STL [R1+0x1a4], RZ ;  /* 0x0001a4ff01007387 */ /* 0x000fe20000100800 */
[----:B------:R-:W-:-:S03]  /*23210*/  IADD3 R6, P1, R16, UR13, RZ ;  /* 0x0000000d10067c10 */ /* 0x000fc6000ff3e0ff */
[----:B------:R-:W-:Y:S01]  /*23220*/  STL [R1+0x1a8], RZ ;  /* 0x0001a8ff01007387 */ /* 0x000fe20000100800 */
[----:B------:R-:W-:-:S03]  /*23230*/  IADD3 R5, P2, R14, UR13, RZ ;  /* 0x0000000d0e057c10 */ /* 0x000fc6000ff5e0ff */
[----:B------:R-:W-:Y:S04]  /*23240*/  STL [R1+0x1ac], RZ ;  /* 0x0001acff01007387 */ /* 0x000fe80000100800 */
[----:B------:R-:W-:Y:S04]  /*23250*/  STL [R1+0x1b0], RZ ;  /* 0x0001b0ff01007387 */ /* 0x000fe80000100800 */
[----:B------:R-:W-:Y:S04]  /*23260*/  STL [R1+0x1b4], RZ ;  /* 0x0001b4ff01007387 */ /* 0x000fe80000100800 */
[----:B------:R2:W-:Y:S04]  /*23270*/  STL [R1+0x22c4], R4 ;  /* 0x0022c40401007387 */ /* 0x0005e80000100800 */
[----:B------:R-:W-:Y:S01]  /*23280*/  STL [R1+0x22cc], R6 ;  /* 0x0022cc0601007387 */ /* 0x000fe20000100800 */
[----:B--2---:R-:W-:-:S03]  /*23290*/  IADD3 R4, P3, R3, UR13, RZ ;  /* 0x0000000d03047c10 */ /* 0x004fc6000ff7e0ff */
[----:B------:R2:W-:Y:S04]  /*232a0*/  STL [R1+0x22d4], R5 ;  /* 0x0022d40501007387 */ /* 0x0005e80000100800 */
[----:B------:R3:W-:Y:S04]  /*232b0*/  STL [R1+0x22dc], R4 ;  /* 0x0022dc0401007387 */ /* 0x0007e80000100800 */
[----:B------:R-:W-:Y:S04]  /*232c0*/  STL [R1+0x1b8], RZ ;  /* 0x0001b8ff01007387 */ /* 0x000fe80000100800 */
[----:B------:R-:W-:Y:S01]  /*232d0*/  STL [R1+0x1bc], RZ ;  /* 0x0001bcff01007387 */ /* 0x000fe20000100800 */
[----:B0-----:R-:W-:Y:S01]  /*232e0*/  LOP3.LUT R152, R152, 0x7f, RZ, 0xc0, !PT ;  /* 0x0000007f98987812 */ /* 0x001fe200078ec0ff */
[----:B------:R-:W-:-:S03]  /*232f0*/  USHF.R.U32.HI UR32, URZ, 0x4, UR4 ;  /* 0x000000043f207899 */ /* 0x000fc60008011604 */
[C---:B------:R-:W-:Y:S02]  /*23300*/  LOP3.LUT R21, R152.reuse, 0x10, RZ, 0x3c, !PT ;  /* 0x0000001098157812 */ /* 0x040fe400078e3cff */
[C---:B------:R-:W-:Y:S02]  /*23310*/  LOP3.LUT R20, R152.reuse, 0x20, RZ, 0x3c, !PT ;  /* 0x0000002098147812 */ /* 0x040fe400078e3cff */
[----:B------:R-:W-:Y:S01]  /*23320*/  LOP3.LUT R19, R152, 0x30, RZ, 0x3c, !PT ;  /* 0x0000003098137812 */ /* 0x000fe200078e3cff */
[----:B------:R-:W-:Y:S02]  /*23330*/  UIMAD UR52, UR17, 0x2c, URZ ;  /* 0x0000002c113478a4 */ /* 0x000fe4000f8e023f */
[----:B------:R-:W-:Y:S02]  /*23340*/  UIMAD UR45, UR17, 0x2b, URZ ;  /* 0x0000002b112d78a4 */ /* 0x000fe4000f8e023f */
[----:B------:R-:W-:Y:S02]  /*23350*/  UIMAD UR36, UR17, 0x2a, URZ ;  /* 0x0000002a112478a4 */ /* 0x000fe4000f8e023f */
[----:B------:R-:W-:-:S02]  /*23360*/  UIMAD UR29, UR17, 0x29, URZ ;  /* 0x00000029111d78a4 */ /* 0x000fc4000f8e023f */
[----:B------:R-:W-:Y:S02]  /*23370*/  UIMAD UR15, UR17, 0x28, URZ ;  /* 0x00000028110f78a4 */ /* 0x000fe4000f8e023f */
[----:B------:R-:W-:Y:S02]  /*23380*/  UIMAD UR56, UR17, 0x27, URZ ;  /* 0x00000027113878a4 */ /* 0x000fe4000f8e023f */
[----:B------:R-:W-:Y:S02]  /*23390*/  UIMAD UR48, UR17, 0x26, URZ ;  /* 0x00000026113078a4 */ /* 0x000fe4000f8e023f */
[----:B------:R-:W-:Y:S02]  /*233a0*/  UIMAD UR21, UR17, 0x25, URZ ;  /* 0x00000025111578a4 */ /* 0x000fe4000f8e023f */
[----:B------:R-:W-:Y:S02]  /*233b0*/  UIMAD UR40, UR17, 0x24, URZ ;  /* 0x00000024112878a4 */ /* 0x000fe4000f8e023f */
[----:B------:R-:W-:-:S02]  /*233c0*/  UIMAD UR33, UR17, 0x23, URZ ;  /* 0x00000023112178a4 */ /* 0x000fc4000f8e023f */
[----:B------:R-:W-:Y:S02]  /*233d0*/  UIMAD UR7, UR17, 0x22, URZ ;  /* 0x00000022110778a4 */ /* 0x000fe4000f8e023f */
[----:B------:R-:W-:Y:S02]  /*233e0*/  UIMAD UR58, UR17, 0x21, URZ ;  /* 0x00000021113a78a4 */ /* 0x000fe4000f8e023f */
[----:B------:R-:W-:Y:S02]  /*233f0*/  USHF.L.U32 UR54, UR17, 0x5, URZ ;  /* 0x0000000511367899 */ /* 0x000fe4000800063f */
[----:B------:R-:W-:Y:S02]  /*23400*/  UIMAD UR50, UR17, 0x1f, URZ ;  /* 0x0000001f113278a4 */ /* 0x000fe4000f8e023f */
[----:B------:R-:W-:Y:S02]  /*23410*/  UIMAD UR46, UR17, 0x1e, URZ ;  /* 0x0000001e112e78a4 */ /* 0x000fe4000f8e023f */
[----:B------:R-:W-:-:S02]  /*23420*/  USHF.L.U32 UR6, UR17, 0x6, URZ ;  /* 0x0000000611067899 */ /* 0x000fc4000800063f */
[----:B------:R-:W-:Y:S01]  /*23430*/  UIADD3 UR34, UR4, 0x8000, URZ ;  /* 0x0000800004227890 */ /* 0x000fe2000fffe03f */
[----:B------:R-:W-:Y:S01]  /*23440*/  UMOV UR9, URZ ;  /* 0x0000003f00097c82 */ /* 0x000fe20008000000 */
[----:B------:R-:W-:Y:S01]  /*23450*/  UMOV UR8, URZ ;  /* 0x0000003f00087c82 */ /* 0x000fe20008000000 */
[----:B------:R-:W-:Y:S02]  /*23460*/  USHF.L.U32 UR5, UR5, 0x6, URZ ;  /* 0x0000000605057899 */ /* 0x000fe4000800063f */
        /* <DEDUP_REMOVED lines=12> */
[----:B------:R-:W-:Y:S02]  /*23530*/  UIMAD UR51, UR51, 0x11, URZ ;  /* 0x00000011333378a4 */ /* 0x000fe4000f8e023f */
[----:B------:R-:W-:Y:S02]  /*23540*/  USHF.L.U32 UR49, UR49, 0x4, URZ ;  /* 0x0000000431317899 */ /* 0x000fe4000800063f */
[----:B------:R-:W-:Y:S02]  /*23550*/  UIMAD UR47, UR47, 0xf, URZ ;  /* 0x0000000f2f2f78a4 */ /* 0x000fe4000f8e023f */
[----:B------:R-:W-:-:S02]  /*23560*/  UIMAD UR44, UR44, 0xe, URZ ;  /* 0x0000000e2c2c78a4 */ /* 0x000fc4000f8e023f */
[----:B------:R-:W-:Y:S02]  /*23570*/  UIMAD UR16, UR16, 0xd, URZ ;  /* 0x0000000d101078a4 */ /* 0x000fe4000f8e023f */
[----:B------:R-:W-:Y:S02]  /*23580*/  UIMAD UR20, UR20, 0xc, URZ ;  /* 0x0000000c141478a4 */ /* 0x000fe4000f8e023f */
[----:B------:R-:W-:Y:S02]  /*23590*/  UIMAD UR24, UR24, 0xb, URZ ;  /* 0x0000000b181878a4 */ /* 0x000fe4000f8e023f */
[----:B------:R-:W-:Y:S02]  /*235a0*/  UIMAD UR28, UR28, 0xa, URZ ;  /* 0x0000000a1c1c78a4 */ /* 0x000fe4000f8e023f */
[----:B------:R-:W-:Y:S02]  /*235b0*/  UIMAD UR43, UR43, 0x9, URZ ;  /* 0x000000092b2b78a4 */ /* 0x000fe4000f8e023f */
[----:B------:R-:W-:-:S02]  /*235c0*/  USHF.L.U32 UR41, UR41, 0x3, URZ ;  /* 0x0000000329297899 */ /* 0x000fc4000800063f */
[----:B------:R-:W-:Y:S02]  /*235d0*/  UIMAD UR38, UR38, 0x7, URZ ;  /* 0x00000007262678a4 */ /* 0x000fe4000f8e023f */
[----:B------:R-:W-:Y:S02]  /*235e0*/  UIMAD UR37, UR37, 0x6, URZ ;  /* 0x00000006252578a4 */ /* 0x000fe4000f8e023f */
[----:B------:R-:W-:Y:S02]  /*235f0*/  UIMAD UR22, UR22, 0x5, URZ ;  /* 0x00000005161678a4 */ /* 0x000fe4000f8e023f */
[----:B------:R-:W-:Y:S02]  /*23600*/  USHF.L.U32 UR23, UR23, 0x2, URZ ;  /* 0x0000000217177899 */ /* 0x000fe4000800063f */
[----:B------:R-:W-:Y:S02]  /*23610*/  UIMAD UR26, UR26, 0x3, URZ ;  /* 0x000000031a1a78a4 */ /* 0x000fe4000f8e023f */
[----:B------:R-:W-:-:S02]  /*23620*/  USHF.L.U32 UR27, UR27, 0x1, URZ ;  /* 0x000000011b1b7899 */ /* 0x000fc4000800063f */
[----:B------:R-:W-:Y:S02]  /*23630*/  USHF.R.S32.HI UR13, URZ, 0x1f, UR13 ;  /* 0x0000001f3f0d7899 */ /* 0x000fe4000801140d */
[----:B------:R-:W-:Y:S02]  /*23640*/  USHF.R.S32.HI UR30, URZ, 0x1f, UR30 ;  /* 0x0000001f3f1e7899 */ /* 0x000fe4000801141e */
[----:B------:R-:W-:Y:S02]  /*23650*/  USGXT.U32 UR32, UR32, 0xe ;  /* 0x0000000e2020789a */ /* 0x000fe40008000000 */
[----:B--2---:R-:W-:Y:S01]  /*23660*/  IADD3.X R5, R17, UR13, RZ, P0, !PT ;  /* 0x0000000d11057c10 */ /* 0x004fe200087fe4ff */
[----:B------:R-:W-:Y:S01]  /*23670*/  USHF.R.S32.HI UR60, URZ, 0x1f, UR52 ;  /* 0x0000001f3f3c7899 */ /* 0x000fe20008011434 */
[----:B------:R-:W-:Y:S01]  /*23680*/  IADD3.X R6, R15, UR13, RZ, P1, !PT ;  /* 0x0000000d0f067c10 */ /* 0x000fe20008ffe4ff */
[----:B------:R-:W-:Y:S01]  /*23690*/  USHF.R.S32.HI UR61, URZ, 0x1f, UR36 ;  /* 0x0000001f3f3d7899 */ /* 0x000fe20008011424 */
[----:B---3--:R-:W-:Y:S01]  /*236a0*/  IADD3.X R4, R13, UR13, RZ, P2, !PT ;  /* 0x0000000d0d047c10 */ /* 0x008fe200097fe4ff */
[----:B------:R0:W-:Y:S01]  /*236b0*/  STL [R1+0x22c0], R5 ;  /* 0x0022c00501007387 */ /* 0x0001e20000100800 */
[----:B------:R-:W-:-:S03]  /*236c0*/  USHF.R.U32.HI UR34, URZ, 0x4, UR34 ;  /* 0x000000043f227899 */ /* 0x000fc60008011622 */
[----:B------:R2:W-:Y:S04]  /*236d0*/  STL [R1+0x22c8], R6 ;  /* 0x0022c80601007387 */ /* 0x0005e80000100800 */
[----:B------:R3:W-:Y:S01]  /*236e0*/  STL [R1+0x22d0], R4 ;  /* 0x0022d00401007387 */ /* 0x0007e20000100800 */
[----:B0-----:R-:W-:Y:S01]  /*236f0*/  IADD3.X R5, R2, UR13, RZ, P3, !PT ;  /* 0x0000000d02057c10 */ /* 0x001fe20009ffe4ff */
[----:B------:R-:W-:Y:S01]  /*23700*/  USHF.R.S32.HI UR13, URZ, 0x1f, UR45 ;  /* 0x0000001f3f0d7899 */ /* 0x000fe2000801142d */
[----:B--2---:R-:W-:-:S03]  /*23710*/  IADD3 R6, P1, R16, UR52, RZ ;  /* 0x0000003410067c10 */ /* 0x004fc6000ff3e0ff */
[----:B------:R0:W-:Y:S01]  /*23720*/  STL [R1+0x22d8], R5 ;  /* 0x0022d80501007387 */ /* 0x0001e20000100800 */
[----:B---3--:R-:W-:-:S05]  /*23730*/  IADD3 R4, P0, R18, UR52, RZ ;  /* 0x0000003412047c10 */ /* 0x008fca000ff1e0ff */
[----:B------:R2:W-:Y:S01]  /*23740*/  STL [R1+0x22e4], R4 ;  /* 0x0022e40401007387 */ /* 0x0005e20000100800 */
[----:B0-----:R-:W-:-:S03]  /*23750*/  IADD3 R5, P2, R14, UR52, RZ ;  /* 0x000000340e057c10 */ /* 0x001fc6000ff5e0ff */
[----:B------:R0:W-:Y:S04]  /*23760*/  STL [R1+0x22ec], R6 ;  /* 0x0022ec0601007387 */ /* 0x0001e80000100800 */
[----:B------:R3:W-:Y:S01]  /*23770*/  STL [R1+0x22f4], R5 ;  /* 0x0022f40501007387 */ /* 0x0007e20000100800 */
[----:B--2---:R-:W-:Y:S01]  /*23780*/  IADD3 R4, P3, R3, UR52, RZ ;  /* 0x0000003403047c10 */ /* 0x004fe2000ff7e0ff */
[----:B------:R-:W-:Y:S01]  /*23790*/  USHF.R.S32.HI UR52, URZ, 0x1f, UR56 ;  /* 0x0000001f3f347899 */ /* 0x000fe20008011438 */
[----:B0-----:R-:W-:-:S03]  /*237a0*/  IADD3.X R6, R15, UR60, RZ, P1, !PT ;  /* 0x0000003c0f067c10 */ /* 0x001fc60008ffe4ff */
[----:B------:R0:W-:Y:S01]  /*237b0*/  STL [R1+0x22fc], R4 ;  /* 0x0022fc0401007387 */ /* 0x0001e20000100800 */
[----:B---3--:R-:W-:-:S05]  /*237c0*/  IADD3.X R5, R17, UR60, RZ, P0, !PT ;  /* 0x0000003c11057c10 */ /* 0x008fca00087fe4ff */
[----:B------:R2:W-:Y:S01]  /*237d0*/  STL [R1+0x22e0], R5 ;  /* 0x0022e00501007387 */ /* 0x0005e20000100800 */
[----:B0-----:R-:W-:-:S03]  /*237e0*/  IADD3.X R4, R13, UR60, RZ, P2, !PT ;  /* 0x0000003c0d047c10 */ /* 0x001fc600097fe4ff */
[----:B------:R0:W-:Y:S04]  /*237f0*/  STL [R1+0x22e8], R6 ;  /* 0x0022e80601007387 */ /* 0x0001e80000100800 */
[----:B------:R3:W-:Y:S01]  /*23800*/  STL [R1+0x22f0], R4 ;  /* 0x0022f00401007387 */ /* 0x0007e20000100800 */
[----:B--2---:R-:W-:Y:S01]  /*23810*/  IADD3.X R5, R2, UR60, RZ, P3, !PT ;  /* 0x0000003c02057c10 */ /* 0x004fe20009ffe4ff */
[----:B------:R-:W-:Y:S01]  /*23820*/  USHF.R.S32.HI UR60, URZ, 0x1f, UR29 ;  /* 0x0000001f3f3c7899 */ /* 0x000fe2000801141d */
[----:B0-----:R-:W-:-:S03]  /*23830*/  IADD3 R6, P1, R16, UR45, RZ ;  /* 0x0000002d10067c10 */ /* 0x001fc6000ff3e0ff */
        /* <DEDUP_REMOVED lines=33> */
[----:B--2---:R-:W-:Y:S02]  /*23a50*/  IADD3.X R5, R2, UR61, RZ, P3, !PT ;  /* 0x0000003d02057c10 */ /* 0x004fe40009ffe4ff */
        /* <DEDUP_REMOVED lines=292> */
[----:B------:R-:W-:Y:S04]  /*24ca0*/  STL [R1+0x254c], R6 ;  /* 0x00254c0601007387 */ /* 0x000fe80000100800 */
[----:B------:R0:W-:Y:S01]  /*24cb0*/  STL [R1+0x2554], R5 ;  /* 0x0025540501007387 */ /* 0x0001e20000100800 */
[----:B--2---:R-:W-:Y:S01]  /*24cc0*/  IADD3 R4, P3, R3, UR31, RZ ;  /* 0x0000001f03047c10 */ /* 0x004fe2000ff7e0ff */
[----:B------:R-:W-:-:S04]  /*24cd0*/  USHF.R.S32.HI UR31, URZ, 0x1f, UR22 ;  /* 0x0000001f3f1f7899 */ /* 0x000fc80008011416 */
[----:B------:R2:W-:Y:S01]  /*24ce0*/  STL [R1+0x255c], R4 ;  /* 0x00255c0401007387 */ /* 0x0005e20000100800 */
[----:B0-----:R-:W-:-:S03]  /*24cf0*/  IADD3.X R5, R17, UR33, RZ, P0, !PT ;  /* 0x0000002111057c10 */ /* 0x001fc600087fe4ff */
[----:B------:R-:W3:Y:S01]  /*24d00*/  LDL.LU R86, [R1+0x1c0] ;  /* 0x0001c00001567983 */ /* 0x000ee20000300800 */
[----:B--2---:R-:W-:-:S03]  /*24d10*/  IADD3.X R4, R15, UR33, RZ, P1, !PT ;  /* 0x000000210f047c10 */ /* 0x004fc60008ffe4ff */
[----:B------:R0:W-:Y:S04]  /*24d20*/  STL [R1+0x2540], R5 ;  /* 0x0025400501007387 */ /* 0x0001e80000100800 */
[----:B------:R2:W-:Y:S01]  /*24d30*/  STL [R1+0x2548], R4 ;  /* 0x0025480401007387 */ /* 0x0005e20000100800 */
[----:B0-----:R-:W-:Y:S02]  /*24d40*/  IADD3.X R5, R13, UR33, RZ, P2, !PT ;  /* 0x000000210d057c10 */ /* 0x001fe400097fe4ff */
[----:B--2---:R-:W-:-:S03]  /*24d50*/  IADD3.X R4, R2, UR33, RZ, P3, !PT ;  /* 0x0000002102047c10 */ /* 0x004fc60009ffe4ff */
[----:B------:R0:W-:Y:S01]  /*24d60*/  STL [R1+0x2550], R5 ;  /* 0x0025500501007387 */ /* 0x0001e20000100800 */
[----:B------:R-:W-:-:S03]  /*24d70*/  IADD3 R6, P1, R16, UR35, RZ ;  /* 0x0000002310067c10 */ /* 0x000fc6000ff3e0ff */
[----:B------:R2:W-:Y:S01]  /*24d80*/  STL [R1+0x2558], R4 ;  /* 0x0025580401007387 */ /* 0x0005e20000100800 */
[----:B0-----:R-:W-:Y:S02]  /*24d90*/  IADD3 R5, P0, R18, UR35, RZ ;  /* 0x0000002312057c10 */ /* 0x001fe4000ff1e0ff */
[----:B--2---:R-:W-:-:S03]  /*24da0*/  IADD3 R4, P2, R14, UR35, RZ ;  /* 0x000000230e047c10 */ /* 0x004fc6000ff5e0ff */
[----:B------:R0:W-:Y:S04]  /*24db0*/  STL [R1+0x2564], R5 ;  /* 0x0025640501007387 */ /* 0x0001e80000100800 */
[----:B------:R2:W-:Y:S04]  /*24dc0*/  STL [R1+0x256c], R6 ;  /* 0x00256c0601007387 */ /* 0x0005e80000100800 */
[----:B------:R4:W-:Y:S01]  /*24dd0*/  STL [R1+0x2574], R4 ;  /* 0x0025740401007387 */ /* 0x0009e20000100800 */
[----:B0-----:R-:W-:Y:S02]  /*24de0*/  IADD3 R5, P3, R3, UR35, RZ ;  /* 0x0000002303057c10 */ /* 0x001fe4000ff7e0ff */
[----:B--2---:R-:W-:-:S03]  /*24df0*/  IADD3.X R6, R15, UR15, RZ, P1, !PT ;  /* 0x0000000f0f067c10 */ /* 0x004fc60008ffe4ff */
[----:B------:R0:W-:Y:S01]  /*24e00*/  STL [R1+0x257c], R5 ;  /* 0x00257c0501007387 */ /* 0x0001e20000100800 */
[----:B----4-:R-:W-:-:S05]  /*24e10*/  IADD3.X R4, R17, UR15, RZ, P0, !PT ;  /* 0x0000000f11047c10 */ /* 0x010fca00087fe4ff */
[----:B------:R2:W-:Y:S01]  /*24e20*/  STL [R1+0x2560], R4 ;  /* 0x0025600401007387 */ /* 0x0005e20000100800 */
[----:B0-----:R-:W-:-:S03]  /*24e30*/  IADD3.X R5, R13, UR15, RZ, P2, !PT ;  /* 0x0000000f0d057c10 */ /* 0x001fc600097fe4ff */
[----:B------:R0:W-:Y:S01]  /*24e40*/  STL [R1+0x2568], R6 ;  /* 0x0025680601007387 */ /* 0x0001e20000100800 */
[----:B--2---:R-:W-:-:S03]  /*24e50*/  IADD3.X R4, R2, UR15, RZ, P3, !PT ;  /* 0x0000000f02047c10 */ /* 0x004fc60009ffe4ff */
[----:B------:R2:W-:Y:S01]  /*24e60*/  STL [R1+0x2570], R5 ;  /* 0x0025700501007387 */ /* 0x0005e20000100800 */
[----:B0-----:R-:W-:-:S03]  /*24e70*/  IADD3 R6, P1, R16, UR12, RZ ;  /* 0x0000000c10067c10 */ /* 0x001fc6000ff3e0ff */
[----:B------:R0:W-:Y:S01]  /*24e80*/  STL [R1+0x2578], R4 ;  /* 0x0025780401007387 */ /* 0x0001e20000100800 */
[----:B--2---:R-:W-:Y:S02]  /*24e90*/  IADD3 R5, P0, R18, UR12, RZ ;  /* 0x0000000c12057c10 */ /* 0x004fe4000ff1e0ff */
[----:B0-----:R-:W-:-:S03]  /*24ea0*/  IADD3 R4, P2, R14, UR12, RZ ;  /* 0x0000000c0e047c10 */ /* 0x001fc6000ff5e0ff */
        /* <DEDUP_REMOVED lines=16> */
[----:B------:R0:W-:Y:S01]  /*24fb0*/  STL [R1+0x25a4], R5 ;  /* 0x0025a40501007387 */ /* 0x0001e20000100800 */
[----:B------:R-:W-:-:S03]  /*24fc0*/  LOP3.LUT R0, R0, 0x30, RZ, 0xc0, !PT ;  /* 0x0000003000007812 */ /* 0x000fc600078ec0ff */
[----:B------:R-:W-:Y:S04]  /*24fd0*/  STL [R1+0x25ac], R6 ;  /* 0x0025ac0601007387 */ /* 0x000fe80000100800 */
[----:B------:R-:W-:Y:S01]  /*24fe0*/  STL [R1+0x25b4], R4 ;  /* 0x0025b40401007387 */ /* 0x000fe20000100800 */
[----:B0-----:R-:W-:Y:S01]  /*24ff0*/  IADD3 R5, P3, R3, UR14, RZ ;  /* 0x0000000e03057c10 */ /* 0x001fe2000ff7e0ff */
[----:B------:R-:W-:-:S04]  /*25000*/  IMAD R0, R152, 0x40, R0 ;  /* 0x0000004098007824 */ /* 0x000fc800078e0200 */
[----:B------:R0:W-:Y:S02]  /*25010*/  STL [R1+0x25bc], R5 ;  /* 0x0025bc0501007387 */ /* 0x0001e40000100800 */
[----:B0-----:R-:W-:Y:S02]  /*25020*/  IADD3.X R5, R17, UR13, RZ, P0, !PT ;  /* 0x0000000d11057c10 */ /* 0x001fe400087fe4ff */
[----:B---3--:R-:W-:-:S05]  /*25030*/  SHF.R.S32.HI R4, RZ, 0x6, R86 ;  /* 0x00000006ff047819 */ /* 0x008fca0000011456 */
[----:B------:R0:W-:Y:S04]  /*25040*/  STL [R1+0x3050], R4 ;  /* 0x0030500401007387 */ /* 0x0001e80000100800 */
[----:B------:R-:W-:Y:S01]  /*25050*/  STL [R1+0x1e10], R0 ;  /* 0x001e100001007387 */ /* 0x000fe20000100800 */
[----:B0-----:R-:W-:-:S03]  /*25060*/  IADD3.X R4, R15, UR13, RZ, P1, !PT ;  /* 0x0000000d0f047c10 */ /* 0x001fc60008ffe4ff */
[----:B------:R0:W-:Y:S04]  /*25070*/  STL [R1+0x25a0], R5 ;  /* 0x0025a00501007387 */ /* 0x0001e80000100800 */
[----:B------:R2:W-:Y:S01]  /*25080*/  STL [R1+0x25a8], R4 ;  /* 0x0025a80401007387 */ /* 0x0005e20000100800 */
[----:B0-----:R-:W-:Y:S02]  /*25090*/  IADD3.X R5, R13, UR13, RZ, P2, !PT ;  /* 0x0000000d0d057c10 */ /* 0x001fe400097fe4ff */
[----:B--2---:R-:W-:-:S03]  /*250a0*/  IADD3.X R4, R2, UR13, RZ, P3, !PT ;  /* 0x0000000d02047c10 */ /* 0x004fc60009ffe4ff */
[----:B------:R0:W-:Y:S04]  /*250b0*/  STL [R1+0x25b0], R5 ;  /* 0x0025b00501007387 */ /* 0x0001e80000100800 */
[----:B------:R2:W-:Y:S01]  /*250c0*/  STL [R1+0x25b8], R4 ;  /* 0x0025b80401007387 */ /* 0x0005e20000100800 */
[----:B------:R-:W-:Y:S02]  /*250d0*/  IADD3 R6, P2, R14, UR59, RZ ;  /* 0x0000003b0e067c10 */ /* 0x000fe4000ff5e0ff */
[----:B0-----:R-:W-:Y:S02]  /*250e0*/  IADD3 R5, P0, R18, UR59, RZ ;  /* 0x0000003b12057c10 */ /* 0x001fe4000ff1e0ff */
[----:B--2---:R-:W-:-:S03]  /*250f0*/  IADD3 R4, P1, R16, UR59, RZ ;  /* 0x0000003b10047c10 */ /* 0x004fc6000ff3e0ff */
[----:B------:R0:W-:Y:S04]  /*25100*/  STL [R1+0x25c4], R5 ;  /* 0x0025c40501007387 */ /* 0x0001e80000100800 */
[----:B------:R2:W-:Y:S01]  /*25110*/  STL [R1+0x25cc], R4 ;  /* 0x0025cc0401007387 */ /* 0x0005e20000100800 */
[----:B0-----:R-:W-:-:S03]  /*25120*/  IADD3 R5, P3, R3, UR59, RZ ;  /* 0x0000003b03057c10 */ /* 0x001fc6000ff7e0ff */
[----:B------:R0:W-:Y:S01]  /*25130*/  STL [R1+0x25d4], R6 ;  /* 0x0025d40601007387 */ /* 0x0001e20000100800 */
[----:B--2---:R-:W-:-:S03]  /*25140*/  IADD3.X R4, R17, UR60, RZ, P0, !PT ;  /* 0x0000003c11047c10 */ /* 0x004fc600087fe4ff */
[----:B------:R2:W-:Y:S04]  /*25150*/  STL [R1+0x25dc], R5 ;  /* 0x0025dc0501007387 */ /* 0x0005e80000100800 */
[----:B------:R3:W-:Y:S01]  /*25160*/  STL [R1+0x25c0], R4 ;  /* 0x0025c00401007387 */ /* 0x0007e20000100800 */
[----:B0-----:R-:W-:Y:S02]  /*25170*/  IADD3.X R6, R15, UR60, RZ, P1, !PT ;  /* 0x0000003c0f067c10 */ /* 0x001fe40008ffe4ff */
[----:B--2---:R-:W-:-:S03]  /*25180*/  IADD3.X R5, R13, UR60, RZ, P2, !PT ;  /* 0x0000003c0d057c10 */ /* 0x004fc600097fe4ff */
[----:B------:R-:W-:Y:S01]  /*25190*/  STL [R1+0x25c8], R6 ;  /* 0x0025c80601007387 */ /* 0x000fe20000100800 */
[----:B---3--:R-:W-:-:S03]  /*251a0*/  IADD3.X R4, R2, UR60, RZ, P3, !PT ;  /* 0x0000003c02047c10 */ /* 0x008fc60009ffe4ff */
[----:B------:R0:W-:Y:S04]  /*251b0*/  STL [R1+0x25d0], R5 ;  /* 0x0025d00501007387 */ /* 0x0001e80000100800 */
[----:B------:R2:W-:Y:S01]  /*251c0*/  STL [R1+0x25d8], R4 ;  /* 0x0025d80401007387 */ /* 0x0005e20000100800 */
[----:B0-----:R-:W-:Y:S02]  /*251d0*/  IADD3 R5, P0, R18, UR57, RZ ;  /* 0x0000003912057c10 */ /* 0x001fe4000ff1e0ff */
[----:B--2---:R-:W-:-:S03]  /*251e0*/  IADD3 R4, P1, R16, UR57, RZ ;  /* 0x0000003910047c10 */ /* 0x004fc6000ff3e0ff */
[----:B------:R0:W-:Y:S01]  /*251f0*/  STL [R1+0x25e4], R5 ;  /* 0x0025e40501007387 */ /* 0x0001e20000100800 */
[----:B------:R-:W-:-:S03]  /*25200*/  IADD3 R6, P2, R14, UR57, RZ ;  /* 0x000000390e067c10 */ /* 0x000fc6000ff5e0ff */
        /* <DEDUP_REMOVED lines=195> */
[----:B------:R-:W-:Y:S01]  /*25e40*/  USHF.R.S32.HI UR33, URZ, 0x1f, UR23 ;  /* 0x0000001f3f217899 */ /* 0x000fe20008011417 */
[----:B--2---:R-:W-:Y:S02]  /*25e50*/  IADD3.X R4, R17, UR42, RZ, P0, !PT ;  /* 0x0000002a11047c10 */ /* 0x004fe400087fe4ff */
[----:B------:R2:W-:Y:S01]  /*25e60*/  STL [R1+0x277c], R5 ;  /* 0x00277c0501007387 */ /* 0x0005e20000100800 */
[----:B------:R-:W-:Y:S02]  /*25e70*/  USHF.R.S32.HI UR35, URZ, 0x1f, UR26 ;  /* 0x0000001f3f237899 */ /* 0x000fe4000801141a */
[----:B------:R-:W-:Y:S01]  /*25e80*/  UIADD3 UR12, UP0, UR32, 0x2, URZ ;  /* 0x00000002200c7890 */ /* 0x000fe2000ff1e03f */
[----:B------:R3:W-:Y:S01]  /*25e90*/  STL [R1+0x2760], R4 ;  /* 0x0027600401007387 */ /* 0x0007e20000100800 */
[----:B------:R-:W-:Y:S01]  /*25ea0*/  ULDC UR41, c[0x0][0x238] ;  /* 0x00008e0000297ab9 */ /* 0x000fe20000000800 */
[----:B0-----:R-:W-:-:S02]  /*25eb0*/  IADD3.X R6, R15, UR42, RZ, P1, !PT ;  /* 0x0000002a0f067c10 */ /* 0x001fc40008ffe4ff */
        /* <DEDUP_REMOVED lines=45> */
[----:B0-----:R-:W-:-:S03]  /*26190*/  LOP3.LUT R5, R0, 0x10, RZ, 0x3c, !PT ;  /* 0x0000001000057812 */ /* 0x001fc600078e3cff */
[----:B------:R-:W-:Y:S04]  /*261a0*/  STL [R1+0x1e0], RZ ;  /* 0x0001e0ff01007387 */ /* 0x000fe80000100800 */
[----:B------:R-:W-:Y:S04]  /*261b0*/  STL [R1+0x1e4], RZ ;  /* 0x0001e4ff01007387 */ /* 0x000fe80000100800 */
[----:B------:R-:W-:Y:S04]  /*261c0*/  STL [R1+0x1e8], RZ ;  /* 0x0001e8ff01007387 */ /* 0x000fe80000100800 */
[----:B------:R-:W-:Y:S01]  /*261d0*/  STL [R1+0x1ec], RZ ;  /* 0x0001ecff01007387 */ /* 0x000fe20000100800 */
[----:B------:R-:W-:-:S03]  /*261e0*/  LOP3.LUT R6, R0, 0x20, RZ, 0x3c, !PT ;  /* 0x0000002000067812 */ /* 0x000fc600078e3cff */
[----:B------:R-:W-:Y:S01]  /*261f0*/  STL [R1+0x1f0], RZ ;  /* 0x0001f0ff01007387 */ /* 0x000fe20000100800 */
[----:B--2---:R-:W-:-:S03]  /*26200*/  LOP3.LUT R4, R0, 0x30, RZ, 0x3c, !PT ;  /* 0x0000003000047812 */ /* 0x004fc600078e3cff */
[----:B------:R-:W-:Y:S04]  /*26210*/  STL [R1+0x1f4], RZ ;  /* 0x0001f4ff01007387 */ /* 0x000fe80000100800 */
[----:B------:R-:W-:Y:S01]  /*26220*/  STL [R1+0x1f8], RZ ;  /* 0x0001f8ff01007387 */ /* 0x000fe20000100800 */
[----:B------:R-:W-:-:S03]  /*26230*/  IADD3 R0, P4, R16, UR22, RZ ;  /* 0x0000001610007c10 */ /* 0x000fc6000ff9e0ff */
[----:B------:R-:W-:Y:S04]  /*26240*/  STL [R1+0x1fc], RZ ;  /* 0x0001fcff01007387 */ /* 0x000fe80000100800 */
[----:B------:R0:W-:Y:S04]  /*26250*/  STL [R1+0x1f50], R5 ;  /* 0x001f500501007387 */ /* 0x0001e80000100800 */
[----:B------:R-:W-:Y:S01]  /*26260*/  STL [R1+0x1f4c], R6 ;  /* 0x001f4c0601007387 */ /* 0x000fe20000100800 */
[----:B0-----:R-:W-:-:S03]  /*26270*/  IADD3 R5, P5, R18, UR22, RZ ;  /* 0x0000001612057c10 */ /* 0x001fc6000ffbe0ff */
[----:B------:R0:W-:Y:S04]  /*26280*/  STL [R1+0x1f48], R4 ;  /* 0x001f480401007387 */ /* 0x0001e80000100800 */
[----:B------:R2:W-:Y:S04]  /*26290*/  STL [R1+0x27c4], R5 ;  /* 0x0027c40501007387 */ /* 0x0005e80000100800 */
[----:B------:R3:W-:Y:S01]  /*262a0*/  STL [R1+0x27cc], R0 ;  /* 0x0027cc0001007387 */ /* 0x0007e20000100800 */
[----:B0-----:R-:W-:Y:S02]  /*262b0*/  IADD3 R4, P3, R14, UR22, RZ ;  /* 0x000000160e047c10 */ /* 0x001fe4000ff7e0ff */
[----:B--2---:R-:W-:-:S03]  /*262c0*/  IADD3 R5, P2, R3, UR22, RZ ;  /* 0x0000001603057c10 */ /* 0x004fc6000ff5e0ff */
[----:B------:R0:W-:Y:S01]  /*262d0*/  STL [R1+0x27d4], R4 ;  /* 0x0027d40401007387 */ /* 0x0001e20000100800 */
[----:B---3--:R-:W-:-:S03]  /*262e0*/  IADD3 R0, P1, R18, UR23, RZ ;  /* 0x0000001712007c10 */ /* 0x008fc6000ff3e0ff */
[----:B------:R2:W-:Y:S04]  /*262f0*/  STL [R1+0x27dc], R5 ;  /* 0x0027dc0501007387 */ /* 0x0005e80000100800 */
[----:B------:R3:W-:Y:S01]  /*26300*/  STL [R1+0x27e4], R0 ;  /* 0x0027e40001007387 */ /* 0x0007e20000100800 */
[----:B0-----:R-:W-:Y:S02]  /*26310*/  IADD3 R4, P0, R16, UR23, RZ ;  /* 0x0000001710047c10 */ /* 0x001fe4000ff1e0ff */
[----:B--2---:R-:W-:-:S03]  /*26320*/  IADD3 R5, P6, R14, UR23, RZ ;  /* 0x000000170e057c10 */ /* 0x004fc6000ffde0ff */
[----:B------:R0:W-:Y:S01]  /*26330*/  STL [R1+0x27ec], R4 ;  /* 0x0027ec0401007387 */ /* 0x0001e20000100800 */
[----:B---3--:R-:W-:-:S03]  /*26340*/  IADD3.X R0, R17, UR31, RZ, P5, !PT ;  /* 0x0000001f11007c10 */ /* 0x008fc6000affe4ff */
[----:B------:R2:W-:Y:S04]  /*26350*/  STL [R1+0x27f4], R5 ;  /* 0x0027f40501007387 */ /* 0x0005e80000100800 */
[----:B------:R3:W-:Y:S01]  /*26360*/  STL [R1+0x27c0], R0 ;  /* 0x0027c00001007387 */ /* 0x0007e20000100800 */
[----:B0-----:R-:W-:Y:S02]  /*26370*/  IADD3 R4, P5, R3, UR23, RZ ;  /* 0x0000001703047c10 */ /* 0x001fe4000ffbe0ff */
[----:B--2---:R-:W-:-:S03]  /*26380*/  IADD3.X R5, R15, UR31, RZ, P4, !PT ;  /* 0x0000001f0f057c10 */ /* 0x004fc6000a7fe4ff */
[----:B------:R0:W-:Y:S01]  /*26390*/  STL [R1+0x27fc], R4 ;  /* 0x0027fc0401007387 */ /* 0x0001e20000100800 */
[----:B---3--:R-:W-:-:S03]  /*263a0*/  IADD3 R0, P4, R18, UR26, RZ ;  /* 0x0000001a12007c10 */ /* 0x008fc6000ff9e0ff */
[----:B------:R2:W-:Y:S04]  /*263b0*/  STL [R1+0x27c8], R5 ;  /* 0x0027c80501007387 */ /* 0x0005e80000100800 */
[----:B------:R3:W-:Y:S01]  /*263c0*/  STL [R1+0x2804], R0 ;  /* 0x0028040001007387 */ /* 0x0007e20000100800 */
[----:B0-----:R-:W-:Y:S02]  /*263d0*/  IADD3.X R4, R13, UR31, RZ, P3, !PT ;  /* 0x0000001f0d047c10 */ /* 0x001fe40009ffe4ff */
        /* <DEDUP_REMOVED lines=21> */
[----:B------:R2:W-:Y:S01]  /*26530*/  STL [R1+0x27f8], R5 ;  /* 0x0027f80501007387 */ /* 0x0005e20000100800 */
[----:B------:R-:W-:-:S03]  /*26540*/  UIADD3.X UR9, UR9, -0x7fffffe0, URZ, UP0, !UPT ;  /* 0x8000002009097890 */ /* 0x000fc600087fe43f */
[----:B------:R3:W-:Y:S01]  /*26550*/  STL [R1+0x2834], R0 ;  /* 0x0028340001007387 */ /* 0x0007e20000100800 */
[----:B0-----:R-:W-:Y:S02]  /*26560*/  IADD3.X R4, R17, UR35, RZ, P4, !PT ;  /* 0x0000002311047c10 */ /* 0x001fe4000a7fe4ff */
[----:B--2---:R-:W-:Y:S02]  /*26570*/  IADD3.X R5, R15, UR35, RZ, P3, !PT ;  /* 0x000000230f057c10 */ /* 0x004fe40009ffe4ff */
[----:B---3--:R-:W-:Y:S01]  /*26580*/  IADD3 R0, P4, R3, UR27, RZ ;  /* 0x0000001b03007c10 */ /* 0x008fe2000ff9e0ff */
[----:B------:R0:W-:Y:S01]  /*26590*/  STL [R1+0x2800], R4 ;  /* 0x0028000401007387 */ /* 0x0001e20000100800 */
[----:B------:R-:W-:Y:S01]  /*265a0*/  UMOV UR13, UR9 ;  /* 0x00000009000d7c82 */ /* 0x000fe20008000000 */
[----:B------:R-:W-:Y:S02]  /*265b0*/  ULDC UR9, c[0x0][0x238] ;  /* 0x00008e0000097ab9 */ /* 0x000fe40000000800 */
[----:B------:R2:W-:Y:S01]  /*265c0*/  STL [R1+0x283c], R0 ;  /* 0x00283c0001007387 */ /* 0x0005e20000100800 */
[----:B------:R-:W-:Y:S01]  /*265d0*/  USHF.R.S32.HI UR36, URZ, 0x1f, UR27 ;  /* 0x0000001f3f247899 */ /* 0x000fe2000801141b */
[----:B0-----:R-:W-:-:S02]  /*265e0*/  IADD3 R4, P3, R18, UR41, RZ ;  /* 0x0000002912047c10 */ /* 0x001fc4000ff7e0ff */
[----:B------:R0:W-:Y:S01]  /*265f0*/  STL [R1+0x2808], R5 ;  /* 0x0028080501007387 */ /* 0x0001e20000100800 */
[----:B--2---:R-:W-:-:S03]  /*26600*/  IADD3.X R0, R13, UR35, RZ, P2, !PT ;  /* 0x000000230d007c10 */ /* 0x004fc600097fe4ff */
        /* <DEDUP_REMOVED lines=14> */
[----:B0-----:R-:W-:Y:S02]  /*266f0*/  IADD3.X R5, R13, UR36, RZ, P5, !PT ;  /* 0x000000240d057c10 */ /* 0x001fe4000affe4ff */
[----:B--2---:R-:W-:-:S03]  /*26700*/  IADD3.X R4, R2, UR36, RZ, P4, !PT ;  /* 0x0000002402047c10 */ /* 0x004fc6000a7fe4ff */
        /* <DEDUP_REMOVED lines=10> */
[----:B------:R-:W-:-:S04]  /*267b0*/  USGXT.U32 UR34, UR34, 0xe ;  /* 0x0000000e2222789a */ /* 0x000fc80008000000 */
[----:B------:R-:W-:Y:S01]  /*267c0*/  UIADD3 UR14, UP1, UR34, 0x2, URZ ;  /* 0x00000002220e7890 */ /* 0x000fe2000ff3e03f */
[----:B------:R-:W-:Y:S02]  /*267d0*/  CS2R R24, SRZ ;  /* 0x0000000000187805 */ /* 0x000fe4000001ff00 */
[----:B------:R-:W-:Y:S02]  /*267e0*/  CS2R R26, SRZ ;  /* 0x00000000001a7805 */ /* 0x000fe4000001ff00 */
[----:B------:R-:W-:Y:S01]  /*267f0*/  CS2R R28, SRZ ;  /* 0x00000000001c7805 */ /* 0x000fe2000001ff00 */
[----:B------:R-:W-:Y:S01]  /*26800*/  UIADD3.X UR15, UR8, -0x7fffffe0, URZ, UP1, !UPT ;  /* 0x80000020080f7890 */ /* 0x000fe20008ffe43f */
[----:B------:R-:W-:Y:S02]  /*26810*/  CS2R R30, SRZ ;  /* 0x00000000001e7805 */ /* 0x000fe4000001ff00 */
[----:B------:R-:W-:Y:S02]  /*26820*/  CS2R R32, SRZ ;  /* 0x0000000000207805 */ /* 0x000fe4000001ff00 */
[----:B------:R-:W-:-:S02]  /*26830*/  CS2R R34, SRZ ;  /* 0x0000000000227805 */ /* 0x000fc4000001ff00 */
[----:B------:R-:W-:Y:S02]  /*26840*/  CS2R R36, SRZ ;  /* 0x0000000000247805 */ /* 0x000fe4000001ff00 */
[----:B------:R-:W-:Y:S02]  /*26850*/  CS2R R38, SRZ ;  /* 0x0000000000267805 */ /* 0x000fe4000001ff00 */
[----:B------:R-:W-:Y:S02]  /*26860*/  CS2R R40, SRZ ;  /* 0x0000000000287805 */ /* 0x000fe4000001ff00 */
        /* <DEDUP_REMOVED lines=54> */
[----:B------:R-:W-:Y:S01]  /*26bd0*/  CS2R R150, SRZ ;  /* 0x0000000000967805 */ /* 0x000fe2000001ff00 */
[----:B------:R-:W-:Y:S02]  /*26be0*/  UIADD3.64 UR56, UR12, 0x1fe, URZ ;  /* 0x000001fe0c387897 */ /* 0x000fe4000fffe03f */
[----:B------:R-:W-:Y:S02]  /*26bf0*/  UIADD3.64 UR42, UR12, 0x700, URZ ;  /* 0x000007000c2a7897 */ /* 0x000fe4000fffe03f */
[----:B------:R-:W-:-:S02]  /*26c00*/  USHF.R.S32.HI UR7, URZ, 0x1f, UR6 ;  /* 0x0000001f3f077899 */ /* 0x000fc40008011406 */
[----:B------:R-:W-:Y:S02]  /*26c10*/  USHF.R.S32.HI UR8, URZ, 0x1f, UR5 ;  /* 0x0000001f3f087899 */ /* 0x000fe40008011405 */
[----:B------:R-:W-:Y:S02]  /*26c20*/  UIADD3.64 UR60, UR12, 0xfe, URZ ;  /* 0x000000fe0c3c7897 */ /* 0x000fe4000fffe03f */
[----:B------:R-:W-:Y:S02]  /*26c30*/  UIADD3.64 UR58, UR12, 0x100, URZ ;  /* 0x000001000c3a7897 */ /* 0x000fe4000fffe03f */
[----:B------:R-:W-:Y:S02]  /*26c40*/  UIADD3.64 UR54, UR12, 0x200, URZ ;  /* 0x000002000c367897 */ /* 0x000fe4000fffe03f */
[----:B------:R-:W-:Y:S02]  /*26c50*/  UIADD3.64 UR56, UR12, 0x2fe, URZ ;  /* 0x000002fe0c387897 */ /* 0x000fe4000fffe03f */
[----:B------:R-:W-:-:S02]  /*26c60*/  UIADD3.64 UR52, UR12, 0x300, URZ ;  /* 0x000003000c347897 */ /* 0x000fc4000fffe03f */
[----:B------:R-:W-:Y:S02]  /*26c70*/  UIADD3.64 UR48, UR12, 0x3fe, URZ ;  /* 0x000003fe0c307897 */ /* 0x000fe4000fffe03f */
[----:B------:R-:W-:Y:S02]  /*26c80*/  UIADD3.64 UR44, UR12, 0x400, URZ ;  /* 0x000004000c2c7897 */ /* 0x000fe4000fffe03f */
[----:B------:R-:W-:Y:S02]  /*26c90*/  UIADD3.64 UR16, UR12, 0x4fe, URZ ;  /* 0x000004fe0c107897 */ /* 0x000fe4000fffe03f */
[----:B------:R-:W-:Y:S02]  /*26ca0*/  UIADD3.64 UR20, UR12, 0x500, URZ ;  /* 0x000005000c147897 */ /* 0x000fe4000fffe03f */
[----:B------:R-:W-:Y:S02]  /*26cb0*/  UIADD3.64 UR24, UR12, 0x5fe, URZ ;  /* 0x000005fe0c187897 */ /* 0x000fe4000fffe03f */
[----:B------:R-:W-:-:S02]  /*26cc0*/  UIADD3.64 UR28, UR12, 0x600, URZ ;  /* 0x000006000c1c7897 */ /* 0x000fc4000fffe03f */
[----:B------:R-:W-:Y:S02]  /*26cd0*/  UIADD3.64 UR46, UR12, 0x6fe, URZ ;  /* 0x000006fe0c2e7897 */ /* 0x000fe4000fffe03f */
[----:B------:R-:W-:Y:S02]  /*26ce0*/  UIADD3.64 UR38, UR14, 0x3fe, URZ ;  /* 0x000003fe0e267897 */ /* 0x000fe4000fffe03f */
[----:B------:R-:W-:Y:S01]  /*26cf0*/  UIADD3.64 UR42, UR14, 0x400, URZ ;  /* 0x000004000e2a7897 */ /* 0x000fe2000fffe03f */
[----:B------:R-:W-:Y:S01]  /*26d00*/  UMOV UR33, 0x80000020 ;  /* 0x8000002000217882 */ /* 0x000fe20000000000 */
[----:B-1----:R-:W-:-:S10]  /*26d10*/  UMOV UR35, 0x80000020 ;  /* 0x8000002000237882 */ /* 0x002fd40000000000 */
.L_x_2:
[----:B------:R-:W-:Y:S04]  /*26d20*/  STL [R1+0x608c], R166 ;  /* 0x00608ca601007387 */ /* 0x000fe80000100800 */
        /* <DEDUP_REMOVED lines=12> */
[----:B-----5:R-:W-:Y:S04]  /*26df0*/  STL [R1+0x5efc], R21 ;  /* 0x005efc1501007387 */ /* 0x020fe80000100800 */
        /* <DEDUP_REMOVED lines=151> */
[----:B0-----:R0:W-:Y:S04]  /*27770*/  STL [R1+0x5d84], R33 ;  /* 0x005d842101007387 */ /* 0x0011e80000100800 */
[----:B0-----:R-:W2:Y:S01]  /*27780*/  LDL.LU R33, [R1+0x1ed4] ;  /* 0x001ed40001217983 */ /* 0x001ea20000300800 */
[----:B------:R-:W-:-:S02]  /*27790*/  MOV R4, UR29 ;  /* 0x0000001d00047c02 */ /* 0x000fc40008000f00 */
[----:B------:R-:W-:Y:S01]  /*277a0*/  MOV R0, UR28 ;  /* 0x0000001c00007c02 */ /* 0x000fe20008000f00 */
[----:B------:R-:W-:Y:S04]  /*277b0*/  STL [R1+0x5d80], R30 ;  /* 0x005d801e01007387 */ /* 0x000fe80000100800 */
[----:B------:R-:W-:Y:S04]  /*277c0*/  STL [R1+0x5d7c], R31 ;  /* 0x005d7c1f01007387 */ /* 0x000fe80000100800 */
[----:B------:R-:W-:Y:S04]  /*277d0*/  STL [R1+0x5d78], R28 ;  /* 0x005d781c01007387 */ /* 0x000fe80000100800 */
[----:B------:R-:W-:Y:S04]  /*277e0*/  STL [R1+0x5d74], R29 ;  /* 0x005d741d01007387 */ /* 0x000fe80000100800 */
[----:B------:R-:W-:Y:S04]  /*277f0*/  STL [R1+0x5d70], R26 ;  /* 0x005d701a01007387 */ /* 0x000fe80000100800 */
[----:B------:R-:W-:Y:S04]  /*27800*/  STL [R1+0x5d6c], R27 ;  /* 0x005d6c1b01007387 */ /* 0x000fe80000100800 */
[----:B------:R0:W-:Y:S04]  /*27810*/  STL [R1+0x5d68], R24 ;  /* 0x005d681801007387 */ /* 0x0001e80000100800 */
        /* <DEDUP_REMOVED lines=34> */
[----:B0-----:R-:W3:Y:S04]  /*27a40*/  LDL R24, [R1+0x2858] ;  /* 0x0028580001187983 */ /* 0x001ee80000100800 */
[----:B------:R-:W-:Y:S04]  /*27a50*/  STL [R1+0x3044], R4 ;  /* 0x0030440401007387 */ /* 0x000fe80000100800 */
[----:B------:R-:W4:Y:S04]  /*27a60*/  LDL.LU R38, [R1+0x285c] ;  /* 0x00285c0001267983 */ /* 0x000f280000300800 */
[----:B------:R0:W-:Y:S01]  /*27a70*/  STL [R1+0x3040], R0 ;  /* 0x0030400001007387 */ /* 0x0001e20000100800 */
[----:B------:R-:W-:-:S02]  /*27a80*/  PRMT R60, RZ, 0x7610, R60 ;  /* 0x00007610ff3c7816 */ /* 0x000fc4000000003c */
[----:B------:R-:W-:Y:S01]  /*27a90*/  PRMT R70, RZ, 0x7610, R70 ;  /* 0x00007610ff467816 */ /* 0x000fe20000000046 */
[----:B------:R-:W4:Y:S01]  /*27aa0*/  LDL.LU R30, [R1+0x284c] ;  /* 0x00284c00011e7983 */ /* 0x000f220000300800 */
[----:B------:R-:W-:Y:S02]  /*27ab0*/  PRMT R86, RZ, 0x7610, R86 ;  /* 0x00007610ff567816 */ /* 0x000fe40000000056 */
[----:B------:R-:W-:Y:S01]  /*27ac0*/  PRMT R102, RZ, 0x7610, R102 ;  /* 0x00007610ff667816 */ /* 0x000fe20000000066 */
[----:B------:R-:W4:Y:S01]  /*27ad0*/  LDL.LU R26, [R1+0x283c] ;  /* 0x00283c00011a7983 */ /* 0x000f220000300800 */
[----:B0-----:R-:W2:Y:S03]  /*27ae0*/  LDC R0, c[0x0][0x230] ;  /* 0x00008c00ff007b82 */ /* 0x001ea60000000800 */
[----:B------:R-:W4:Y:S04]  /*27af0*/  LDL.LU R25, [R1+0x2854] ;  /* 0x0028540001197983 */ /* 0x000f280000300800 */
[----:B------:R-:W4:Y:S01]  /*27b00*/  LDL.LU R19, [R1+0x2844] ;  /* 0x0028440001137983 */ /* 0x000f220000300800 */
[----:B------:R-:W-:Y:S01]  /*27b10*/  PRMT R67, RZ, 0x7610, R67 ;  /* 0x00007610ff437816 */ /* 0x000fe20000000043 */
[----:B--2---:R-:W-:-:S02]  /*27b20*/  IMAD R0, R33, -0x40, R0 ;  /* 0xffffffc021007824 */ /* 0x004fc400078e0200 */
[----:B------:R-:W-:Y:S03]  /*27b30*/  STL [R1+0x5f00], R33 ;  /* 0x005f002101007387 */ /* 0x000fe60000100800 */
[C---:B------:R-:W-:Y:S01]  /*27b40*/  ISETP.GT.AND P0, PT, R0.reuse, RZ, PT ;  /* 0x000000ff0000720c */ /* 0x040fe20003f04270 */
[----:B------:R-:W-:Y:S01]  /*27b50*/  STL [R1+0x5484], R3 ;  /* 0x0054840301007387 */ /* 0x000fe20000100800 */
[----:B------:R-:W-:-:S03]  /*27b60*/  ISETP.GT.AND P1, PT, R0, 0x1, PT ;  /* 0x000000010000780c */ /* 0x000fc60003f24270 */
[----:B------:R0:W-:Y:S08]  /*27b70*/  STL [R1+0x5480], R2 ;  /* 0x0054800201007387 */ /* 0x0001f00000100800 */
[----:B------:R-:W-:Y:S02]  /*27b80*/  @P0 IMAD.MOV.U32 R4, RZ, RZ, R3 ;  /* 0x000000ffff040224 */ /* 0x000fe400078e0003 */
[----:B------:R-:W-:-:S05]  /*27b90*/  @P0 IMAD.MOV.U32 R5, RZ, RZ, R2 ;  /* 0x000000ffff050224 */ /* 0x000fca00078e0002 */
[----:B------:R1:W2:Y:S04]  /*27ba0*/  @P0 LDG.E.U8 R60, desc[UR10][R4.64] ;  /* 0x0000000a043c0981 */ /* 0x0002a8000c1e1100 */
[----:B------:R-:W-:Y:S04]  /*27bb0*/  STL [R1+0x5f04], R14 ;  /* 0x005f040e01007387 */ /* 0x000fe80000100800 */
[----:B------:R-:W-:Y:S01]  /*27bc0*/  STL [R1+0x547c], R13 ;  /* 0x00547c0d01007387 */ /* 0x000fe20000100800 */
[----:B-1----:R-:W-:Y:S02]  /*27bd0*/  @P0 IMAD.MOV.U32 R4, RZ, RZ, R14 ;  /* 0x000000ffff040224 */ /* 0x002fe400078e000e */
        /* <DEDUP_REMOVED lines=8> */
[----:B------:R2:W-:Y:S01]  /*27c60*/  STL [R1+0x5478], R17 ;  /* 0x0054781101007387 */ /* 0x0005e20000100800 */
[----:B-1----:R-:W-:Y:S02]  /*27c70*/  @P0 IMAD.MOV.U32 R4, RZ, RZ, R18 ;  /* 0x000000ffff040224 */ /* 0x002fe400078e0012 */
[----:B------:R-:W-:-:S05]  /*27c80*/  @P0 IMAD.MOV.U32 R5, RZ, RZ, R17 ;  /* 0x000000ffff050224 */ /* 0x000fca00078e0011 */
[----:B------:R3:W2:Y:S01]  /*27c90*/  @P0 LDG.E.U8 R102, desc[UR10][R4.64] ;  /* 0x0000000a04660981 */ /* 0x0006a2000c1e1100 */
[----:B------:R-:W-:Y:S02]  /*27ca0*/  PRMT R73, RZ, 0x7610, R73 ;  /* 0x00007610ff497816 */ /* 0x000fe40000000049 */
[----:B------:R-:W-:Y:S02]  /*27cb0*/  PRMT R89, RZ, 0x7610, R89 ;  /* 0x00007610ff597816 */ /* 0x000fe40000000059 */
[----:B------:R-:W-:Y:S02]  /*27cc0*/  PRMT R105, RZ, 0x7610, R105 ;  /* 0x00007610ff697816 */ /* 0x000fe40000000069 */
[----:B------:R-:W-:Y:S01]  /*27cd0*/  ISETP.GT.AND P0, PT, R0, 0x2, PT ;  /* 0x000000020000780c */ /* 0x000fe20003f04270 */
[----:B---3--:R-:W-:Y:S02]  /*27ce0*/  @P1 IMAD.MOV.U32 R5, RZ, RZ, R24 ;  /* 0x000000ffff051224 */ /* 0x008fe400078e0018 */
[----:B----4-:R-:W-:Y:S01]  /*27cf0*/  @P1 IMAD.MOV.U32 R4, RZ, RZ, R38 ;  /* 0x000000ffff041224 */ /* 0x010fe200078e0026 */
[----:B------:R-:W-:Y:S04]  /*27d00*/  STL [R1+0x5f14], R38 ;  /* 0x005f142601007387 */ /* 0x000fe80000100800 */
[----:B------:R-:W3:Y:S04]  /*27d10*/  LDL.LU R24, [R1+0x2834] ;  /* 0x0028340001187983 */ /* 0x000ee80000300800 */
[----:B------:R1:W4:Y:S04]  /*27d20*/  @P1 LDG.E.U8 R67, desc[UR10][R4.64] ;  /* 0x0000000a04431981 */ /* 0x000328000c1e1100 */
[----:B------:R-:W2:Y:S01]  /*27d30*/  LDL R5, [R1+0x2850] ;  /* 0x0028500001057983 */ /* 0x000ea20000100800 */
[----:B-1----:R-:W-:-:S03]  /*27d40*/  @P1 IMAD.MOV.U32 R4, RZ, RZ, R25 ;  /* 0x000000ffff041224 */ /* 0x002fc600078e0019 */
[----:B------:R-:W-:Y:S04]  /*27d50*/  STL [R1+0x5f18], R25 ;  /* 0x005f181901007387 */ /* 0x000fe80000100800 */
[----:B--2---:R1:W2:Y:S04]  /*27d60*/  @P1 LDG.E.U8 R73, desc[UR10][R4.64] ;  /* 0x0000000a04491981 */ /* 0x0042a8000c1e1100 */
[----:B------:R-:W3:Y:S01]  /*27d70*/  LDL R5, [R1+0x2848] ;  /* 0x0028480001057983 */ /* 0x000ee20000100800 */
[----:B-1----:R-:W-:-:S03]  /*27d80*/  @P1 IMAD.MOV.U32 R4, RZ, RZ, R30 ;  /* 0x000000ffff041224 */ /* 0x002fc600078e001e */
[----:B------:R-:W-:Y:S04]  /*27d90*/  STL [R1+0x5f1c], R30 ;  /* 0x005f1c1e01007387 */ /* 0x000fe80000100800 */
[----:B---3--:R1:W3:Y:S04]  /*27da0*/  @P1 LDG.E.U8 R89, desc[UR10][R4.64] ;  /* 0x0000000a04591981 */ /* 0x0082e8000c1e1100 */
[----:B------:R-:W4:Y:S01]  /*27db0*/  LDL R5, [R1+0x2840] ;  /* 0x0028400001057983 */ /* 0x000f220000100800 */
[----:B-1----:R-:W-:Y:S01]  /*27dc0*/  @P1 IMAD.MOV.U32 R4, RZ, RZ, R19 ;  /* 0x000000ffff041224 */ /* 0x002fe200078e0013 */
[----:B------:R-:W-:-:S02]  /*27dd0*/  PRMT R64, RZ, 0x7610, R64 ;  /* 0x00007610ff407816 */ /* 0x000fc40000000040 */
[----:B------:R-:W-:Y:S04]  /*27de0*/  STL [R1+0x5f20], R19 ;  /* 0x005f201301007387 */ /* 0x000fe80000100800 */
[----:B----4-:R1:W4:Y:S04]  /*27df0*/  @P1 LDG.E.U8 R105, desc[UR10][R4.64] ;  /* 0x0000000a04691981 */ /* 0x010328000c1e1100 */
[----:B------:R-:W2:Y:S01]  /*27e00*/  LDL R5, [R1+0x2838] ;  /* 0x0028380001057983 */ /* 0x000ea20000100800 */
[----:B-1----:R-:W-:Y:S01]  /*27e10*/  @P0 IMAD.MOV.U32 R4, RZ, RZ, R26 ;  /* 0x000000ffff040224 */ /* 0x002fe200078e001a */
[----:B------:R-:W-:-:S02]  /*27e20*/  PRMT R85, RZ, 0x7610, R85 ;  /* 0x00007610ff557816 */ /* 0x000fc40000000055 */
[----:B------:R-:W-:Y:S01]  /*27e30*/  STL [R1+0x5f24], R26 ;  /* 0x005f241a01007387 */ /* 0x000fe20000100800 */
[----:B------:R-:W-:Y:S02]  /*27e40*/  PRMT R101, RZ, 0x7610, R101 ;  /* 0x00007610ff657816 */ /* 0x000fe40000000065 */
[----:B------:R-:W-:Y:S02]  /*27e50*/  PRMT R117, RZ, 0x7610, R117 ;  /* 0x00007610ff757816 */ /* 0x000fe40000000075 */
[----:B------:R-:W-:Y:S01]  /*27e60*/  ISETP.GT.AND P1, PT, R0, 0x3, PT ;  /* 0x000000030000780c */ /* 0x000fe20003f24270 */
[----:B--2---:R1:W2:Y:S04]  /*27e70*/  @P0 LDG.E.U8 R64, desc[UR10][R4.64] ;  /* 0x0000000a04400981 */ /* 0x0042a8000c1e1100 */
[----:B------:R-:W3:Y:S01]  /*27e80*/  LDL R5, [R1+0x2830] ;  /* 0x0028300001057983 */ /* 0x000ee20000100800 */
[----:B-1----:R-:W-:-:S03]  /*27e90*/  @P0 IMAD.MOV.U32 R4, RZ, RZ, R24 ;  /* 0x000000ffff040224 */ /* 0x002fc600078e0018 */
[----:B------:R-:W-:Y:S04]  /*27ea0*/  STL [R1+0x5f28], R24 ;  /* 0x005f281801007387 */ /* 0x000fe80000100800 */
[----:B---3--:R1:W3:Y:S04]  /*27eb0*/  @P0 LDG.E.U8 R85, desc[UR10][R4.64] ;  /* 0x0000000a04550981 */ /* 0x0082e8000c1e1100 */
[----:B------:R-:W1:Y:S04]  /*27ec0*/  LDL R4, [R1+0x2828] ;  /* 0x0028280001047983 */ /* 0x000e680000100800 */
[----:B------:R-:W1:Y:S02]  /*27ed0*/  LDL R5, [R1+0x282c] ;  /* 0x00282c0001057983 */ /* 0x000e640000100800 */
[----:B-1----:R-:W-:-:S04]  /*27ee0*/  @P0 LOP3.LUT R5, R5, R4, RZ, 0x3c, !PT ;  /* 0x0000000405050212 */ /* 0x002fc800078e3cff */
[----:B------:R-:W-:-:S04]  /*27ef0*/  @P0 LOP3.LUT R4, R5, R4, RZ, 0x3c, !PT ;  /* 0x0000000405040212 */ /* 0x000fc800078e3cff */
[----:B------:R-:W-:-:S05]  /*27f00*/  @P0 LOP3.LUT R5, R5, R4, RZ, 0x3c, !PT ;  /* 0x0000000405050212 */ /* 0x000fca00078e3cff */
[----:B------:R1:W4:Y:S04]  /*27f10*/  @P0 LDG.E.U8 R101, desc[UR10][R4.64] ;  /* 0x0000000a04650981 */ /* 0x000328000c1e1100 */
[----:B------:R-:W1:Y:S04]  /*27f20*/  LDL R4, [R1+0x2820] ;  /* 0x0028200001047983 */ /* 0x000e680000100800 */
[----:B------:R-:W1:Y:S01]  /*27f30*/  LDL R5, [R1+0x2824] ;  /* 0x0028240001057983 */ /* 0x000e620000100800 */
[----:B------:R-:W-:Y:S02]  /*27f40*/  PRMT R153, RZ, 0x7610, R153 ;  /* 0x00007610ff997816 */ /* 0x000fe40000000099 */
[----:B-1----:R-:W-:-:S04]  /*27f50*/  @P0 LOP3.LUT R5, R5, R4, RZ, 0x3c, !PT ;  /* 0x0000000405050212 */ /* 0x002fc800078e3cff */
[----:B------:R-:W-:-:S04]  /*27f60*/  @P0 LOP3.LUT R4, R5, R4, RZ, 0x3c, !PT ;  /* 0x0000000405040212 */ /* 0x000fc800078e3cff */
[----:B------:R-:W-:-:S05]  /*27f70*/  @P0 LOP3.LUT R5, R5, R4, RZ, 0x3c, !PT ;  /* 0x0000000405050212 */ /* 0x000fca00078e3cff */
[----:B------:R1:W4:Y:S04]  /*27f80*/  @P0 LDG.E.U8 R117, desc[UR10][R4.64] ;  /* 0x0000000a04750981 */ /* 0x000328000c1e1100 */
[----:B------:R-:W1:Y:S04]  /*27f90*/  LDL R4, [R1+0x2818] ;  /* 0x0028180001047983 */ /* 0x000e680000100800 */
[----:B------:R-:W1:Y:S01]  /*27fa0*/  LDL R5, [R1+0x281c] ;  /* 0x00281c0001057983 */ /* 0x000e620000100800 */
[----:B------:R-:W-:Y:S02]  /*27fb0*/  PRMT R84, RZ, 0x7610, R84 ;  /* 0x00007610ff547816 */ /* 0x000fe40000000054 */
[----:B------:R-:W-:-:S02]  /*27fc0*/  PRMT R100, RZ, 0x7610, R100 ;  /* 0x00007610ff647816 */ /* 0x000fc40000000064 */
[----:B------:R-:W-:Y:S02]  /*27fd0*/  PRMT R116, RZ, 0x7610, R116 ;  /* 0x00007610ff747816 */ /* 0x000fe40000000074 */
[----:B------:R-:W-:Y:S02]  /*27fe0*/  ISETP.GT.AND P0, PT, R0, 0x4, PT ;  /* 0x000000040000780c */ /* 0x000fe40003f04270 */
[----:B-1----:R-:W-:-:S04]  /*27ff0*/  @P1 LOP3.LUT R5, R5, R4, RZ, 0x3c, !PT ;  /* 0x0000000405051212 */ /* 0x002fc800078e3cff */
[----:B------:R-:W-:-:S04]  /*28000*/  @P1 LOP3.LUT R4, R5, R4, RZ, 0x3c, !PT ;  /* 0x0000000405041212 */ /* 0x000fc800078e3cff */
[----:B------:R-:W-:-:S05]  /*28010*/  @P1 LOP3.LUT R5, R5, R4, RZ, 0x3c, !PT ;  /* 0x0000000405051212 */ /* 0x000fca00078e3cff */
[----:B------:R1:W2:Y:S04]  /*28020*/  @P1 LDG.E.U8 R153, desc[UR10][R4.64] ;  /* 0x0000000a04991981 */ /* 0x0002a8000c1e1100 */
[----:B------:R-:W1:Y:S04]  /*28030*/  LDL R4, [R1+0x2810] ;  /* 0x0028100001047983 */ /* 0x000e680000100800 */
[----:B------:R-:W1:Y:S02]  /*28040*/  LDL R5, [R1+0x2814] ;  /* 0x0028140001057983 */ /* 0x000e640000100800 */
[----:B-1----:R-:W-:-:S04]  /*28050*/  @P1 LOP3.LUT R5, R5, R4, RZ, 0x3c, !PT ;  /* 0x0000000405051212 */ /* 0x002fc800078e3cff */
[----:B------:R-:W-:-:S04]  /*28060*/  @P1 LOP3.LUT R4, R5, R4, RZ, 0x3c, !PT ;  /* 0x0000000405041212 */ /* 0x000fc800078e3cff */
[----:B------:R-:W-:-:S05]  /*28070*/  @P1 LOP3.LUT R5, R5, R4, RZ, 0x3c, !PT ;  /* 0x0000000405051212 */ /* 0x000fca00078e3cff */
[----:B------:R1:W4:Y:S04]  /*28080*/  @P1 LDG.E.U8 R84, desc[UR10][R4.64] ;  /* 0x0000000a04541981 */ /* 0x000328000c1e1100 */
        /* <DEDUP_REMOVED lines=22> */
[----:B------:R1:W3:Y:S04]  /*281f0*/  @P0 LDG.E.U8 R63, desc[UR10][R4.64] ;  /* 0x0000000a043f0981 */ /* 0x0002e8000c1e1100 */
        /* <DEDUP_REMOVED lines=187> */
[----:B------:R-:W-:-:S02]  /*28db0*/  ISETP.GT.AND P1, PT, R0, 0xb, PT ;  /* 0x0000000b0000780c */ /* 0x000fc40003f24270 */
        /* <DEDUP_REMOVED lines=151> */
[----:B0-----:R-:W-:Y:S02]  /*29730*/  PRMT R2, RZ, 0x7610, R2 ;  /* 0x00007610ff027816 */ /* 0x001fe40000000002 */
[----:B-1----:R-:W-:-:S04]  /*29740*/  @P0 LOP3.LUT R5, R5, R4, RZ, 0x3c, !PT ;  /* 0x0000000405050212 */ /* 0x002fc800078e3cff */
[----:B------:R-:W-:-:S04]  /*29750*/  @P0 LOP3.LUT R4, R5, R4, RZ, 0x3c, !PT ;  /* 0x0000000405040212 */ /* 0x000fc800078e3cff */
[----:B------:R-:W-:-:S05]  /*29760*/  @P0 LOP3.LUT R5, R5, R4, RZ, 0x3c, !PT ;  /* 0x0000000405050212 */ /* 0x000fca00078e3cff */
[----:B------:R0:W4:Y:S04]  /*29770*/  @P0 LDG.E.U8 R2, desc[UR10][R4.64] ;  /* 0x0000000a04020981 */ /* 0x000128000c1e1100 */
[----:B------:R-:W0:Y:S04]  /*29780*/  LDL R4, [R1+0x2670] ;  /* 0x0026700001047983 */ /* 0x000e280000100800 */
[----:B------:R-:W0:Y:S01]  /*29790*/  LDL R5, [R1+0x2674] ;  /* 0x0026740001057983 */ /* 0x000e220000100800 */
[----:B------:R-:W-:Y:S02]  /*297a0*/  PRMT R138, RZ, 0x7610, R138 ;  /* 0x00007610ff8a7816 */ /* 0x000fe4000000008a */
[----:B0-----:R-:W-:-:S04]  /*297b0*/  @P0 LOP3.LUT R5, R5, R4, RZ, 0x3c, !PT ;  /* 0x0000000405050212 */ /* 0x001fc800078e3cff */
        /* <DEDUP_REMOVED lines=13> */
[----:B------:R-:W-:-:S02]  /*29890*/  ISETP.GT.AND P1, PT, R0, 0x11, PT ;  /* 0x000000110000780c */ /* 0x000fc40003f24270 */
        /* <DEDUP_REMOVED lines=916> */
[----:B------:R-:W2:Y:S04]  /*2d1e0*/  @P0 LDG.E.U8 R166, desc[UR10][R4.64] ;  /* 0x0000000a04a60981 */ /* 0x000ea8000c1e1100 */
[----:B--2---:R0:W-:Y:S04]  /*2d1f0*/  STL [R1+0x2054], R166 ;  /* 0x002054a601007387 */ /* 0x0041e80000100800 */
[----:B0-----:R-:W2:Y:S04]  /*2d200*/  LDL.LU R166, [R1+0x608c] ;  /* 0x00608c0001a67983 */ /* 0x001ea80000300800 */
[----:B------:R-:W3:Y:S04]  /*2d210*/  LDL R4, [R1+0x2268] ;  /* 0x0022680001047983 */ /* 0x000ee80000100800 */
[----:B------:R-:W3:Y:S01]  /*2d220*/  LDL R5, [R1+0x226c] ;  /* 0x00226c0001057983 */ /* 0x000ee20000100800 */
[----:B------:R-:W-:-:S02]  /*2d230*/  PRMT R165, RZ, 0x7610, R165 ;  /* 0x00007610ffa57816 */ /* 0x000fc400000000a5 */
[----:B---3--:R-:W-:-:S04]  /*2d240*/  @P0 LOP3.LUT R5, R5, R4, RZ, 0x3c, !PT ;  /* 0x0000000405050212 */ /* 0x008fc800078e3cff */
[----:B------:R-:W-:-:S04]  /*2d250*/  @P0 LOP3.LUT R4, R5, R4, RZ, 0x3c, !PT ;  /* 0x0000000405040212 */ /* 0x000fc800078e3cff */
[----:B------:R-:W-:-:S05]  /*2d260*/  @P0 LOP3.LUT R5, R5, R4, RZ, 0x3c, !PT ;  /* 0x0000000405050212 */ /* 0x000fca00078e3cff */
[----:B------:R-:W3:Y:S04]  /*2d270*/  @P0 LDG.E.U8 R165, desc[UR10][R4.64] ;  /* 0x0000000a04a50981 */ /* 0x000ee8000c1e1100 */
[----:B---3--:R0:W-:Y:S04]  /*2d280*/  STL [R1+0x2058], R165 ;  /* 0x002058a501007387 */ /* 0x0081e80000100800 */
[----:B0-----:R-:W3:Y:S04]  /*2d290*/  LDL.LU R165, [R1+0x6088] ;  /* 0x0060880001a57983 */ /* 0x001ee80000300800 */
[----:B------:R-:W4:Y:S04]  /*2d2a0*/  LDL R4, [R1+0x2260] ;  /* 0x0022600001047983 */ /* 0x000f280000100800 */
[----:B------:R-:W4:Y:S01]  /*2d2b0*/  LDL R5, [R1+0x2264] ;  /* 0x0022640001057983 */ /* 0x000f220000100800 */
[----:B------:R-:W-:-:S02]  /*2d2c0*/  PRMT R25, RZ, 0x7610, R25 ;  /* 0x00007610ff197816 */ /* 0x000fc40000000019 */
[----:B------:R-:W-:Y:S02]  /*2d2d0*/  ISETP.GT.AND P1, PT, R0, 0x31, PT ;  /* 0x000000310000780c */ /* 0x000fe40003f24270 */
[----:B----4-:R-:W-:-:S04]  /*2d2e0*/  @P0 LOP3.LUT R5, R5, R4, RZ, 0x3c, !PT ;  /* 0x0000000405050212 */ /* 0x010fc800078e3cff */
[----:B------:R-:W-:-:S04]  /*2d2f0*/  @P0 LOP3.LUT R4, R5, R4, RZ, 0x3c, !PT ;  /* 0x0000000405040212 */ /* 0x000fc800078e3cff */
[----:B------:R-:W-:-:S05]  /*2d300*/  @P0 LOP3.LUT R5, R5, R4, RZ, 0x3c, !PT ;  /* 0x0000000405050212 */ /* 0x000fca00078e3cff */
[----:B------:R-:W4:Y:S04]  /*2d310*/  @P0 LDG.E.U8 R25, desc[UR10][R4.64] ;  /* 0x0000000a04190981 */ /* 0x000f28000c1e1100 */
[----:B------:R-:W2:Y:S04]  /*2d320*/  LDL R4, [R1+0x2258] ;  /* 0x0022580001047983 */ /* 0x000ea80000100800 */
[----:B------:R-:W2:Y:S01]  /*2d330*/  LDL R5, [R1+0x225c] ;  /* 0x00225c0001057983 */ /* 0x000ea20000100800 */
[----:B------:R-:W-:-:S03]  /*2d340*/  PRMT R167, RZ, 0x7610, R167 ;  /* 0x00007610ffa77816 */ /* 0x000fc600000000a7 */
[----:B----4-:R-:W-:Y:S01]  /*2d350*/  STL [R1+0x5f30], R25 ;  /* 0x005f301901007387 */ /* 0x010fe20000100800 */
[----:B--2---:R-:W-:-:S04]  /*2d360*/  @P1 LOP3.LUT R5, R5, R4, RZ, 0x3c, !PT ;  /* 0x0000000405051212 */ /* 0x004fc800078e3cff */
[----:B------:R-:W-:-:S04]  /*2d370*/  @P1 LOP3.LUT R4, R5, R4, RZ, 0x3c, !PT ;  /* 0x0000000405041212 */ /* 0x000fc800078e3cff */
[----:B------:R-:W-:-:S05]  /*2d380*/  @P1 LOP3.LUT R5, R5, R4, RZ, 0x3c, !PT ;  /* 0x0000000405051212 */ /* 0x000fca00078e3cff */
[----:B------:R0:W2:Y:S04]  /*2d390*/  @P1 LDG.E.U8 R167, desc[UR10][R4.64] ;  /* 0x0000000a04a71981 */ /* 0x0000a8000c1e1100 */
[----:B------:R-:W0:Y:S04]  /*2d3a0*/  LDL R4, [R1+0x2250] ;  /* 0x0022500001047983 */ /* 0x000e280000100800 */
[----:B------:R-:W0:Y:S01]  /*2d3b0*/  LDL R5, [R1+0x2254] ;  /* 0x0022540001057983 */ /* 0x000e220000100800 */
[----:B------:R-:W-:Y:S02]  /*2d3c0*/  PRMT R164, RZ, 0x7610, R164 ;  /* 0x00007610ffa47816 */ /* 0x000fe400000000a4 */
[----:B0-----:R-:W-:-:S04]  /*2d3d0*/  @P1 LOP3.LUT R5, R5, R4, RZ, 0x3c, !PT ;  /* 0x0000000405051212 */ /* 0x001fc800078e3cff */
[----:B------:R-:W-:-:S04]  /*2d3e0*/  @P1 LOP3.LUT R4, R5, R4, RZ, 0x3c, !PT ;  /* 0x0000000405041212 */ /* 0x000fc800078e3cff */
[----:B------:R-:W-:-:S05]  /*2d3f0*/  @P1 LOP3.LUT R5, R5, R4, RZ, 0x3c, !PT ;  /* 0x0000000405051212 */ /* 0x000fca00078e3cff */
[----:B------:R-:W4:Y:S04]  /*2d400*/  @P1 LDG.E.U8 R164, desc[UR10][R4.64] ;  /* 0x0000000a04a41981 */ /* 0x000f28000c1e1100 */
[----:B----4-:R0:W-:Y:S04]  /*2d410*/  STL [R1+0x2048], R164 ;  /* 0x002048a401007387 */ /* 0x0101e80000100800 */
[----:B0-----:R-:W4:Y:S04]  /*2d420*/  LDL.LU R164, [R1+0x6084] ;  /* 0x0060840001a47983 */ /* 0x001f280000300800 */
        /* <DEDUP_REMOVED lines=9> */
[----:B------:R-:W2:Y:S04]  /*2d4c0*/  LDL R4, [R1+0x2240] ;  /* 0x0022400001047983 */ /* 0x000ea80000100800 */
[----:B------:R-:W2:Y:S01]  /*2d4d0*/  LDL R5, [R1+0x2244] ;  /* 0x0022440001057983 */ /* 0x000ea20000100800 */
[----:B------:R-:W-:-:S02]  /*2d4e0*/  PRMT R38, RZ, 0x7610, R38 ;  /* 0x00007610ff267816 */ /* 0x000fc40000000026 */
[----:B------:R-:W-:Y:S02]  /*2d4f0*/  ISETP.GT.AND P0, PT, R0, 0x32, PT ;  /* 0x000000320000780c */ /* 0x000fe40003f04270 */
[----:B--2---:R-:W-:-:S04]  /*2d500*/  @P1 LOP3.LUT R5, R5, R4, RZ, 0x3c, !PT ;  /* 0x0000000405051212 */ /* 0x004fc800078e3cff */
[----:B------:R-:W-:-:S04]  /*2d510*/  @P1 LOP3.LUT R4, R5, R4, RZ, 0x3c, !PT ;  /* 0x0000000405041212 */ /* 0x000fc800078e3cff */
[----:B------:R-:W-:-:S05]  /*2d520*/  @P1 LOP3.LUT R5, R5, R4, RZ, 0x3c, !PT ;  /* 0x0000000405051212 */ /* 0x000fca00078e3cff */
[----:B------:R-:W2:Y:S04]  /*2d530*/  @P1 LDG.E.U8 R38, desc[UR10][R4.64] ;  /* 0x0000000a04261981 */ /* 0x000ea8000c1e1100 */
[----:B------:R-:W4:Y:S04]  /*2d540*/  LDL R4, [R1+0x2238] ;  /* 0x0022380001047983 */ /* 0x000f280000100800 */
[----:B------:R-:W4:Y:S01]  /*2d550*/  LDL R5, [R1+0x223c] ;  /* 0x00223c0001057983 */ /* 0x000f220000100800 */
[----:B------:R-:W-:-:S03]  /*2d560*/  PRMT R166, RZ, 0x7610, R166 ;  /* 0x00007610ffa67816 */ /* 0x000fc600000000a6 */
[----:B--2---:R-:W-:Y:S01]  /*2d570*/  STL [R1+0x5f2c], R38 ;  /* 0x005f2c2601007387 */ /* 0x004fe20000100800 */
[----:B----4-:R-:W-:-:S04]  /*2d580*/  @P0 LOP3.LUT R5, R5, R4, RZ, 0x3c, !PT ;  /* 0x0000000405050212 */ /* 0x010fc800078e3cff */
        /* <DEDUP_REMOVED lines=19> */
[----:B------:R-:W2:Y:S04]  /*2d6c0*/  LDL R4, [R1+0x2220] ;  /* 0x0022200001047983 */ /* 0x000ea80000100800 */
[----:B------:R-:W2:Y:S01]  /*2d6d0*/  LDL R5, [R1+0x2224] ;  /* 0x0022240001057983 */ /* 0x000ea20000100800 */
[----:B------:R-:W-:Y:S02]  /*2d6e0*/  PRMT R123, RZ, 0x7610, R123 ;  /* 0x00007610ff7b7816 */ /* 0x000fe4000000007b */
[----:B------:R-:W-:Y:S01]  /*2d6f0*/  ISETP.GT.AND P1, PT, R0, 0x33, PT ;  /* 0x000000330000780c */ /* 0x000fe20003f24270 */
[----:B---3--:R-:W-:Y:S01]  /*2d700*/  STL [R1+0x5f4c], R38 ;  /* 0x005f4c2601007387 */ /* 0x008fe20000100800 */
[----:B--2---:R-:W-:-:S04]  /*2d710*/  @P0 LOP3.LUT R5, R5, R4, RZ, 0x3c, !PT ;  /* 0x0000000405050212 */ /* 0x004fc800078e3cff */
[----:B------:R-:W-:-:S04]  /*2d720*/  @P0 LOP3.LUT R4, R5, R4, RZ, 0x3c, !PT ;  /* 0x0000000405040212 */ /* 0x000fc800078e3cff */
[----:B------:R-:W-:-:S05]  /*2d730*/  @P0 LOP3.LUT R5, R5, R4, RZ, 0x3c, !PT ;  /* 0x0000000405050212 */ /* 0x000fca00078e3cff */
[----:B------:R-:W2:Y:S04]  /*2d740*/  @P0 LDG.E.U8 R123, desc[UR10][R4.64] ;  /* 0x0000000a047b0981 */ /* 0x000ea8000c1e1100 */
[----:B------:R-:W3:Y:S04]  /*2d750*/  LDL R4, [R1+0x2218] ;  /* 0x0022180001047983 */ /* 0x000ee80000100800 */
[----:B------:R-:W3:Y:S01]  /*2d760*/  LDL R5, [R1+0x221c] ;  /* 0x00221c0001057983 */ /* 0x000ee20000100800 */
[----:B------:R-:W-:-:S03]  /*2d770*/  PRMT R165, RZ, 0x7610, R165 ;  /* 0x00007610ffa57816 */ /* 0x000fc600000000a5 */
[----:B--2---:R-:W-:Y:S01]  /*2d780*/  STL [R1+0x5f34], R123 ;  /* 0x005f347b01007387 */ /* 0x004fe20000100800 */
[----:B---3--:R-:W-:-:S04]  /*2d790*/  @P1 LOP3.LUT R5, R5, R4, RZ, 0x3c, !PT ;  /* 0x0000000405051212 */ /* 0x008fc800078e3cff */
        /* <DEDUP_REMOVED lines=15> */
[----:B----4-:R-:W-:-:S04]  /*2d890*/  @P1 LOP3.LUT R5, R5, R4, RZ, 0x3c, !PT ;  /* 0x0000000405051212 */ /* 0x010fc800078e3cff */
[----:B------:R-:W-:-:S04]  /*2d8a0*/  @P1 LOP3.LUT R4, R5, R4, RZ, 0x3c, !PT ;  /* 0x0000000405041212 */ /* 0x000fc800078e3cff */
[----:B------:R-:W-:-:S05]  /*2d8b0*/  @P1 LOP3.LUT R5, R5, R4, RZ, 0x3c, !PT ;  /* 0x0000000405051212 */ /* 0x000fca00078e3cff */
[----:B------:R-:W4:Y:S04]  /*2d8c0*/  @P1 LDG.E.U8 R24, desc[UR10][R4.64] ;  /* 0x0000000a04181981 */ /* 0x000f28000c1e1100 */
[----:B------:R-:W2:Y:S04]  /*2d8d0*/  LDL R4, [R1+0x2200] ;  /* 0x0022000001047983 */ /* 0x000ea80000100800 */
[----:B------:R-:W2:Y:S01]  /*2d8e0*/  LDL R5, [R1+0x2204] ;  /* 0x0022040001057983 */ /* 0x000ea20000100800 */
[----:B------:R-:W-:Y:S02]  /*2d8f0*/  PRMT R120, RZ, 0x7610, R120 ;  /* 0x00007610ff787816 */ /* 0x000fe40000000078 */
[----:B------:R-:W-:Y:S01]  /*2d900*/  ISETP.GT.AND P0, PT, R0, 0x34, PT ;  /* 0x000000340000780c */ /* 0x000fe20003f04270 */
[----:B----4-:R-:W-:Y:S01]  /*2d910*/  STL [R1+0x5f58], R24 ;  /* 0x005f581801007387 */ /* 0x010fe20000100800 */
        /* <DEDUP_REMOVED lines=119> */
[----:B------:R0:W3:Y:S04]  /*2e090*/  @P1 LDG.E.U8 R24, desc[UR10][R4.64] ;  /* 0x0000000a04181981 */ /* 0x0000e8000c1e1100 */
[----:B------:R-:W0:Y:S04]  /*2e0a0*/  LDL R4, [R1+0x2188] ;  /* 0x0021880001047983 */ /* 0x000e280000100800 */
[----:B------:R-:W0:Y:S01]  /*2e0b0*/  LDL R5, [R1+0x218c] ;  /* 0x00218c0001057983 */ /* 0x000e220000100800 */
[----:B------:R-:W-:Y:S02]  /*2e0c0*/  PRMT R19, RZ, 0x7610, R19 ;  /* 0x00007610ff137816 */ /* 0x000fe40000000013 */
[----:B0-----:R-:W-:-:S04]  /*2e0d0*/  @P1 LOP3.LUT R5, R5, R4, RZ, 0x3c, !PT ;  /* 0x0000000405051212 */ /* 0x001fc800078e3cff */
        /* <DEDUP_REMOVED lines=38> */
[----:B------:R-:W-:-:S03]  /*2e340*/  PRMT R15, RZ, 0x7610, R15 ;  /* 0x00007610ff0f7816 */ /* 0x000fc6000000000f */
[----:B---3--:R0:W-:Y:S01]  /*2e350*/  STL [R1+0x5f5c], R118 ;  /* 0x005f5c7601007387 */ /* 0x0081e20000100800 */
[----:B------:R-:W-:Y:S02]  /*2e360*/  ISETP.GT.AND P1, PT, R0, 0x39, PT ;  /* 0x000000390000780c */ /* 0x000fe40003f24270 */
[----:B------:R-:W-:Y:S01]  /*2e370*/  PRMT R159, RZ, 0x7610, R159 ;  /* 0x00007610ff9f7816 */ /* 0x000fe2000000009f */
[----:B0-----:R-:W3:Y:S01]  /*2e380*/  LDL R118, [R1+0x2144] ;  /* 0x0021440001767983 */ /* 0x001ee20000100800 */
[----:B--2---:R-:W-:-:S04]  /*2e390*/  @P0 LOP3.LUT R5, R5, R4, RZ, 0x3c, !PT ;  /* 0x0000000405050212 */ /* 0x004fc800078e3cff */
[----:B------:R-:W-:-:S04]  /*2e3a0*/  @P0 LOP3.LUT R4, R5, R4, RZ, 0x3c, !PT ;  /* 0x0000000405040212 */ /* 0x000fc800078e3cff */
[----:B------:R-:W-:-:S05]  /*2e3b0*/  @P0 LOP3.LUT R5, R5, R4, RZ, 0x3c, !PT ;  /* 0x0000000405050212 */ /* 0x000fca00078e3cff */
[----:B------:R-:W2:Y:S04]  /*2e3c0*/  @P0 LDG.E.U8 R15, desc[UR10][R4.64] ;  /* 0x0000000a040f0981 */ /* 0x000ea8000c1e1100 */
[----:B------:R-:W4:Y:S04]  /*2e3d0*/  LDL R4, [R1+0x2158] ;  /* 0x0021580001047983 */ /* 0x000f280000100800 */
[----:B------:R-:W4:Y:S04]  /*2e3e0*/  LDL R5, [R1+0x215c] ;  /* 0x00215c0001057983 */ /* 0x000f280000100800 */
[----:B--2---:R0:W-:Y:S01]  /*2e3f0*/  STL [R1+0x5f60], R15 ;  /* 0x005f600f01007387 */ /* 0x0041e20000100800 */
[----:B------:R-:W-:-:S03]  /*2e400*/  PRMT R154, RZ, 0x7610, R154 ;  /* 0x00007610ff9a7816 */ /* 0x000fc6000000009a */
[----:B0-----:R-:W2:Y:S01]  /*2e410*/  LDL R15, [R1+0x2140] ;  /* 0x00214000010f7983 */ /* 0x001ea20000100800 */
[----:B----4-:R-:W-:-:S04]  /*2e420*/  @P1 LOP3.LUT R5, R5, R4, RZ, 0x3c, !PT ;  /* 0x0000000405051212 */ /* 0x010fc800078e3cff */
[----:B------:R-:W-:-:S04]  /*2e430*/  @P1 LOP3.LUT R4, R5, R4, RZ, 0x3c, !PT ;  /* 0x0000000405041212 */ /* 0x000fc800078e3cff */
[----:B------:R-:W-:-:S05]  /*2e440*/  @P1 LOP3.LUT R5, R5, R4, RZ, 0x3c, !PT ;  /* 0x0000000405051212 */ /* 0x000fca00078e3cff */
[----:B------:R0:W4:Y:S04]  /*2e450*/  @P1 LDG.E.U8 R159, desc[UR10][R4.64] ;  /* 0x0000000a049f1981 */ /* 0x000128000c1e1100 */
[----:B------:R-:W0:Y:S04]  /*2e460*/  LDL R4, [R1+0x2150] ;  /* 0x0021500001047983 */ /* 0x000e280000100800 */
[----:B------:R-:W0:Y:S02]  /*2e470*/  LDL R5, [R1+0x2154] ;  /* 0x0021540001057983 */ /* 0x000e240000100800 */
[----:B0-----:R-:W-:-:S04]  /*2e480*/  @P1 LOP3.LUT R5, R5, R4, RZ, 0x3c, !PT ;  /* 0x0000000405051212 */ /* 0x001fc800078e3cff */
        /* <DEDUP_REMOVED lines=8> */
[----:B--2---:R-:W-:-:S04]  /*2e510*/  @P1 LOP3.LUT R5, R5, R4, RZ, 0x3c, !PT ;  /* 0x0000000405051212 */ /* 0x004fc800078e3cff */
[----:B------:R-:W-:-:S04]  /*2e520*/  @P1 LOP3.LUT R4, R5, R4, RZ, 0x3c, !PT ;  /* 0x0000000405041212 */ /* 0x000fc800078e3cff */
[----:B------:R-:W-:-:S05]  /*2e530*/  @P1 LOP3.LUT R5, R5, R4, RZ, 0x3c, !PT ;  /* 0x0000000405051212 */ /* 0x000fca00078e3cff */
[----:B------:R0:W2:Y:S01]  /*2e540*/  @P1 LDG.E.U8 R121, desc[UR10][R4.64] ;  /* 0x0000000a04791981 */ /* 0x0000a2000c1e1100 */
[----:B------:R-:W-:Y:S02]  /*2e550*/  PRMT R14, RZ, 0x7610, R14 ;  /* 0x00007610ff0e7816 */ /* 0x000fe4000000000e */
[----:B------:R-:W-:Y:S01]  /*2e560*/  ISETP.GT.AND P0, PT, R0, 0x3a, PT ;  /* 0x0000003a0000780c */ /* 0x000fe20003f04270 */
[----:B0-----:R-:W-:Y:S02]  /*2e570*/  @P1 IMAD.MOV.U32 R4, RZ, RZ, R118 ;  /* 0x000000ffff041224 */ /* 0x001fe400078e0076 */
[----:B------:R-:W-:-:S05]  /*2e580*/  @P1 IMAD.MOV.U32 R5, RZ, RZ, R15 ;  /* 0x000000ffff051224 */ /* 0x000fca00078e000f */
[----:B------:R-:W4:Y:S04]  /*2e590*/  @P1 LDG.E.U8 R14, desc[UR10][R4.64] ;  /* 0x0000000a040e1981 */ /* 0x000f28000c1e1100 */
[----:B--2---:R0:W-:Y:S04]  /*2e5a0*/  STL [R1+0x5f64], R121 ;  /* 0x005f647901007387 */ /* 0x0041e80000100800 */
[----:B------:R-:W2:Y:S04]  /*2e5b0*/  LDL R4, [R1+0x2138] ;  /* 0x0021380001047983 */ /* 0x000ea80000100800 */
[----:B------:R-:W2:Y:S01]  /*2e5c0*/  LDL R5, [R1+0x213c] ;  /* 0x00213c0001057983 */ /* 0x000ea20000100800 */
[----:B------:R-:W-:-:S03]  /*2e5d0*/  PRMT R158, RZ, 0x7610, R158 ;  /* 0x00007610ff9e7816 */ /* 0x000fc6000000009e */
[----:B0-----:R-:W3:Y:S04]  /*2e5e0*/  LDL R121, [R1+0x2124] ;  /* 0x0021240001797983 */ /* 0x001ee80000100800 */
[----:B------:R-:W3:Y:S04]  /*2e5f0*/  LDL R118, [R1+0x2118] ;  /* 0x0021180001767983 */ /* 0x000ee80000100800 */
[----:B------:R-:W3:Y:S04]  /*2e600*/  LDL R15, [R1+0x211c] ;  /* 0x00211c00010f7983 */ /* 0x000ee80000100800 */
        /* <DEDUP_REMOVED lines=18> */
[----:B------:R3:W2:Y:S04]  /*2e730*/  @P0 LDG.E.U8 R16, desc[UR10][R4.64] ;  /* 0x0000000a04100981 */ /* 0x0006a8000c1e1100 */
[----:B------:R-:W4:Y:S01]  /*2e740*/  LDL R5, [R1+0x2120] ;  /* 0x0021200001057983 */ /* 0x000f220000100800 */
[----:B------:R-:W-:Y:S01]  /*2e750*/  PRMT R33, RZ, 0x7610, R33 ;  /* 0x00007610ff217816 */ /* 0x000fe20000000021 */
[----:B---3--:R-:W-:Y:S01]  /*2e760*/  @P0 IMAD.MOV.U32 R4, RZ, RZ, R121 ;  /* 0x000000ffff040224 */ /* 0x008fe200078e0079 */
[----:B------:R-:W-:Y:S02]  /*2e770*/  ISETP.GT.AND P1, PT, R0, 0x3b, PT ;  /* 0x0000003b0000780c */ /* 0x000fe40003f24270 */
[----:B------:R-:W-:Y:S02]  /*2e780*/  PRMT R157, RZ, 0x7610, R157 ;  /* 0x00007610ff9d7816 */ /* 0x000fe4000000009d */
[----:B----4-:R0:W3:Y:S04]  /*2e790*/  @P0 LDG.E.U8 R33, desc[UR10][R4.64] ;  /* 0x0000000a04210981 */ /* 0x0100e8000c1e1100 */
[----:B--2---:R-:W-:Y:S04]  /*2e7a0*/  STL [R1+0x5f6c], R16 ;  /* 0x005f6c1001007387 */ /* 0x004fe80000100800 */
[----:B------:R-:W2:Y:S01]  /*2e7b0*/  LDL R121, [R1+0x20fc] ;  /* 0x0020fc0001797983 */ /* 0x000ea20000100800 */
[----:B0-----:R-:W-:-:S02]  /*2e7c0*/  @P1 IMAD.MOV.U32 R4, RZ, RZ, R15 ;  /* 0x000000ffff041224 */ /* 0x001fc400078e000f */
[----:B------:R-:W-:-:S05]  /*2e7d0*/  @P1 IMAD.MOV.U32 R5, RZ, RZ, R118 ;  /* 0x000000ffff051224 */ /* 0x000fca00078e0076 */
[----:B------:R0:W4:Y:S04]  /*2e7e0*/  @P1 LDG.E.U8 R157, desc[UR10][R4.64] ;  /* 0x0000000a049d1981 */ /* 0x000128000c1e1100 */
[----:B---3--:R1:W-:Y:S04]  /*2e7f0*/  STL [R1+0x5f70], R33 ;  /* 0x005f702101007387 */ /* 0x0083e80000100800 */
[----:B------:R-:W0:Y:S04]  /*2e800*/  LDL R4, [R1+0x2110] ;  /* 0x0021100001047983 */ /* 0x000e280000100800 */
[----:B------:R-:W0:Y:S01]  /*2e810*/  LDL R5, [R1+0x2114] ;  /* 0x0021140001057983 */ /* 0x000e220000100800 */
[----:B------:R-:W-:-:S02]  /*2e820*/  PRMT R19, RZ, 0x7610, R19 ;  /* 0x00007610ff137816 */ /* 0x000fc40000000013 */
[----:B------:R-:W-:Y:S01]  /*2e830*/  PRMT R30, RZ, 0x7610, R30 ;  /* 0x00007610ff1e7816 */ /* 0x000fe2000000001e */
[----:B------:R-:W3:Y:S01]  /*2e840*/  LDL R118, [R1+0x20f0] ;  /* 0x0020f00001767983 */ /* 0x000ee20000100800 */
[----:B------:R-:W-:-:S03]  /*2e850*/  PRMT R119, RZ, 0x7610, R119 ;  /* 0x00007610ff777816 */ /* 0x000fc60000000077 */
[----:B------:R-:W4:Y:S01]  /*2e860*/  LDL R15, [R1+0x20f4] ;  /* 0x0020f400010f7983 */ /* 0x000f220000100800 */
[----:B0-----:R-:W-:-:S04]  /*2e870*/  @P1 LOP3.LUT R5, R5, R4, RZ, 0x3c, !PT ;  /* 0x0000000405051212 */ /* 0x001fc800078e3cff */
[----:B------:R-:W-:-:S04]  /*2e880*/  @P1 LOP3.LUT R4, R5, R4, RZ, 0x3c, !PT ;  /* 0x0000000405041212 */ /* 0x000fc800078e3cff */
[----:B------:R-:W-:-:S05]  /*2e890*/  @P1 LOP3.LUT R5, R5, R4, RZ, 0x3c, !PT ;  /* 0x0000000405051212 */ /* 0x000fca00078e3cff */
[----:B------:R0:W3:Y:S04]  /*2e8a0*/  @P1 LDG.E.U8 R19, desc[UR10][R4.64] ;  /* 0x0000000a04131981 */ /* 0x0000e8000c1e1100 */
[----:B------:R-:W0:Y:S04]  /*2e8b0*/  LDL R4, [R1+0x2108] ;  /* 0x0021080001047983 */ /* 0x000e280000100800 */
[----:B------:R-:W0:Y:S02]  /*2e8c0*/  LDL R5, [R1+0x210c] ;  /* 0x00210c0001057983 */ /* 0x000e240000100800 */
[----:B0-----:R-:W-:-:S04]  /*2e8d0*/  @P1 LOP3.LUT R5, R5, R4, RZ, 0x3c, !PT ;  /* 0x0000000405051212 */ /* 0x001fc800078e3cff */
[----:B------:R-:W-:-:S04]  /*2e8e0*/  @P1 LOP3.LUT R4, R5, R4, RZ, 0x3c, !PT ;  /* 0x0000000405041212 */ /* 0x000fc800078e3cff */
[----:B------:R-:W-:-:S05]  /*2e8f0*/  @P1 LOP3.LUT R5, R5, R4, RZ, 0x3c, !PT ;  /* 0x0000000405051212 */ /* 0x000fca00078e3cff */
[----:B------:R0:W3:Y:S04]  /*2e900*/  @P1 LDG.E.U8 R30, desc[UR10][R4.64] ;  /* 0x0000000a041e1981 */ /* 0x0000e8000c1e1100 */
[----:B------:R-:W0:Y:S04]  /*2e910*/  LDL R4, [R1+0x2100] ;  /* 0x0021000001047983 */ /* 0x000e280000100800 */
[----:B------:R-:W0:Y:S01]  /*2e920*/  LDL R5, [R1+0x2104] ;  /* 0x0021040001057983 */ /* 0x000e220000100800 */
[----:B------:R-:W-:Y:S02]  /*2e930*/  ISETP.GT.AND P0, PT, R0, 0x3c, PT ;  /* 0x0000003c0000780c */ /* 0x000fe40003f04270 */
[----:B0-----:R-:W-:-:S04]  /*2e940*/  @P1 LOP3.LUT R5, R5, R4, RZ, 0x3c, !PT ;  /* 0x0000000405051212 */ /* 0x001fc800078e3cff */
[----:B------:R-:W-:-:S04]  /*2e950*/  @P1 LOP3.LUT R4, R5, R4, RZ, 0x3c, !PT ;  /* 0x0000000405041212 */ /* 0x000fc800078e3cff */
[----:B------:R-:W-:-:S05]  /*2e960*/  @P1 LOP3.LUT R5, R5, R4, RZ, 0x3c, !PT ;  /* 0x0000000405051212 */ /* 0x000fca00078e3cff */
[----:B------:R2:W3:Y:S04]  /*2e970*/  @P1 LDG.E.U8 R119, desc[UR10][R4.64] ;  /* 0x0000000a04771981 */ /* 0x0004e8000c1e1100 */
[----:B------:R-:W4:Y:S01]  /*2e980*/  LDL R5, [R1+0x20f8] ;  /* 0x0020f80001057983 */ /* 0x000f220000100800 */
[----:B------:R-:W-:Y:S01]  /*2e990*/  PRMT R156, RZ, 0x7610, R156 ;  /* 0x00007610ff9c7816 */ /* 0x000fe2000000009c */
[----:B--2---:R-:W-:Y:S01]  /*2e9a0*/  @P0 IMAD.MOV.U32 R4, RZ, RZ, R121 ;  /* 0x000000ffff040224 */ /* 0x004fe200078e0079 */
[----:B-1----:R-:W-:Y:S01]  /*2e9b0*/  PRMT R33, RZ, 0x7610, R33 ;  /* 0x00007610ff217816 */ /* 0x002fe20000000021 */
[----:B------:R-:W2:Y:S04]  /*2e9c0*/  LDL R121, [R1+0x20d4] ;  /* 0x0020d40001797983 */ /* 0x000ea80000100800 */
[----:B----4-:R0:W4:Y:S02]  /*2e9d0*/  @P0 LDG.E.U8 R156, desc[UR10][R4.64] ;  /* 0x0000000a049c0981 */ /* 0x010124000c1e1100 */
[----:B0-----:R-:W-:-:S02]  /*2e9e0*/  @P0 IMAD.MOV.U32 R4, RZ, RZ, R15 ;  /* 0x000000ffff040224 */ /* 0x001fc400078e000f */
[----:B---3--:R-:W-:Y:S01]  /*2e9f0*/  @P0 IMAD.MOV.U32 R5, RZ, RZ, R118 ;  /* 0x000000ffff050224 */ /* 0x008fe200078e0076 */
[----:B------:R-:W-:Y:S01]  /*2ea00*/  PRMT R18, RZ, 0x7610, R18 ;  /* 0x00007610ff127816 */ /* 0x000fe20000000012 */
[----:B------:R-:W3:Y:S04]  /*2ea10*/  LDL R118, [R1+0x20c8] ;  /* 0x0020c80001767983 */ /* 0x000ee80000100800 */
[----:B------:R0:W4:Y:S01]  /*2ea20*/  @P0 LDG.E.U8 R33, desc[UR10][R4.64] ;  /* 0x0000000a04210981 */ /* 0x000122000c1e1100 */
[----:B------:R-:W-:Y:S02]  /*2ea30*/  PRMT R21, RZ, 0x7610, R21 ;  /* 0x00007610ff157816 */ /* 0x000fe40000000015 */
[----:B------:R-:W-:Y:S01]  /*2ea40*/  ISETP.GT.AND P1, PT, R0, 0x3d, PT ;  /* 0x0000003d0000780c */ /* 0x000fe20003f24270 */
[----:B------:R-:W3:Y:S04]  /*2ea50*/  LDL R15, [R1+0x20cc] ;  /* 0x0020cc00010f7983 */ /* 0x000ee80000100800 */
[----:B------:R-:W0:Y:S04]  /*2ea60*/  LDL R4, [R1+0x20e8] ;  /* 0x0020e80001047983 */ /* 0x000e280000100800 */
[----:B------:R-:W0:Y:S02]  /*2ea70*/  LDL R5, [R1+0x20ec] ;  /* 0x0020ec0001057983 */ /* 0x000e240000100800 */
[----:B0-----:R-:W-:-:S04]  /*2ea80*/  @P0 LOP3.LUT R5, R5, R4, RZ, 0x3c, !PT ;  /* 0x0000000405050212 */ /* 0x001fc800078e3cff */
        /* <DEDUP_REMOVED lines=16> */
[----:B------:R-:W3:Y:S01]  /*2eb90*/  LDL R5, [R1+0x20d0] ;  /* 0x0020d00001057983 */ /* 0x000ee20000100800 */
[----:B------:R-:W-:Y:S01]  /*2eba0*/  PRMT R16, RZ, 0x7610, R16 ;  /* 0x00007610ff107816 */ /* 0x000fe20000000010 */
[----:B--2---:R-:W-:Y:S01]  /*2ebb0*/  @P1 IMAD.MOV.U32 R4, RZ, RZ, R121 ;  /* 0x000000ffff041224 */ /* 0x004fe200078e0079 */
[----:B------:R-:W-:Y:S01]  /*2ebc0*/  PRMT R120, RZ, 0x7610, R120 ;  /* 0x00007610ff787816 */ /* 0x000fe20000000078 */
[----:B------:R-:W2:Y:S04]  /*2ebd0*/  LDL R121, [R1+0x20ac] ;  /* 0x0020ac0001797983 */ /* 0x000ea80000100800 */
[----:B---3--:R0:W3:Y:S02]  /*2ebe0*/  @P1 LDG.E.U8 R16, desc[UR10][R4.64] ;  /* 0x0000000a04101981 */ /* 0x0080e4000c1e1100 */
[----:B0-----:R-:W-:-:S02]  /*2ebf0*/  @P1 IMAD.MOV.U32 R4, RZ, RZ, R15 ;  /* 0x000000ffff041224 */ /* 0x001fc400078e000f */
[----:B------:R-:W-:Y:S01]  /*2ec00*/  @P1 IMAD.MOV.U32 R5, RZ, RZ, R118 ;  /* 0x000000ffff051224 */ /* 0x000fe200078e0076 */
[----:B------:R-:W-:Y:S01]  /*2ec10*/  PRMT R20, RZ, 0x7610, R20 ;  /* 0x00007610ff147816 */ /* 0x000fe20000000014 */
[----:B------:R-:W4:Y:S04]  /*2ec20*/  LDL R118, [R1+0x20a0] ;  /* 0x0020a00001767983 */ /* 0x000f280000100800 */
[----:B------:R0:W3:Y:S01]  /*2ec30*/  @P1 LDG.E.U8 R120, desc[UR10][R4.64] ;  /* 0x0000000a04781981 */ /* 0x0000e2000c1e1100 */
[----:B------:R-:W-:Y:S02]  /*2ec40*/  ISETP.GT.AND P0, PT, R0, 0x3e, PT ;  /* 0x0000003e0000780c */ /* 0x000fe40003f04270 */
[----:B------:R-:W-:Y:S01]  /*2ec50*/  PRMT R154, RZ, 0x7610, R154 ;  /* 0x00007610ff9a7816 */ /* 0x000fe2000000009a */
[----:B------:R-:W4:Y:S04]  /*2ec60*/  LDL R15, [R1+0x20a4] ;  /* 0x0020a400010f7983 */ /* 0x000f280000100800 */
[----:B------:R-:W0:Y:S04]  /*2ec70*/  LDL R4, [R1+0x20c0] ;  /* 0x0020c00001047983 */ /* 0x000e280000100800 */
[----:B------:R-:W0:Y:S02]  /*2ec80*/  LDL R5, [R1+0x20c4] ;  /* 0x0020c40001057983 */ /* 0x000e240000100800 */
        /* <DEDUP_REMOVED lines=16> */
[----:B------:R2:W3:Y:S04]  /*2ed90*/  @P0 LDG.E.U8 R14, desc[UR10][R4.64] ;  /* 0x0000000a040e0981 */ /* 0x0004e8000c1e1100 */
[----:B------:R-:W4:Y:S01]  /*2eda0*/  LDL R5, [R1+0x20a8] ;  /* 0x0020a80001057983 */ /* 0x000f220000100800 */
[----:B------:R-:W-:Y:S01]  /*2edb0*/  PRMT R123, RZ, 0x7610, R123 ;  /* 0x00007610ff7b7816 */ /* 0x000fe2000000007b */
[----:B--2---:R-:W-:Y:S01]  /*2edc0*/  @P0 IMAD.MOV.U32 R4, RZ, RZ, R121 ;  /* 0x000000ffff040224 */ /* 0x004fe200078e0079 */
[----:B------:R-:W-:Y:S02]  /*2edd0*/  PRMT R124, RZ, 0x7610, R124 ;  /* 0x00007610ff7c7816 */ /* 0x000fe4000000007c */
[----:B------:R-:W-:Y:S02]  /*2ede0*/  LOP3.LUT R153, R153, 0xffff, RZ, 0xc0, !PT ;  /* 0x0000ffff99997812 */ /* 0x000fe400078ec0ff */
[----:B----4-:R0:W2:Y:S02]  /*2edf0*/  @P0 LDG.E.U8 R123, desc[UR10][R4.64] ;  /* 0x0000000a047b0981 */ /* 0x0100a4000c1e1100 */
[----:B0-----:R-:W-:-:S02]  /*2ee00*/  LOP3.LUT R5, R60, 0xffff, RZ, 0xc0, !PT ;  /* 0x0000ffff3c057812 */ /* 0x001fc400078ec0ff */
[----:B------:R-:W-:Y:S01]  /*2ee10*/  LOP3.LUT R4, R67, 0xffff, RZ, 0xc0, !PT ;  /* 0x0000ffff43047812 */ /* 0x000fe200078ec0ff */
[----:B------:R-:W4:Y:S03]  /*2ee20*/  LDL.LU R60, [R1+0x6058] ;  /* 0x00605800013c7983 */ /* 0x000f260000300800 */
[----:B------:R-:W-:Y:S01]  /*2ee30*/  PRMT R67, R5, 0x3340, R4 ;  /* 0x0000334005437816 */ /* 0x000fe20000000004 */
[----:B------:R-:W-:Y:S01]  /*2ee40*/  @P0 IMAD.MOV.U32 R4, RZ, RZ, R15 ;  /* 0x000000ffff040224 */ /* 0x000fe200078e000f */
[----:B------:R-:W3:Y:S01]  /*2ee50*/  LDL R121, [R1+0x2094] ;  /* 0x0020940001797983 */ /* 0x000ee20000100800 */
[----:B------:R-:W-:-:S03]  /*2ee60*/  @P0 IMAD.MOV.U32 R5, RZ, RZ, R118 ;  /* 0x000000ffff050224 */ /* 0x000fc600078e0076 */
[----:B------:R-:W2:Y:S04]  /*2ee70*/  LDL R118, [R1+0x2088] ;  /* 0x0020880001767983 */ /* 0x000ea80000100800 */
[----:B------:R0:W4:Y:S04]  /*2ee80*/  @P0 LDG.E.U8 R124, desc[UR10][R4.64] ;  /* 0x0000000a047c0981 */ /* 0x000128000c1e1100 */
[----:B------:R-:W2:Y:S01]  /*2ee90*/  LDL R15, [R1+0x208c] ;  /* 0x00208c00010f7983 */ /* 0x000ea20000100800 */
[----:B0-----:R-:W-:-:S03]  /*2eea0*/  LOP3.LUT R4, R64, 0xffff, RZ, 0xc0, !PT ;  /* 0x0000ffff40047812 */ /* 0x001fc600078ec0ff */
[----:B------:R-:W3:Y:S01]  /*2eeb0*/  LDL R5, [R1+0x209c] ;  /* 0x00209c0001057983 */ /* 0x000ee20000100800 */
[----:B------:R-:W-:-:S03]  /*2eec0*/  PRMT R64, R4, 0x3340, R153 ;  /* 0x0000334004407816 */ /* 0x000fc60000000099 */
[----:B------:R-:W3:Y:S01]  /*2eed0*/  LDL R4, [R1+0x2098] ;  /* 0x0020980001047983 */ /* 0x000ee20000100800 */
[----:B------:R-:W-:Y:S02]  /*2eee0*/  ISETP.GT.AND P0, PT, R0, 0x3f, PT ;  /* 0x0000003f0000780c */ /* 0x000fe40003f04270 */
[----:B------:R-:W-:-:S11]  /*2eef0*/  PRMT R153, RZ, 0x7610, R153 ;  /* 0x00007610ff997816 */ /* 0x000fd60000000099 */
[----:B---3--:R-:W-:-:S04]  /*2ef00*/  @P0 LOP3.LUT R5, R5, R4, RZ, 0x3c, !PT ;  /* 0x0000000405050212 */ /* 0x008fc800078e3cff */
[----:B------:R-:W-:-:S04]  /*2ef10*/  @P0 LOP3.LUT R4, R5, R4, RZ, 0x3c, !PT ;  /* 0x0000000405040212 */ /* 0x000fc800078e3cff */
[----:B------:R-:W-:-:S05]  /*2ef20*/  @P0 LOP3.LUT R5, R5, R4, RZ, 0x3c, !PT ;  /* 0x0000000405050212 */ /* 0x000fca00078e3cff */
[----:B------:R0:W3:Y:S02]  /*2ef30*/  @P0 LDG.E.U8 R153, desc[UR10][R4.64] ;  /* 0x0000000a04990981 */ /* 0x0000e4000c1e1100 */
[----:B0-----:R-:W-:Y:S02]  /*2ef40*/  LOP3.LUT R4, R69, 0xffff, RZ, 0xc0, !PT ;  /* 0x0000ffff45047812 */ /* 0x001fe400078ec0ff */
[----:B------:R-:W-:Y:S02]  /*2ef50*/  LOP3.LUT R5, R63, 0xffff, RZ, 0xc0, !PT ;  /* 0x0000ffff3f057812 */ /* 0x000fe400078ec0ff */
[----:B------:R-:W4:Y:S02]  /*2ef60*/  LDL.LU R63, [R1+0x6054] ;  /* 0x00605400013f7983 */ /* 0x000f240000300800 */
[----:B------:R-:W-:Y:S02]  /*2ef70*/  PRMT R69, R5, 0x3340, R4 ;  /* 0x0000334005457816 */ /* 0x000fe40000000004 */
[----:B------:R-:W2:Y:S01]  /*2ef80*/  LDL R4, [R1+0x2090] ;  /* 0x0020900001047983 */ /* 0x000ea20000100800 */
[----:B------:R-:W-:-:S02]  /*2ef90*/  PRMT R38, RZ, 0x7610, R38 ;  /* 0x00007610ff267816 */ /* 0x000fc40000000026 */
[----:B------:R-:W-:Y:S02]  /*2efa0*/  PRMT R25, RZ, 0x7610, R25 ;  /* 0x00007610ff197816 */ /* 0x000fe40000000019 */
[----:B------:R-:W-:Y:S01]  /*2efb0*/  LOP3.LUT R68, R68, 0xffff, RZ, 0xc0, !PT ;  /* 0x0000ffff44447812 */ /* 0x000fe200078ec0ff */
[----:B--2---:R-:W-:Y:S02]  /*2efc0*/  @P0 IMAD.MOV.U32 R5, RZ, RZ, R4 ;  /* 0x000000ffff050224 */ /* 0x004fe400078e0004 */
[----:B------:R-:W-:-:S05]  /*2efd0*/  @P0 IMAD.MOV.U32 R4, RZ, RZ, R121 ;  /* 0x000000ffff040224 */ /* 0x000fca00078e0079 */
[----:B------:R0:W2:Y:S02]  /*2efe0*/  @P0 LDG.E.U8 R38, desc[UR10][R4.64] ;  /* 0x0000000a04260981 */ /* 0x0000a4000c1e1100 */
[----:B0-----:R-:W-:Y:S02]  /*2eff0*/  LOP3.LUT R5, R62, 0xffff, RZ, 0xc0, !PT ;  /* 0x0000ffff3e057812 */ /* 0x001fe400078ec0ff */
[----:B------:R-:W-:Y:S01]  /*2f000*/  LOP3.LUT R4, R66, 0xffff, RZ, 0xc0, !PT ;  /* 0x0000ffff42047812 */ /* 0x000fe200078ec0ff */
[----:B------:R-:W4:Y:S03]  /*2f010*/  LDL.LU R62, [R1+0x6050] ;  /* 0x00605000013e7983 */ /* 0x000f260000300800 */
[----:B------:R-:W-:Y:S01]  /*2f020*/  PRMT R66, R5, 0x3340, R4 ;  /* 0x0000334005427816 */ /* 0x000fe20000000004 */
[----:B------:R-:W-:Y:S02]  /*2f030*/  @P0 IMAD.MOV.U32 R4, RZ, RZ, R15 ;  /* 0x000000ffff040224 */ /* 0x000fe400078e000f */
[----:B------:R-:W-:Y:S01]  /*2f040*/  @P0 IMAD.MOV.U32 R5, RZ, RZ, R118 ;  /* 0x000000ffff050224 */ /* 0x000fe200078e0076 */
[----:B------:R-:W-:-:S02]  /*2f050*/  LOP3.LUT R15, R65, 0xffff, RZ, 0xc0, !PT ;  /* 0x0000ffff410f7812 */ /* 0x000fc400078ec0ff */
[----:B------:R-:W2:Y:S04]  /*2f060*/  LDL.LU R65, [R1+0x604c] ;  /* 0x00604c0001417983 */ /* 0x000ea80000300800 */
[----:B------:R0:W4:Y:S04]  /*2f070*/  @P0 LDG.E.U8 R25, desc[UR10][R4.64] ;  /* 0x0000000a04190981 */ /* 0x000128000c1e1100 */
[----:B------:R-:W3:Y:S04]  /*2f080*/  LDL R121, [R1+0x2080] ;  /* 0x0020800001797983 */ /* 0x000ee80000100800 */
[----:B------:R-:W2:Y:S01]  /*2f090*/  LDL R118, [R1+0x2084] ;  /* 0x0020840001767983 */ /* 0x000ea20000100800 */
[----:B0-----:R-:W-:-:S03]  /*2f0a0*/  LOP3.LUT R5, R122, 0xffff, RZ, 0xc0, !PT ;  /* 0x0000ffff7a057812 */ /* 0x001fc600078ec0ff */
[----:B------:R-:W4:Y:S01]  /*2f0b0*/  LDL.LU R122, [R1+0x6048] ;  /* 0x00604800017a7983 */ /* 0x000f220000300800 */
[----:B------:R-:W-:Y:S02]  /*2f0c0*/  LOP3.LUT R4, R71, 0xffff, RZ, 0xc0, !PT ;  /* 0x0000ffff47047812 */ /* 0x000fe400078ec0ff */
[----:B------:R-:W-:Y:S02]  /*2f0d0*/  PRMT R71, R15, 0x3340, R68 ;  /* 0x000033400f477816 */ /* 0x000fe40000000044 */
[----:B------:R-:W4:Y:S01]  /*2f0e0*/  LDL R15, [R1+0x1e10] ;  /* 0x001e1000010f7983 */ /* 0x000f220000100800 */
[----:B------:R-:W-:Y:S02]  /*2f0f0*/  LOP3.LUT R23, R23, 0xffff, RZ, 0xc0, !PT ;  /* 0x0000ffff17177812 */ /* 0x000fe400078ec0ff */
[----:B------:R-:W-:Y:S02]  /*2f100*/  LOP3.LUT R22, R22, 0xffff, RZ, 0xc0, !PT ;  /* 0x0000ffff16167812 */ /* 0x000fe400078ec0ff */
[----:B------:R-:W-:-:S02]  /*2f110*/  LOP3.LUT R7, R7, 0xffff, RZ, 0xc0, !PT ;  /* 0x0000ffff07077812 */ /* 0x000fc400078ec0ff */
[----:B------:R-:W-:Y:S02]  /*2f120*/  LOP3.LUT R6, R6, 0xffff, RZ, 0xc0, !PT ;  /* 0x0000ffff06067812 */ /* 0x000fe400078ec0ff */
[----:B------:R-:W-:Y:S02]  /*2f130*/  PRMT R22, R23, 0x3340, R22 ;  /* 0x0000334017167816 */ /* 0x000fe40000000016 */
[----:B------:R-:W-:-:S04]  /*2f140*/  PRMT R7, R7, 0x3340, R6 ;  /* 0x0000334007077816 */ /* 0x000fc80000000006 */
[----:B------:R-:W-:Y:S02]  /*2f150*/  PRMT R7, R22, 0x5410, R7 ;  /* 0x0000541016077816 */ /* 0x000fe40000000007 */
[----:B------:R-:W-:Y:S02]  /*2f160*/  PRMT R68, R5, 0x3340, R4 ;  /* 0x0000334005447816 */ /* 0x000fe40000000004 */
[----:B------:R-:W-:Y:S02]  /*2f170*/  PRMT R4, R67, 0x5410, R64 ;  /* 0x0000541043047816 */ /* 0x000fe40000000040 */
[----:B------:R-:W-:Y:S01]  /*2f180*/  PRMT R5, R69, 0x5410, R66 ;  /* 0x0000541045057816 */ /* 0x000fe20000000042 */
[----:B------:R-:W4:Y:S01]  /*2f190*/  LDL.LU R64, [R1+0x6044] ;  /* 0x0060440001407983 */ /* 0x000f220000300800 */
[----:B------:R-:W-:-:S03]  /*2f1a0*/  PRMT R6, R71, 0x5410, R68 ;  /* 0x0000541047067816 */ /* 0x000fc60000000044 */
[----:B------:R-:W4:Y:S04]  /*2f1b0*/  LDL.LU R67, [R1+0x6040] ;  /* 0x0060400001437983 */ /* 0x000f280000300800 */
[----:B------:R-:W4:Y:S04]  /*2f1c0*/  LDL.LU R66, [R1+0x603c] ;  /* 0x00603c0001427983 */ /* 0x000f280000300800 */
[----:B------:R-:W4:Y:S04]  /*2f1d0*/  LDL.LU R69, [R1+0x6038] ;  /* 0x0060380001457983 */ /* 0x000f280000300800 */
[----:B------:R-:W4:Y:S04]  /*2f1e0*/  LDL.LU R68, [R1+0x6034] ;  /* 0x0060340001447983 */ /* 0x000f280000300800 */
[----:B------:R-:W4:Y:S01]  /*2f1f0*/  LDL.LU R71, [R1+0x6030] ;  /* 0x0060300001477983 */ /* 0x000f220000300800 */
[----:B---3--:R-:W-:-:S02]  /*2f200*/  @P0 IMAD.MOV.U32 R23, RZ, RZ, R121 ;  /* 0x000000ffff170224 */ /* 0x008fc400078e0079 */
[----:B--2---:R-:W-:Y:S01]  /*2f210*/  @P0 IMAD.MOV.U32 R22, RZ, RZ, R118 ;  /* 0x000000ffff160224 */ /* 0x004fe200078e0076 */
[----:B----4-:R-:W-:-:S06]  /*2f220*/  PRMT R122, RZ, 0x7610, R122 ;  /* 0x00007610ff7a7816 */ /* 0x010fcc000000007a */
[----:B------:R0:W2:Y:S01]  /*2f230*/  @P0 LDG.E.U8 R122, desc[UR10][R22.64] ;  /* 0x0000000a167a0981 */ /* 0x0000a2000c1e1100 */
[----:B------:R-:W-:Y:S06]  /*2f240*/  BAR.SYNC.DEFER_BLOCKING 0x0 ;  /* 0x0000000000007b1d */ /* 0x000fec0000010000 */
[----:B------:R1:W-:Y:S02]  /*2f250*/  STS.128 [R15+UR4], R4 ;  /* 0x000000040f007988 */ /* 0x0003e40008000c04 */
[----:B-1----:R-:W-:Y:S02]  /*2f260*/  LOP3.LUT R7, R70, 0xffff, RZ, 0xc0, !PT ;  /* 0x0000ffff46077812 */ /* 0x002fe400078ec0ff */
[----:B------:R-:W-:Y:S01]  /*2f270*/  LOP3.LUT R6, R73, 0xffff, RZ, 0xc0, !PT ;  /* 0x0000ffff49067812 */ /* 0x000fe200078ec0ff */
[----:B------:R-:W3:Y:S01]  /*2f280*/  LDL.LU R70, [R1+0x602c] ;  /* 0x00602c0001467983 */ /* 0x000ee20000300800 */
[----:B------:R-:W-:-:S02]  /*2f290*/  LOP3.LUT R5, R85, 0xffff, RZ, 0xc0, !PT ;  /* 0x0000ffff55057812 */ /* 0x000fc400078ec0ff */
[----:B------:R-:W-:Y:S01]  /*2f2a0*/  LOP3.LUT R4, R84, 0xffff, RZ, 0xc0, !PT ;  /* 0x0000ffff54047812 */ /* 0x000fe200078ec0ff */
[----:B------:R-:W4:Y:S01]  /*2f2b0*/  LDL.LU R73, [R1+0x6028] ;  /* 0x0060280001497983 */ /* 0x000f220000300800 */
[----:B------:R-:W-:Y:S02]  /*2f2c0*/  PRMT R84, R7, 0x3340, R6 ;  /* 0x0000334007547816 */ /* 0x000fe40000000006 */
[----:B------:R-:W-:Y:S02]  /*2f2d0*/  PRMT R85, R5, 0x3340, R4 ;  /* 0x0000334005557816 */ /* 0x000fe40000000004 */
[----:B------:R-:W-:Y:S02]  /*2f2e0*/  LOP3.LUT R7, R72, 0xffff, RZ, 0xc0, !PT ;  /* 0x0000ffff48077812 */ /* 0x000fe400078ec0ff */
[----:B------:R-:W-:Y:S01]  /*2f2f0*/  LOP3.LUT R6, R75, 0xffff, RZ, 0xc0, !PT ;  /* 0x0000ffff4b067812 */ /* 0x000fe200078ec0ff */
[----:B------:R-:W2:Y:S01]  /*2f300*/  LDL.LU R72, [R1+0x6024] ;  /* 0x0060240001487983 */ /* 0x000ea20000300800 */
[----:B------:R-:W-:-:S02]  /*2f310*/  LOP3.LUT R5, R74, 0xffff, RZ, 0xc0, !PT ;  /* 0x0000ffff4a057812 */ /* 0x000fc400078ec0ff */
[----:B------:R-:W-:Y:S01]  /*2f320*/  LOP3.LUT R4, R87, 0xffff, RZ, 0xc0, !PT ;  /* 0x0000ffff57047812 */ /* 0x000fe200078ec0ff */
[----:B------:R-:W3:Y:S01]  /*2f330*/  LDL.LU R75, [R1+0x6020] ;  /* 0x00602000014b7983 */ /* 0x000ee20000300800 */
[----:B------:R-:W-:Y:S02]  /*2f340*/  PRMT R121, R7, 0x3340, R6 ;  /* 0x0000334007797816 */ /* 0x000fe40000000006 */
[----:B------:R-:W-:Y:S01]  /*2f350*/  PRMT R87, R5, 0x3340, R4 ;  /* 0x0000334005577816 */ /* 0x000fe20000000004 */
[----:B------:R-:W4:Y:S01]  /*2f360*/  LDL.LU R74, [R1+0x601c] ;  /* 0x00601c00014a7983 */ /* 0x000f220000300800 */
[----:B------:R-:W-:Y:S02]  /*2f370*/  LOP3.LUT R7, R77, 0xffff, RZ, 0xc0, !PT ;  /* 0x0000ffff4d077812 */ /* 0x000fe400078ec0ff */
[----:B------:R-:W-:Y:S01]  /*2f380*/  LOP3.LUT R6, R76, 0xffff, RZ, 0xc0, !PT ;  /* 0x0000ffff4c067812 */ /* 0x000fe200078ec0ff */
[----:B------:R-:W2:Y:S01]  /*2f390*/  LDL.LU R77, [R1+0x6018] ;  /* 0x00601800014d7983 */ /* 0x000ea20000300800 */
[----:B------:R-:W-:-:S02]  /*2f3a0*/  LOP3.LUT R5, R79, 0xffff, RZ, 0xc0, !PT ;  /* 0x0000ffff4f057812 */ /* 0x000fc400078ec0ff */
[----:B------:R-:W-:Y:S01]  /*2f3b0*/  LOP3.LUT R4, R78, 0xffff, RZ, 0xc0, !PT ;  /* 0x0000ffff4e047812 */ /* 0x000fe200078ec0ff */
[----:B------:R-:W3:Y:S01]  /*2f3c0*/  LDL.LU R76, [R1+0x6014] ;  /* 0x00601400014c7983 */ /* 0x000ee20000300800 */
[----:B------:R-:W-:Y:S02]  /*2f3d0*/  PRMT R118, R7, 0x3340, R6 ;  /* 0x0000334007767816 */ /* 0x000fe40000000006 */
[----:B0-----:R-:W-:Y:S01]  /*2f3e0*/  PRMT R23, R5, 0x3340, R4 ;  /* 0x0000334005177816 */ /* 0x001fe20000000004 */
        /* <DEDUP_REMOVED lines=10> */
[----:B------:R-:W-:Y:S02]  /*2f490*/  PRMT R4, R84, 0x5410, R85 ;  /* 0x0000541054047816 */ /* 0x000fe40000000055 */
[----:B------:R-:W-:Y:S01]  /*2f4a0*/  PRMT R5, R121, 0x5410, R87 ;  /* 0x0000541079057816 */ /* 0x000fe20000000057 */
[----:B------:R-:W2:Y:S01]  /*2f4b0*/  LDL.LU R83, [R1+0x6000] ;  /* 0x0060000001537983 */ /* 0x000ea20000300800 */
[----:B------:R-:W-:-:S02]  /*2f4c0*/  PRMT R6, R118, 0x5410, R23 ;  /* 0x0000541076067816 */ /* 0x000fc40000000017 */
[----:B------:R-:W-:Y:S01]  /*2f4d0*/  PRMT R7, R22, 0x5410, R7 ;  /* 0x0000541016077816 */ /* 0x000fe20000000007 */
[----:B------:R-:W3:Y:S04]  /*2f4e0*/  LDL.LU R82, [R1+0x5ffc] ;  /* 0x005ffc0001527983 */ /* 0x000ee80000300800 */
[----:B------:R0:W-:Y:S04]  /*2f4f0*/  STS.128 [R15+UR4+0x2000], R4 ;  /* 0x002000040f007988 */ /* 0x0001e80008000c04 */
[----:B------:R-:W4:Y:S04]  /*2f500*/  LDL.LU R85, [R1+0x5ff8] ;  /* 0x005ff80001557983 */ /* 0x000f280000300800 */
[----:B------:R-:W2:Y:S04]  /*2f510*/  LDL.LU R84, [R1+0x5ff4] ;  /* 0x005ff40001547983 */ /* 0x000ea80000300800 */
[----:B------:R-:W3:Y:S01]  /*2f520*/  LDL.LU R87, [R1+0x5ff0] ;  /* 0x005ff00001577983 */ /* 0x000ee20000300800 */
[----:B0-----:R-:W-:-:S02]  /*2f530*/  LOP3.LUT R7, R86, 0xffff, RZ, 0xc0, !PT ;  /* 0x0000ffff56077812 */ /* 0x001fc400078ec0ff */
[----:B------:R-:W-:Y:S01]  /*2f540*/  LOP3.LUT R6, R89, 0xffff, RZ, 0xc0, !PT ;  /* 0x0000ffff59067812 */ /* 0x000fe200078ec0ff */
[----:B------:R-:W4:Y:S01]  /*2f550*/  LDL.LU R86, [R1+0x5fec] ;  /* 0x005fec0001567983 */ /* 0x000f220000300800 */
[----:B------:R-:W-:Y:S02]  /*2f560*/  LOP3.LUT R5, R101, 0xffff, RZ, 0xc0, !PT ;  /* 0x0000ffff65057812 */ /* 0x000fe400078ec0ff */
[----:B------:R-:W-:Y:S01]  /*2f570*/  LOP3.LUT R4, R100, 0xffff, RZ, 0xc0, !PT ;  /* 0x0000ffff64047812 */ /* 0x000fe200078ec0ff */
[----:B------:R-:W2:Y:S01]  /*2f580*/  LDL.LU R89, [R1+0x5fe8] ;  /* 0x005fe80001597983 */ /* 0x000ea20000300800 */
[----:B------:R-:W-:Y:S02]  /*2f590*/  PRMT R100, R7, 0x3340, R6 ;  /* 0x0000334007647816 */ /* 0x000fe40000000006 */
[----:B------:R-:W-:Y:S02]  /*2f5a0*/  PRMT R101, R5, 0x3340, R4 ;  /* 0x0000334005657816 */ /* 0x000fe40000000004 */
[----:B------:R-:W-:-:S02]  /*2f5b0*/  LOP3.LUT R7, R88, 0xffff, RZ, 0xc0, !PT ;  /* 0x0000ffff58077812 */ /* 0x000fc400078ec0ff */
[----:B------:R-:W-:Y:S01]  /*2f5c0*/  LOP3.LUT R6, R91, 0xffff, RZ, 0xc0, !PT ;  /* 0x0000ffff5b067812 */ /* 0x000fe200078ec0ff */
[----:B------:R-:W3:Y:S01]  /*2f5d0*/  LDL.LU R88, [R1+0x5fe4] ;  /* 0x005fe40001587983 */ /* 0x000ee20000300800 */
[----:B------:R-:W-:Y:S02]  /*2f5e0*/  LOP3.LUT R5, R90, 0xffff, RZ, 0xc0, !PT ;  /* 0x0000ffff5a057812 */ /* 0x000fe400078ec0ff */
[----:B------:R-:W-:Y:S01]  /*2f5f0*/  LOP3.LUT R4, R103, 0xffff, RZ, 0xc0, !PT ;  /* 0x0000ffff67047812 */ /* 0x000fe200078ec0ff */
[----:B------:R-:W4:Y:S01]  /*2f600*/  LDL.LU R91, [R1+0x5fe0] ;  /* 0x005fe000015b7983 */ /* 0x000f220000300800 */
[----:B------:R-:W-:Y:S02]  /*2f610*/  PRMT R121, R7, 0x3340, R6 ;  /* 0x0000334007797816 */ /* 0x000fe40000000006 */
[----:B------:R-:W-:Y:S01]  /*2f620*/  PRMT R103, R5, 0x3340, R4 ;  /* 0x0000334005677816 */ /* 0x000fe20000000004 */
[----:B------:R-:W2:Y:S01]  /*2f630*/  LDL.LU R90, [R1+0x5fdc] ;  /* 0x005fdc00015a7983 */ /* 0x000ea20000300800 */
        /* <DEDUP_REMOVED lines=18> */
[----:B------:R-:W-:-:S02]  /*2f760*/  PRMT R4, R100, 0x5410, R101 ;  /* 0x0000541064047816 */ /* 0x000fc40000000065 */
[----:B------:R-:W-:Y:S01]  /*2f770*/  PRMT R5, R121, 0x5410, R103 ;  /* 0x0000541079057816 */ /* 0x000fe20000000067 */
[----:B------:R-:W3:Y:S01]  /*2f780*/  LDL.LU R99, [R1+0x5fc0] ;  /* 0x005fc00001637983 */ /* 0x000ee20000300800 */
[----:B------:R-:W-:Y:S02]  /*2f790*/  PRMT R6, R118, 0x5410, R23 ;  /* 0x0000541076067816 */ /* 0x000fe40000000017 */
[----:B------:R-:W-:Y:S01]  /*2f7a0*/  PRMT R7, R22, 0x5410, R7 ;  /* 0x0000541016077816 */ /* 0x000fe20000000007 */
[----:B------:R-:W4:Y:S04]  /*2f7b0*/  LDL.LU R98, [R1+0x5fbc] ;  /* 0x005fbc0001627983 */ /* 0x000f280000300800 */
[----:B------:R0:W-:Y:S04]  /*2f7c0*/  STS.128 [R15+UR4+0x4000], R4 ;  /* 0x004000040f007988 */ /* 0x0001e80008000c04 */
[----:B------:R-:W2:Y:S04]  /*2f7d0*/  LDL.LU R101, [R1+0x5fb8] ;  /* 0x005fb80001657983 */ /* 0x000ea80000300800 */
[----:B------:R-:W3:Y:S04]  /*2f7e0*/  LDL.LU R100, [R1+0x5fb4] ;  /* 0x005fb40001647983 */ /* 0x000ee80000300800 */
[----:B------:R-:W4:Y:S01]  /*2f7f0*/  LDL.LU R103, [R1+0x5fb0] ;  /* 0x005fb00001677983 */ /* 0x000f220000300800 */
[----:B0-----:R-:W-:-:S02]  /*2f800*/  LOP3.LUT R7, R102, 0xffff, RZ, 0xc0, !PT ;  /* 0x0000ffff66077812 */ /* 0x001fc400078ec0ff */
[----:B------:R-:W-:Y:S01]  /*2f810*/  LOP3.LUT R6, R105, 0xffff, RZ, 0xc0, !PT ;  /* 0x0000ffff69067812 */ /* 0x000fe200078ec0ff */
[----:B------:R-:W2:Y:S01]  /*2f820*/  LDL.LU R102, [R1+0x5fac] ;  /* 0x005fac0001667983 */ /* 0x000ea20000300800 */
[----:B------:R-:W-:Y:S02]  /*2f830*/  LOP3.LUT R5, R117, 0xffff, RZ, 0xc0, !PT ;  /* 0x0000ffff75057812 */ /* 0x000fe400078ec0ff */
[----:B------:R-:W-:Y:S01]  /*2f840*/  LOP3.LUT R4, R116, 0xffff, RZ, 0xc0, !PT ;  /* 0x0000ffff74047812 */ /* 0x000fe200078ec0ff */
[----:B------:R-:W3:Y:S01]  /*2f850*/  LDL.LU R105, [R1+0x5fa8] ;  /* 0x005fa80001697983 */ /* 0x000ee20000300800 */
[----:B------:R-:W-:Y:S02]  /*2f860*/  PRMT R116, R7, 0x3340, R6 ;  /* 0x0000334007747816 */ /* 0x000fe40000000006 */
[----:B------:R-:W-:Y:S02]  /*2f870*/  PRMT R117, R5, 0x3340, R4 ;  /* 0x0000334005757816 */ /* 0x000fe40000000004 */
[----:B------:R-:W-:-:S02]  /*2f880*/  LOP3.LUT R7, R104, 0xffff, RZ, 0xc0, !PT ;  /* 0x0000ffff68077812 */ /* 0x000fc400078ec0ff */
[----:B------:R-:W-:Y:S01]  /*2f890*/  LOP3.LUT R6, R107, 0xffff, RZ, 0xc0, !PT ;  /* 0x0000ffff6b067812 */ /* 0x000fe200078ec0ff */
[----:B------:R-:W4:Y:S01]  /*2f8a0*/  LDL.LU R104, [R1+0x5fa4] ;  /* 0x005fa40001687983 */ /* 0x000f220000300800 */
[----:B------:R-:W-:Y:S02]  /*2f8b0*/  LOP3.LUT R5, R106, 0xffff, RZ, 0xc0, !PT ;  /* 0x0000ffff6a057812 */ /* 0x000fe400078ec0ff */
[----:B------:R-:W-:Y:S01]  /*2f8c0*/  LOP3.LUT R4, R152, 0xffff, RZ, 0xc0, !PT ;  /* 0x0000ffff98047812 */ /* 0x000fe200078ec0ff */
[----:B------:R-:W2:Y:S01]  /*2f8d0*/  LDL.LU R107, [R1+0x5fa0] ;  /* 0x005fa000016b7983 */ /* 0x000ea20000300800 */
[----:B------:R-:W-:Y:S02]  /*2f8e0*/  PRMT R121, R7, 0x3340, R6 ;  /* 0x0000334007797816 */ /* 0x000fe40000000006 */
[----:B------:R-:W-:Y:S01]  /*2f8f0*/  PRMT R152, R5, 0x3340, R4 ;  /* 0x0000334005987816 */ /* 0x000fe20000000004 */
[----:B------:R-:W3:Y:S01]  /*2f900*/  LDL.LU R106, [R1+0x5f9c] ;  /* 0x005f9c00016a7983 */ /* 0x000ee20000300800 */
        /* <DEDUP_REMOVED lines=18> */
[----:B------:R-:W-:-:S02]  /*2fa30*/  PRMT R4, R116, 0x5410, R117 ;  /* 0x0000541074047816 */ /* 0x000fc40000000075 */
[----:B------:R-:W-:Y:S01]  /*2fa40*/  PRMT R5, R121, 0x5410, R152 ;  /* 0x0000541079057816 */ /* 0x000fe20000000098 */
[----:B------:R-:W4:Y:S01]  /*2fa50*/  LDL.LU R115, [R1+0x5f80] ;  /* 0x005f800001737983 */ /* 0x000f220000300800 */
[----:B------:R-:W-:Y:S02]  /*2fa60*/  PRMT R6, R118, 0x5410, R23 ;  /* 0x0000541076067816 */ /* 0x000fe40000000017 */
[----:B------:R-:W-:Y:S01]  /*2fa70*/  PRMT R7, R22, 0x5410, R7 ;  /* 0x0000541016077816 */ /* 0x000fe20000000007 */
[----:B------:R-:W2:Y:S04]  /*2fa80*/  LDL.LU R114, [R1+0x5f7c] ;  /* 0x005f7c0001727983 */ /* 0x000ea80000300800 */
[----:B------:R-:W3:Y:S04]  /*2fa90*/  LDL.LU R117, [R1+0x5f78] ;  /* 0x005f780001757983 */ /* 0x000ee80000300800 */
[----:B------:R0:W-:Y:S04]  /*2faa0*/  STS.128 [R15+UR4+0x6000], R4 ;  /* 0x006000040f007988 */ /* 0x0001e80008000c04 */
[----:B------:R-:W4:Y:S01]  /*2fab0*/  LDL.LU R116, [R1+0x5f74] ;  /* 0x005f740001747983 */ /* 0x000f220000300800 */
[----:B0-----:R-:W-:-:S03]  /*2fac0*/  LOP3.LUT R7, R2, 0xffff, RZ, 0xc0, !PT ;  /* 0x0000ffff02077812 */ /* 0x001fc600078ec0ff */
[----:B------:R-:W2:Y:S01]  /*2fad0*/  LDL R2, [R1+0x1f50] ;  /* 0x001f500001027983 */ /* 0x000ea20000100800 */
[----:B------:R-:W-:Y:S02]  /*2fae0*/  LOP3.LUT R6, R151, 0xffff, RZ, 0xc0, !PT ;  /* 0x0000ffff97067812 */ /* 0x000fe400078ec0ff */
[----:B------:R-:W-:Y:S02]  /*2faf0*/  LOP3.LUT R5, R150, 0xffff, RZ, 0xc0, !PT ;  /* 0x0000ffff96057812 */ /* 0x000fe400078ec0ff */
[----:B------:R-:W-:Y:S02]  /*2fb00*/  LOP3.LUT R4, R149, 0xffff, RZ, 0xc0, !PT ;  /* 0x0000ffff95047812 */ /* 0x000fe400078ec0ff */
[----:B------:R-:W-:Y:S02]  /*2fb10*/  PRMT R118, R7, 0x3340, R6 ;  /* 0x0000334007767816 */ /* 0x000fe40000000006 */
[----:B------:R-:W-:Y:S02]  /*2fb20*/  PRMT R121, R5, 0x3340, R4 ;  /* 0x0000334005797816 */ /* 0x000fe40000000004 */
[----:B------:R-:W-:-:S02]  /*2fb30*/  LOP3.LUT R7, R147, 0xffff, RZ, 0xc0, !PT ;  /* 0x0000ffff93077812 */ /* 0x000fc400078ec0ff */
        /* <DEDUP_REMOVED lines=9> */
[----:B------:R-:W-:Y:S02]  /*2fbd0*/  LOP3.LUT R245, R245, 0xffff, RZ, 0xc0, !PT ;  /* 0x0000fffff5f57812 */ /* 0x000fe400078ec0ff */
[----:B------:R-:W-:Y:S02]  /*2fbe0*/  LOP3.LUT R241, R241, 0xffff, RZ, 0xc0, !PT ;  /* 0x0000fffff1f17812 */ /* 0x000fe400078ec0ff */
[----:B------:R-:W-:-:S02]  /*2fbf0*/  LOP3.LUT R234, R234, 0xffff, RZ, 0xc0, !PT ;  /* 0x0000ffffeaea7812 */ /* 0x000fc400078ec0ff */
[----:B------:R-:W-:Y:S02]  /*2fc00*/  LOP3.LUT R226, R226, 0xffff, RZ, 0xc0, !PT ;  /* 0x0000ffffe2e27812 */ /* 0x000fe400078ec0ff */
[----:B------:R-:W-:Y:S02]  /*2fc10*/  PRMT R22, R6, 0x3340, R5 ;  /* 0x0000334006167816 */ /* 0x000fe40000000005 */
[----:B------:R-:W-:Y:S02]  /*2fc20*/  PRMT R6, R4, 0x3340, R249 ;  /* 0x0000334004067816 */ /* 0x000fe400000000f9 */
[----:B------:R-:W-:Y:S02]  /*2fc30*/  PRMT R241, R245, 0x3340, R241 ;  /* 0x00003340f5f17816 */ /* 0x000fe400000000f1 */
[----:B------:R-:W-:Y:S02]  /*2fc40*/  PRMT R7, R234, 0x3340, R226 ;  /* 0x00003340ea077816 */ /* 0x000fe400000000e2 */
[----:B------:R-:W-:-:S02]  /*2fc50*/  PRMT R4, R118, 0x5410, R121 ;  /* 0x0000541076047816 */ /* 0x000fc40000000079 */
[----:B------:R-:W-:Y:S02]  /*2fc60*/  PRMT R5, R15, 0x5410, R23 ;  /* 0x000054100f057816 */ /* 0x000fe40000000017 */
[----:B------:R-:W-:Y:S02]  /*2fc70*/  PRMT R6, R22, 0x5410, R6 ;  /* 0x0000541016067816 */ /* 0x000fe40000000006 */
[----:B------:R-:W-:Y:S02]  /*2fc80*/  LOP3.LUT R250, R250, 0xffff, RZ, 0xc0, !PT ;  /* 0x0000fffffafa7812 */ /* 0x000fe400078ec0ff */
[----:B------:R-:W-:Y:S02]  /*2fc90*/  LOP3.LUT R246, R246, 0xffff, RZ, 0xc0, !PT ;  /* 0x0000fffff6f67812 */ /* 0x000fe400078ec0ff */
[----:B------:R-:W-:Y:S02]  /*2fca0*/  LOP3.LUT R242, R242, 0xffff, RZ, 0xc0, !PT ;  /* 0x0000fffff2f27812 */ /* 0x000fe400078ec0ff */
[----:B------:R-:W-:-:S02]  /*2fcb0*/  LOP3.LUT R236, R236, 0xffff, RZ, 0xc0, !PT ;  /* 0x0000ffffecec7812 */ /* 0x000fc400078ec0ff */
[----:B------:R-:W-:Y:S02]  /*2fcc0*/  LOP3.LUT R228, R228, 0xffff, RZ, 0xc0, !PT ;  /* 0x0000ffffe4e47812 */ /* 0x000fe400078ec0ff */
[----:B------:R-:W-:Y:S02]  /*2fcd0*/  LOP3.LUT R251, R251, 0xffff, RZ, 0xc0, !PT ;  /* 0x0000fffffbfb7812 */ /* 0x000fe400078ec0ff */
[----:B------:R-:W-:Y:S02]  /*2fce0*/  LOP3.LUT R247, R247, 0xffff, RZ, 0xc0, !PT ;  /* 0x0000fffff7f77812 */ /* 0x000fe400078ec0ff */
[----:B------:R-:W-:Y:S02]  /*2fcf0*/  LOP3.LUT R243, R243, 0xffff, RZ, 0xc0, !PT ;  /* 0x0000fffff3f37812 */ /* 0x000fe400078ec0ff */
[----:B------:R-:W-:Y:S02]  /*2fd00*/  LOP3.LUT R238, R238, 0xffff, RZ, 0xc0, !PT ;  /* 0x0000ffffeeee7812 */ /* 0x000fe400078ec0ff */
[----:B------:R-:W-:Y:S01]  /*2fd10*/  LOP3.LUT R230, R230, 0xffff, RZ, 0xc0, !PT ;  /* 0x0000ffffe6e67812 */ /* 0x000fe200078ec0ff */
[----:B------:R-:W0:Y:S01]  /*2fd20*/  S2R R152, SR_TID.X ;  /* 0x0000000000987919 */ /* 0x000e220000002100 */
[----:B------:R-:W-:-:S02]  /*2fd30*/  PRMT R7, R241, 0x5410, R7 ;  /* 0x00005410f1077816 */ /* 0x000fc40000000007 */
[----:B------:R-:W-:Y:S01]  /*2fd40*/  PRMT R242, R246, 0x3340, R242 ;  /* 0x00003340f6f27816 */ /* 0x000fe200000000f2 */
[----:B------:R-:W3:Y:S01]  /*2fd50*/  LDL R15, [R1+0x2f9c] ;  /* 0x002f9c00010f7983 */ /* 0x000ee20000100800 */
[----:B------:R-:W-:-:S03]  /*2fd60*/  PRMT R243, R247, 0x3340, R243 ;  /* 0x00003340f7f37816 */ /* 0x000fc600000000f3 */
[----:B--2---:R1:W-:Y:S02]  /*2fd70*/  STS.128 [R2+UR4], R4 ;  /* 0x0000000402007988 */ /* 0x0043e40008000c04 */
[----:B-1----:R-:W-:Y:S02]  /*2fd80*/  LOP3.LUT R7, R138, 0xffff, RZ, 0xc0, !PT ;  /* 0x0000ffff8a077812 */ /* 0x002fe400078ec0ff */
[----:B------:R-:W-:Y:S02]  /*2fd90*/  LOP3.LUT R6, R136, 0xffff, RZ, 0xc0, !PT ;  /* 0x0000ffff88067812 */ /* 0x000fe400078ec0ff */
[----:B------:R-:W-:Y:S02]  /*2fda0*/  LOP3.LUT R5, R135, 0xffff, RZ, 0xc0, !PT ;  /* 0x0000ffff87057812 */ /* 0x000fe400078ec0ff */
[----:B------:R-:W-:Y:S02]  /*2fdb0*/  LOP3.LUT R4, R134, 0xffff, RZ, 0xc0, !PT ;  /* 0x0000ffff86047812 */ /* 0x000fe400078ec0ff */
[----:B------:R-:W-:-:S02]  /*2fdc0*/  PRMT R241, R7, 0x3340, R6 ;  /* 0x0000334007f17816 */ /* 0x000fc40000000006 */
[----:B------:R-:W-:Y:S02]  /*2fdd0*/  PRMT R234, R5, 0x3340, R4 ;  /* 0x0000334005ea7816 */ /* 0x000fe40000000004 */
[----:B------:R-:W-:Y:S02]  /*2fde0*/  LOP3.LUT R7, R133, 0xffff, RZ, 0xc0, !PT ;  /* 0x0000ffff85077812 */ /* 0x000fe400078ec0ff */
        /* <DEDUP_REMOVED lines=8> */
[----:B------:R-:W-:Y:S02]  /*2fe70*/  PRMT R22, R6, 0x3340, R5 ;  /* 0x0000334006167816 */ /* 0x000fe40000000005 */
[----:B------:R-:W-:-:S02]  /*2fe80*/  PRMT R6, R4, 0x3340, R250 ;  /* 0x0000334004067816 */ /* 0x000fc400000000fa */
[----:B------:R-:W-:Y:S02]  /*2fe90*/  PRMT R7, R236, 0x3340, R228 ;  /* 0x00003340ec077816 */ /* 0x000fe400000000e4 */
[----:B------:R-:W-:Y:S02]  /*2fea0*/  PRMT R4, R241, 0x5410, R234 ;  /* 0x00005410f1047816 */ /* 0x000fe400000000ea */
[----:B------:R-:W-:Y:S02]  /*2feb0*/  PRMT R5, R226, 0x5410, R23 ;  /* 0x00005410e2057816 */ /* 0x000fe40000000017 */
[----:B------:R-:W-:Y:S02]  /*2fec0*/  PRMT R6, R22, 0x5410, R6 ;  /* 0x0000541016067816 */ /* 0x000fe40000000006 */
[----:B------:R-:W-:-:S05]  /*2fed0*/  PRMT R7, R242, 0x5410, R7 ;  /* 0x00005410f2077816 */ /* 0x000fca0000000007 */
[----:B------:R1:W-:Y:S02]  /*2fee0*/  STS.128 [R2+UR4+0x2000], R4 ;  /* 0x0020000402007988 */ /* 0x0003e40008000c04 */
        /* <DEDUP_REMOVED lines=10> */
[----:B------:R-:W-:Y:S01]  /*2ff90*/  PRMT R226, R7, 0x3340, R6 ;  /* 0x0000334007e27816 */ /* 0x000fe20000000006 */
[----:B------:R-:W2:Y:S01]  /*2ffa0*/  LDL R36, [R1+0x3038] ;  /* 0x0030380001247983 */ /* 0x000ea20000100800 */
[----:B------:R-:W-:-:S02]  /*2ffb0*/  PRMT R23, R5, 0x3340, R4 ;  /* 0x0000334005177816 */ /* 0x000fc40000000004 */
[----:B------:R-:W-:Y:S02]  /*2ffc0*/  LOP3.LUT R6, R35, 0xffff, RZ, 0xc0, !PT ;  /* 0x0000ffff23067812 */ /* 0x000fe400078ec0ff */
[----:B------:R-:W-:Y:S01]  /*2ffd0*/  LOP3.LUT R5, R34, 0xffff, RZ, 0xc0, !PT ;  /* 0x0000ffff22057812 */ /* 0x000fe200078ec0ff */
[----:B------:R-:W2:Y:S01]  /*2ffe0*/  LDL R35, [R1+0x303c] ;  /* 0x00303c0001237983 */ /* 0x000ea20000100800 */
[----:B------:R-:W-:Y:S02]  /*2fff0*/  LOP3.LUT R4, R32, 0xffff, RZ, 0xc0, !PT ;  /* 0x0000ffff20047812 */ /* 0x000fe400078ec0ff */
[----:B------:R-:W-:Y:S01]  /*30000*/  PRMT R22, R6, 0x3340, R5 ;  /* 0x0000334006167816 */ /* 0x000fe20000000005 */
[----:B------:R-:W2:Y:S01]  /*30010*/  LDL R34, [R1+0x3018] ;  /* 0x0030180001227983 */ /* 0x000ea20000100800 */
[----:B------:R-:W-:Y:S02]  /*30020*/  PRMT R6, R4, 0x3340, R251 ;  /* 0x0000334004067816 */ /* 0x000fe400000000fb */
[----:B------:R-:W-:Y:S01]  /*30030*/  PRMT R7, R238, 0x3340, R230 ;  /* 0x00003340ee077816 */ /* 0x000fe200000000e6 */
[----:B------:R-:W2:Y:S01]  /*30040*/  LDL R32, [R1+0x301c] ;  /* 0x00301c0001207983 */ /* 0x000ea20000100800 */
[----:B------:R-:W-:-:S02]  /*30050*/  PRMT R4, R234, 0x5410, R228 ;  /* 0x00005410ea047816 */ /* 0x000fc400000000e4 */
[----:B------:R-:W-:Y:S02]  /*30060*/  PRMT R5, R226, 0x5410, R23 ;  /* 0x00005410e2057816 */ /* 0x000fe40000000017 */
[----:B------:R-:W-:Y:S02]  /*30070*/  PRMT R6, R22, 0x5410, R6 ;  /* 0x0000541016067816 */ /* 0x000fe40000000006 */
[----:B------:R-:W-:-:S05]  /*30080*/  PRMT R7, R243, 0x5410, R7 ;  /* 0x00005410f3077816 */ /* 0x000fca0000000007 */
[----:B------:R1:W-:Y:S02]  /*30090*/  STS.128 [R2+UR4+0x4000], R4 ;  /* 0x0040000402007988 */ /* 0x0003e40008000c04 */
[----:B-1----:R-:W-:Y:S02]  /*300a0*/  LOP3.LUT R5, R28, 0xffff, RZ, 0xc0, !PT ;  /* 0x0000ffff1c057812 */ /* 0x002fe400078ec0ff */
[----:B------:R-:W-:Y:S01]  /*300b0*/  LOP3.LUT R4, R27, 0xffff, RZ, 0xc0, !PT ;  /* 0x0000ffff1b047812 */ /* 0x000fe200078ec0ff */
[----:B------:R-:W2:Y:S03]  /*300c0*/  LDL R28, [R1+0x2fd8] ;  /* 0x002fd800011c7983 */ /* 0x000ea60000100800 */
[----:B------:R-:W-:Y:S01]  /*300d0*/  PRMT R228, R5, 0x3340, R4 ;  /* 0x0000334005e47816 */ /* 0x000fe20000000004 */
[----:B------:R-:W2:Y:S01]  /*300e0*/  LDL R27, [R1+0x2fb8] ;  /* 0x002fb800011b7983 */ /* 0x000ea20000100800 */
[----:B------:R-:W-:-:S02]  /*300f0*/  LOP3.LUT R5, R12, 0xffff, RZ, 0xc0, !PT ;  /* 0x0000ffff0c057812 */ /* 0x000fc400078ec0ff */
[----:B------:R-:W-:Y:S01]  /*30100*/  LOP3.LUT R4, R11, 0xffff, RZ, 0xc0, !PT ;  /* 0x0000ffff0b047812 */ /* 0x000fe200078ec0ff */
[----:B------:R-:W2:Y:S03]  /*30110*/  LDL R12, [R1+0x302c] ;  /* 0x00302c00010c7983 */ /* 0x000ea60000100800 */
[----:B------:R-:W-:Y:S02]  /*30120*/  PRMT R23, R5, 0x3340, R4 ;  /* 0x0000334005177816 */ /* 0x000fe40000000004 */
[----:B------:R-:W-:Y:S02]  /*30130*/  LOP3.LUT R4, R3, 0xffff, RZ, 0xc0, !PT ;  /* 0x0000ffff03047812 */ /* 0x000fe400078ec0ff */
[----:B------:R-:W4:Y:S01]  /*30140*/  LDL R3, [R1+0x1f4c] ;  /* 0x001f4c0001037983 */ /* 0x000f220000100800 */
[----:B------:R-:W-:Y:S02]  /*30150*/  LOP3.LUT R7, R31, 0xffff, RZ, 0xc0, !PT ;  /* 0x0000ffff1f077812 */ /* 0x000fe400078ec0ff */
[----:B------:R-:W-:Y:S01]  /*30160*/  LOP3.LUT R6, R29, 0xffff, RZ, 0xc0, !PT ;  /* 0x0000ffff1d067812 */ /* 0x000fe200078ec0ff */
[----:B------:R-:W2:Y:S03]  /*30170*/  LDL R31, [R1+0x2ff8] ;  /* 0x002ff800011f7983 */ /* 0x000ea60000100800 */
[----:B------:R-:W-:Y:S01]  /*30180*/  PRMT R230, R7, 0x3340, R6 ;  /* 0x0000334007e67816 */ /* 0x000fe20000000006 */
[----:B------:R-:W2:Y:S01]  /*30190*/  LDL R29, [R1+0x2ffc] ;  /* 0x002ffc00011d7983 */ /* 0x000ea20000100800 */
[----:B------:R-:W-:-:S02]  /*301a0*/  LOP3.LUT R7, R17, 0xffff, RZ, 0xc0, !PT ;  /* 0x0000ffff11077812 */ /* 0x000fc400078ec0ff */
[----:B------:R-:W-:Y:S01]  /*301b0*/  LOP3.LUT R6, R13, 0xffff, RZ, 0xc0, !PT ;  /* 0x0000ffff0d067812 */ /* 0x000fe200078ec0ff */
[----:B------:R-:W2:Y:S01]  /*301c0*/  LDL R17, [R1+0x2f98] ;  /* 0x002f980001117983 */ /* 0x000ea20000100800 */
[----:B------:R-:W-:Y:S02]  /*301d0*/  LOP3.LUT R5, R8, 0xffff, RZ, 0xc0, !PT ;  /* 0x0000ffff08057812 */ /* 0x000fe400078ec0ff */
[----:B------:R-:W-:Y:S01]  /*301e0*/  PRMT R226, R7, 0x3340, R6 ;  /* 0x0000334007e27816 */ /* 0x000fe20000000006 */
[----:B------:R-:W2:Y:S01]  /*301f0*/  LDL R13, [R1+0x206c] ;  /* 0x00206c00010d7983 */ /* 0x000ea20000100800 */
[----:B------:R-:W-:Y:S02]  /*30200*/  LOP3.LUT R6, R10, 0xffff, RZ, 0xc0, !PT ;  /* 0x0000ffff0a067812 */ /* 0x000fe400078ec0ff */
[----:B------:R-:W-:Y:S02]  /*30210*/  LOP3.LUT R252, R252, 0xffff, RZ, 0xc0, !PT ;  /* 0x0000fffffcfc7812 */ /* 0x000fe400078ec0ff */
[----:B------:R-:W-:-:S02]  /*30220*/  LOP3.LUT R248, R248, 0xffff, RZ, 0xc0, !PT ;  /* 0x0000fffff8f87812 */ /* 0x000fc400078ec0ff */
[----:B------:R-:W-:Y:S02]  /*30230*/  LOP3.LUT R244, R244, 0xffff, RZ, 0xc0, !PT ;  /* 0x0000fffff4f47812 */ /* 0x000fe400078ec0ff */
[----:B------:R-:W-:Y:S02]  /*30240*/  LOP3.LUT R240, R240, 0xffff, RZ, 0xc0, !PT ;  /* 0x0000fffff0f07812 */ /* 0x000fe400078ec0ff */
[----:B------:R-:W-:Y:S02]  /*30250*/  LOP3.LUT R232, R232, 0xffff, RZ, 0xc0, !PT ;  /* 0x0000ffffe8e87812 */ /* 0x000fe400078ec0ff */
[----:B------:R-:W-:Y:S02]  /*30260*/  PRMT R22, R6, 0x3340, R5 ;  /* 0x0000334006167816 */ /* 0x000fe40000000005 */
[----:B------:R-:W-:Y:S02]  /*30270*/  PRMT R6, R4, 0x3340, R252 ;  /* 0x0000334004067816 */ /* 0x000fe400000000fc */
[----:B------:R-:W-:-:S02]  /*30280*/  PRMT R244, R248, 0x3340, R244 ;  /* 0x00003340f8f47816 */ /* 0x000fc400000000f4 */
[----:B------:R-:W-:Y:S02]  /*30290*/  PRMT R7, R240, 0x3340, R232 ;  /* 0x00003340f0077816 */ /* 0x000fe400000000e8 */
[----:B------:R-:W-:Y:S02]  /*302a0*/  PRMT R4, R230, 0x5410, R228 ;  /* 0x00005410e6047816 */ /* 0x000fe400000000e4 */
[----:B------:R-:W-:Y:S02]  /*302b0*/  PRMT R5, R226, 0x5410, R23 ;  /* 0x00005410e2057816 */ /* 0x000fe40000000017 */
        /* <DEDUP_REMOVED lines=17> */
[----:B------:R-:W-:Y:S01]  /*303d0*/  LOP3.LUT R168, R168, 0xffff, RZ, 0xc0, !PT ;  /* 0x0000ffffa8a87812 */ /* 0x000fe200078ec0ff */
[----:B------:R1:W-:Y:S01]  /*303e0*/  STS.128 [R2+UR4+0x6000], R4 ;  /* 0x0060000402007988 */ /* 0x0003e20008000c04 */
[----:B------:R-:W-:Y:S02]  /*303f0*/  PRMT R225, R233, 0x3340, R225 ;  /* 0x00003340e9e17816 */ /* 0x000fe400000000e1 */
[----:B------:R-:W-:Y:S02]  /*30400*/  PRMT R209, R213, 0x3340, R209 ;  /* 0x00003340d5d17816 */ /* 0x000fe400000000d1 */
[----:B------:R-:W-:-:S02]  /*30410*/  PRMT R193, R197, 0x3340, R193 ;  /* 0x00003340c5c17816 */ /* 0x000fc400000000c1 */
[----:B------:R-:W-:Y:S02]  /*30420*/  PRMT R177, R181, 0x3340, R177 ;  /* 0x00003340b5b17816 */ /* 0x000fe400000000b1 */
[----:B------:R-:W-:Y:S02]  /*30430*/  LOP3.LUT R235, R235, 0xffff, RZ, 0xc0, !PT ;  /* 0x0000ffffebeb7812 */ /* 0x000fe400078ec0ff */
[----:B-1----:R-:W-:Y:S02]  /*30440*/  PRMT R4, R221, 0x3340, R217 ;  /* 0x00003340dd047816 */ /* 0x002fe400000000d9 */
[----:B------:R-:W-:Y:S02]  /*30450*/  PRMT R5, R205, 0x3340, R201 ;  /* 0x00003340cd057816 */ /* 0x000fe400000000c9 */
[----:B------:R-:W-:Y:S02]  /*30460*/  PRMT R6, R189, 0x3340, R185 ;  /* 0x00003340bd067816 */ /* 0x000fe400000000b9 */
[----:B------:R-:W-:-:S02]  /*30470*/  PRMT R7, R173, 0x3340, R168 ;  /* 0x00003340ad077816 */ /* 0x000fc400000000a8 */
[----:B------:R-:W-:Y:S02]  /*30480*/  PRMT R4, R225, 0x5410, R4 ;  /* 0x00005410e1047816 */ /* 0x000fe40000000004 */
[----:B------:R-:W-:Y:S02]  /*30490*/  PRMT R5, R209, 0x5410, R5 ;  /* 0x00005410d1057816 */ /* 0x000fe40000000005 */
[----:B------:R-:W-:Y:S02]  /*304a0*/  PRMT R6, R193, 0x5410, R6 ;  /* 0x00005410c1067816 */ /* 0x000fe40000000006 */
[----:B------:R-:W-:Y:S02]  /*304b0*/  PRMT R7, R177, 0x5410, R7 ;  /* 0x00005410b1077816 */ /* 0x000fe40000000007 */
        /* <DEDUP_REMOVED lines=19> */
[----:B0-----:R-:W-:-:S02]  /*305f0*/  LOP3.LUT R2, R152, 0x3f, RZ, 0xc0, !PT ;  /* 0x0000003f98027812 */ /* 0x001fc400078ec0ff */
[----:B------:R-:W3:Y:S01]  /*30600*/  LDL R152, [R1+0x1f48] ;  /* 0x001f480001987983 */ /* 0x000ee20000100800 */
        /* <DEDUP_REMOVED lines=36> */
[----:B------:R-:W-:Y:S02]  /*30850*/  PRMT R231, R239, 0x3340, R231 ;  /* 0x00003340efe77816 */ /* 0x000fe400000000e7 */
[----:B------:R-:W-:Y:S02]  /*30860*/  PRMT R212, R216, 0x3340, R212 ;  /* 0x00003340d8d47816 */ /* 0x000fe400000000d4 */
[----:B------:R-:W-:Y:S02]  /*30870*/  PRMT R196, R200, 0x3340, R196 ;  /* 0x00003340c8c47816 */ /* 0x000fe400000000c4 */
[----:B------:R-:W-:Y:S02]  /*30880*/  PRMT R180, R184, 0x3340, R180 ;  /* 0x00003340b8b47816 */ /* 0x000fe400000000b4 */
[----:B------:R-:W-:Y:S02]  /*30890*/  ISETP.GE.AND P0, PT, R2, R0, PT ;  /* 0x000000000200720c */ /* 0x000fe40003f06270 */
[----:B------:R-:W2:Y:S04]  /*308a0*/  LDL R2, [R1+0x2fbc] ;  /* 0x002fbc0001027983 */ /* 0x000ea80000100800 */
[----:B----4-:R0:W-:Y:S02]  /*308b0*/  STS.128 [R3+UR4], R4 ;  /* 0x0000000403007988 */ /* 0x0101e40008000c04 */
[----:B0-----:R-:W-:-:S02]  /*308c0*/  PRMT R4, R222, 0x3340, R218 ;  /* 0x00003340de047816 */ /* 0x001fc400000000da */
[----:B------:R-:W-:Y:S02]  /*308d0*/  PRMT R5, R206, 0x3340, R202 ;  /* 0x00003340ce057816 */ /* 0x000fe400000000ca */
[----:B------:R-:W-:Y:S02]  /*308e0*/  PRMT R6, R190, 0x3340, R186 ;  /* 0x00003340be067816 */ /* 0x000fe400000000ba */
[----:B------:R-:W-:Y:S02]  /*308f0*/  PRMT R7, R174, 0x3340, R169 ;  /* 0x00003340ae077816 */ /* 0x000fe400000000a9 */
[----:B------:R-:W-:Y:S02]  /*30900*/  PRMT R4, R227, 0x5410, R4 ;  /* 0x00005410e3047816 */ /* 0x000fe40000000004 */
[----:B------:R-:W-:Y:S02]  /*30910*/  PRMT R5, R210, 0x5410, R5 ;  /* 0x00005410d2057816 */ /* 0x000fe40000000005 */
[----:B------:R-:W-:-:S02]  /*30920*/  PRMT R6, R194, 0x5410, R6 ;  /* 0x00005410c2067816 */ /* 0x000fc40000000006 */
[----:B------:R-:W-:-:S05]  /*30930*/  PRMT R7, R178, 0x5410, R7 ;  /* 0x00005410b2077816 */ /* 0x000fca0000000007 */
[----:B------:R0:W-:Y:S02]  /*30940*/  STS.128 [R3+UR4+0x2000], R4 ;  /* 0x0020000403007988 */ /* 0x0001e40008000c04 */
[----:B0-----:R-:W-:Y:S02]  /*30950*/  PRMT R4, R223, 0x3340, R219 ;  /* 0x00003340df047816 */ /* 0x001fe400000000db */
[----:B------:R-:W-:Y:S02]  /*30960*/  PRMT R5, R207, 0x3340, R203 ;  /* 0x00003340cf057816 */ /* 0x000fe400000000cb */
[----:B------:R-:W-:Y:S02]  /*30970*/  PRMT R6, R191, 0x3340, R187 ;  /* 0x00003340bf067816 */ /* 0x000fe400000000bb */
[----:B------:R-:W-:Y:S02]  /*30980*/  PRMT R7, R175, 0x3340, R170 ;  /* 0x00003340af077816 */ /* 0x000fe400000000aa */
[----:B------:R-:W-:-:S02]  /*30990*/  PRMT R4, R229, 0x5410, R4 ;  /* 0x00005410e5047816 */ /* 0x000fc40000000004 */
[----:B------:R-:W-:Y:S02]  /*309a0*/  PRMT R5, R211, 0x5410, R5 ;  /* 0x00005410d3057816 */ /* 0x000fe40000000005 */
[----:B------:R-:W-:Y:S02]  /*309b0*/  PRMT R6, R195, 0x5410, R6 ;  /* 0x00005410c3067816 */ /* 0x000fe40000000006 */
        /* <DEDUP_REMOVED lines=10> */
[----:B------:R0:W-:Y:S04]  /*30a60*/  STS.128 [R3+UR4+0x6000], R4 ;  /* 0x0060000403007988 */ /* 0x0001e80008000c04 */
[----:B0-----:R-:W4:Y:S01]  /*30a70*/  LDL R3, [R1+0x2fdc] ;  /* 0x002fdc0001037983 */ /* 0x001f220000100800 */
[----:B------:R-:W-:Y:S02]  /*30a80*/  LOP3.LUT R172, R172, 0xffff, RZ, 0xc0, !PT ;  /* 0x0000ffffacac7812 */ /* 0x000fe400078ec0ff */
[----:B------:R-:W-:Y:S01]  /*30a90*/  LOP3.LUT R167, R167, 0xffff, RZ, 0xc0, !PT ;  /* 0x0000ffffa7a77812 */ /* 0x000fe200078ec0ff */
[----:B------:R-:W4:Y:S01]  /*30aa0*/  LDL.LU R126, [R1+0x2e18] ;  /* 0x002e1800017e7983 */ /* 0x000f220000300800 */
[----:B------:R-:W-:Y:S02]  /*30ab0*/  LOP3.LUT R166, R166, 0xffff, RZ, 0xc0, !PT ;  /* 0x0000ffffa6a67812 */ /* 0x000fe400078ec0ff */
[----:B------:R-:W-:Y:S01]  /*30ac0*/  LOP3.LUT R165, R165, 0xffff, RZ, 0xc0, !PT ;  /* 0x0000ffffa5a57812 */ /* 0x000fe200078ec0ff */
[----:B------:R-:W4:Y:S01]  /*30ad0*/  LDL.LU R131, [R1+0x2ddc] ;  /* 0x002ddc0001837983 */ /* 0x000f220000300800 */
[----:B------:R-:W-:-:S02]  /*30ae0*/  LOP3.LUT R164, R164, 0xffff, RZ, 0xc0, !PT ;  /* 0x0000ffffa4a47812 */ /* 0x000fc400078ec0ff */
[----:B------:R-:W-:Y:S01]  /*30af0*/  LOP3.LUT R163, R163, 0xffff, RZ, 0xc0, !PT ;  /* 0x0000ffffa3a37812 */ /* 0x000fe200078ec0ff */
[----:B------:R-:W4:Y:S01]  /*30b00*/  LDL.LU R134, [R1+0x2df8] ;  /* 0x002df80001867983 */ /* 0x000f220000300800 */
        /* <DEDUP_REMOVED lines=15> */
[----:B------:R-:W-:-:S02]  /*30c00*/  PRMT R167, R172, 0x3340, R167 ;  /* 0x00003340aca77816 */ /* 0x000fc400000000a7 */
[----:B------:R-:W-:Y:S01]  /*30c10*/  PRMT R4, R166, 0x3340, R165 ;  /* 0x00003340a6047816 */ /* 0x000fe200000000a5 */
[----:B------:R-:W4:Y:S01]  /*30c20*/  LDL.LU R10, [R1+0x2938] ;  /* 0x00293800010a7983 */ /* 0x000f220000300800 */
[----:B------:R-:W-:Y:S02]  /*30c30*/  PRMT R163, R164, 0x3340, R163 ;  /* 0x00003340a4a37816 */ /* 0x000fe400000000a3 */
[----:B------:R-:W-:Y:S01]  /*30c40*/  PRMT R5, R162, 0x3340, R161 ;  /* 0x00003340a2057816 */ /* 0x000fe200000000a1 */
[----:B------:R-:W4:Y:S01]  /*30c50*/  LDL.LU R8, [R1+0x2930] ;  /* 0x0029300001087983 */ /* 0x000f220000300800 */
[----:B------:R-:W-:Y:S02]  /*30c60*/  PRMT R159, R160, 0x3340, R159 ;  /* 0x00003340a09f7816 */ /* 0x000fe4000000009f */
[----:B------:R-:W-:Y:S01]  /*30c70*/  PRMT R6, R158, 0x3340, R157 ;  /* 0x000033409e067816 */ /* 0x000fe2000000009d */
[----:B------:R-:W4:Y:S01]  /*30c80*/  LDL R39, [R1+0x2f38] ;  /* 0x002f380001277983 */ /* 0x000f220000100800 */
[----:B------:R-:W-:-:S02]  /*30c90*/  PRMT R155, R156, 0x3340, R155 ;  /* 0x000033409c9b7816 */ /* 0x000fc4000000009b */
[----:B------:R-:W-:Y:S01]  /*30ca0*/  PRMT R7, R154, 0x3340, R153 ;  /* 0x000033409a077816 */ /* 0x000fe20000000099 */
[----:B------:R-:W4:Y:S01]  /*30cb0*/  LDL R37, [R1+0x2f18] ;  /* 0x002f180001257983 */ /* 0x000f220000100800 */
[----:B------:R-:W-:Y:S02]  /*30cc0*/  PRMT R4, R167, 0x5410, R4 ;  /* 0x00005410a7047816 */ /* 0x000fe40000000004 */
[----:B------:R-:W-:Y:S02]  /*30cd0*/  PRMT R5, R163, 0x5410, R5 ;  /* 0x00005410a3057816 */ /* 0x000fe40000000005 */
[----:B------:R-:W-:Y:S02]  /*30ce0*/  PRMT R6, R159, 0x5410, R6 ;  /* 0x000054109f067816 */ /* 0x000fe40000000006 */
[----:B------:R-:W-:Y:S02]  /*30cf0*/  PRMT R7, R155, 0x5410, R7 ;  /* 0x000054109b077816 */ /* 0x000fe40000000007 */
[----:B------:R-:W-:-:S03]  /*30d00*/  PRMT R116, RZ, 0x7610, R116 ;  /* 0x00007610ff747816 */ /* 0x000fc60000000074 */
[----:B---3--:R2:W-:Y:S01]  /*30d10*/  STS.128 [R152+UR4], R4 ;  /* 0x0000000498007988 */ /* 0x0085e20008000c04 */
[----:B------:R-:W-:Y:S02]  /*30d20*/  PRMT R117, RZ, 0x7610, R117 ;  /* 0x00007610ff757816 */ /* 0x000fe40000000075 */
[----:B------:R-:W-:Y:S01]  /*30d30*/  PRMT R114, RZ, 0x7610, R114 ;  /* 0x00007610ff727816 */ /* 0x000fe20000000072 */
[----:B--2---:R-:W-:Y:S01]  /*30d40*/  @!P0 IMAD.MOV.U32 R4, RZ, RZ, R35 ;  /* 0x000000ffff048224 */ /* 0x004fe200078e0023 */
[----:B------:R-:W-:Y:S01]  /*30d50*/  PRMT R115, RZ, 0x7610, R115 ;  /* 0x00007610ff737816 */ /* 0x000fe20000000073 */
[----:B------:R-:W-:Y:S01]  /*30d60*/  @!P0 IMAD.MOV.U32 R5, RZ, RZ, R36 ;  /* 0x000000ffff058224 */ /* 0x000fe200078e0024 */
[----:B------:R-:W2:Y:S04]  /*30d70*/  LDL R7, [R1+0x2f58] ;  /* 0x002f580001077983 */ /* 0x000ea80000100800 */
[----:B------:R0:W3:Y:S04]  /*30d80*/  @!P0 LDG.E.U8 R116, desc[UR10][R4.64] ;  /* 0x0000000a04748981 */ /* 0x0000e8000c1e1100 */
[----:B------:R-:W2:Y:S01]  /*30d90*/  LDL R6, [R1+0x2f5c] ;  /* 0x002f5c0001067983 */ /* 0x000ea20000100800 */
[----:B------:R-:W-:-:S03]  /*30da0*/  PRMT R112, RZ, 0x7610, R112 ;  /* 0x00007610ff707816 */ /* 0x000fc60000000070 */
[----:B------:R-:W3:Y:S01]  /*30db0*/  LDL R36, [R1+0x2f1c] ;  /* 0x002f1c0001247983 */ /* 0x000ee20000100800 */
[----:B0-----:R-:W-:Y:S02]  /*30dc0*/  @!P0 IMAD.MOV.U32 R4, RZ, RZ, R12 ;  /* 0x000000ffff048224 */ /* 0x001fe400078e000c */
[----:B------:R-:W-:Y:S01]  /*30dd0*/  @!P0 IMAD.MOV.U32 R5, RZ, RZ, R13 ;  /* 0x000000ffff058224 */ /* 0x000fe200078e000d */
[----:B------:R-:W2:Y:S04]  /*30de0*/  LDL R12, [R1+0x2f7c] ;  /* 0x002f7c00010c7983 */ /* 0x000ea80000100800 */
[----:B------:R0:W3:Y:S04]  /*30df0*/  @!P0 LDG.E.U8 R117, desc[UR10][R4.64] ;  /* 0x0000000a04758981 */ /* 0x0000e8000c1e1100 */
[----:B------:R-:W3:Y:S04]  /*30e00*/  LDL R13, [R1+0x2f78] ;  /* 0x002f7800010d7983 */ /* 0x000ee80000100800 */
[----:B------:R-:W3:Y:S01]  /*30e10*/  LDL R35, [R1+0x2ef8] ;  /* 0x002ef80001237983 */ /* 0x000ee20000100800 */
[----:B0-----:R-:W-:-:S02]  /*30e20*/  @!P0 IMAD.MOV.U32 R4, RZ, RZ, R32 ;  /* 0x000000ffff048224 */ /* 0x001fc400078e0020 */
[----:B------:R-:W-:Y:S01]  /*30e30*/  @!P0 IMAD.MOV.U32 R5, RZ, RZ, R34 ;  /* 0x000000ffff058224 */ /* 0x000fe200078e0022 */
[----:B------:R-:W3:Y:S04]  /*30e40*/  LDL R32, [R1+0x2edc] ;  /* 0x002edc0001207983 */ /* 0x000ee80000100800 */
[----:B------:R0:W3:Y:S04]  /*30e50*/  @!P0 LDG.E.U8 R114, desc[UR10][R4.64] ;  /* 0x0000000a04728981 */ /* 0x0000e8000c1e1100 */
[----:B------:R-:W3:Y:S01]  /*30e60*/  LDL R34, [R1+0x2ed8] ;  /* 0x002ed80001227983 */ /* 0x000ee20000100800 */
[----:B0-----:R-:W-:-:S02]  /*30e70*/  @!P0 IMAD.MOV.U32 R4, RZ, RZ, R29 ;  /* 0x000000ffff048224 */ /* 0x001fc400078e001d */
[----:B------:R-:W-:Y:S01]  /*30e80*/  @!P0 IMAD.MOV.U32 R5, RZ, RZ, R31 ;  /* 0x000000ffff058224 */ /* 0x000fe200078e001f */
[----:B------:R-:W3:Y:S04]  /*30e90*/  LDL R29, [R1+0x2ebc] ;  /* 0x002ebc00011d7983 */ /* 0x000ee80000100800 */
[----:B------:R0:W3:Y:S04]  /*30ea0*/  @!P0 LDG.E.U8 R115, desc[UR10][R4.64] ;  /* 0x0000000a04738981 */ /* 0x0000e8000c1e1100 */
[----:B------:R-:W3:Y:S01]  /*30eb0*/  LDL R31, [R1+0x2eb8] ;  /* 0x002eb800011f7983 */ /* 0x000ee20000100800 */
[----:B0-----:R-:W-:Y:S01]  /*30ec0*/  @!P0 IMAD.MOV.U32 R5, RZ, RZ, R28 ;  /* 0x000000ffff058224 */ /* 0x001fe200078e001c */
[----:B------:R-:W-:-:S02]  /*30ed0*/  PRMT R113, RZ, 0x7610, R113 ;  /* 0x00007610ff717816 */ /* 0x000fc40000000071 */
[----:B------:R-:W3:Y:S01]  /*30ee0*/  LDL R28, [R1+0x2e98] ;  /* 0x002e9800011c7983 */ /* 0x000ee20000100800 */
[----:B----4-:R-:W-:-:S03]  /*30ef0*/  @!P0 IMAD.MOV.U32 R4, RZ, RZ, R3 ;  /* 0x000000ffff048224 */ /* 0x010fc600078e0003 */
[----:B------:R-:W4:Y:S04]  /*30f00*/  LDL R3, [R1+0x2f3c] ;  /* 0x002f3c0001037983 */ /* 0x000f280000100800 */
[----:B------:R0:W4:Y:S02]  /*30f10*/  @!P0 LDG.E.U8 R112, desc[UR10][R4.64] ;  /* 0x0000000a04708981 */ /* 0x000124000c1e1100 */
[----:B0-----:R-:W-:Y:S02]  /*30f20*/  @!P0 IMAD.MOV.U32 R4, RZ, RZ, R2 ;  /* 0x000000ffff048224 */ /* 0x001fe400078e0002 */
[----:B------:R-:W4:Y:S01]  /*30f30*/  LDL R2, [R1+0x2efc] ;  /* 0x002efc0001027983 */ /* 0x000f220000100800 */
[----:B------:R-:W-:-:S03]  /*30f40*/  @!P0 IMAD.MOV.U32 R5, RZ, RZ, R27 ;  /* 0x000000ffff058224 */ /* 0x000fc600078e001b */
[----:B------:R-:W4:Y:S04]  /*30f50*/  LDL R27, [R1+0x2e9c] ;  /* 0x002e9c00011b7983 */ /* 0x000f280000100800 */
[----:B------:R0:W4:Y:S02]  /*30f60*/  @!P0 LDG.E.U8 R113, desc[UR10][R4.64] ;  /* 0x0000000a04718981 */ /* 0x000124000c1e1100 */
[----:B0-----:R-:W-:Y:S02]  /*30f70*/  @!P0 IMAD.MOV.U32 R5, RZ, RZ, R17 ;  /* 0x000000ffff058224 */ /* 0x001fe400078e0011 */
[----:B------:R-:W4:Y:S01]  /*30f80*/  LDL R17, [R1+0x2e78] ;  /* 0x002e780001117983 */ /* 0x000f220000100800 */
[----:B------:R-:W-:Y:S01]  /*30f90*/  PRMT R110, RZ, 0x7610, R110 ;  /* 0x00007610ff6e7816 */ /* 0x000fe2000000006e */
[----:B------:R-:W-:-:S02]  /*30fa0*/  @!P0 IMAD.MOV.U32 R4, RZ, RZ, R15 ;  /* 0x000000ffff048224 */ /* 0x000fc400078e000f */
[----:B------:R-:W4:Y:S01]  /*30fb0*/  LDL R15, [R1+0x2e7c] ;  /* 0x002e7c00010f7983 */ /* 0x000f220000100800 */
[----:B------:R-:W-:-:S03]  /*30fc0*/  PRMT R111, RZ, 0x7610, R111 ;  /* 0x00007610ff6f7816 */ /* 0x000fc6000000006f */
[----:B------:R2:W4:Y:S01]  /*30fd0*/  @!P0 LDG.E.U8 R110, desc[UR10][R4.64] ;  /* 0x0000000a046e8981 */ /* 0x000522000c1e1100 */
[----:B------:R-:W-:Y:S02]  /*30fe0*/  PRMT R108, RZ, 0x7610, R108 ;  /* 0x00007610ff6c7816 */ /* 0x000fe4000000006c */
[----:B------:R-:W-:Y:S02]  /*30ff0*/  PRMT R109, RZ, 0x7610, R109 ;  /* 0x00007610ff6d7816 */ /* 0x000fe4000000006d */
[----:B------:R-:W-:Y:S01]  /*31000*/  PRMT R106, RZ, 0x7610, R106 ;  /* 0x00007610ff6a7816 */ /* 0x000fe2000000006a */
[----:B--2---:R-:W-:Y:S02]  /*31010*/  @!P0 IMAD.MOV.U32 R4, RZ, RZ, R12 ;  /* 0x000000ffff048224 */ /* 0x004fe400078e000c */
[----:B------:R-:W2:Y:S01]  /*31020*/  LDL R12, [R1+0x2e5c] ;  /* 0x002e5c00010c7983 */ /* 0x000ea20000100800 */
[----:B---3--:R-:W-:-:S03]  /*31030*/  @!P0 IMAD.MOV.U32 R5, RZ, RZ, R13 ;  /* 0x000000ffff058224 */ /* 0x008fc600078e000d */
[----:B------:R-:W3:Y:S04]  /*31040*/  LDL R13, [R1+0x2e58] ;  /* 0x002e5800010d7983 */ /* 0x000ee80000100800 */
[----:B------:R0:W3:Y:S02]  /*31050*/  @!P0 LDG.E.U8 R111, desc[UR10][R4.64] ;  /* 0x0000000a046f8981 */ /* 0x0000e4000c1e1100 */
[----:B0-----:R-:W-:Y:S02]  /*31060*/  @!P0 IMAD.MOV.U32 R4, RZ, RZ, R6 ;  /* 0x000000ffff048224 */ /* 0x001fe400078e0006 */
[----:B------:R-:W-:Y:S01]  /*31070*/  @!P0 IMAD.MOV.U32 R5, RZ, RZ, R7 ;  /* 0x000000ffff058224 */ /* 0x000fe200078e0007 */
[----:B------:R-:W3:Y:S04]  /*31080*/  LDL R6, [R1+0x2e3c] ;  /* 0x002e3c0001067983 */ /* 0x000ee80000100800 */
[----:B------:R-:W3:Y:S04]  /*31090*/  LDL R7, [R1+0x2e38] ;  /* 0x002e380001077983 */ /* 0x000ee80000100800 */
[----:B------:R0:W3:Y:S02]  /*310a0*/  @!P0 LDG.E.U8 R108, desc[UR10][R4.64] ;  /* 0x0000000a046c8981 */ /* 0x0000e4000c1e1100 */
[----:B0-----:R-:W-:-:S02]  /*310b0*/  @!P0 IMAD.MOV.U32 R5, RZ, RZ, R39 ;  /* 0x000000ffff058224 */ /* 0x001fc400078e0027 */
[----:B----4-:R-:W-:Y:S02]  /*310c0*/  @!P0 IMAD.MOV.U32 R4, RZ, RZ, R3 ;  /* 0x000000ffff048224 */ /* 0x010fe400078e0003 */
[----:B------:R-:W4:Y:S04]  /*310d0*/  LDL R3, [R1+0x2e1c] ;  /* 0x002e1c0001037983 */ /* 0x000f280000100800 */
[----:B------:R0:W4:Y:S02]  /*310e0*/  @!P0 LDG.E.U8 R109, desc[UR10][R4.64] ;  /* 0x0000000a046d8981 */ /* 0x000124000c1e1100 */
[----:B0-----:R-:W-:Y:S02]  /*310f0*/  @!P0 IMAD.MOV.U32 R4, RZ, RZ, R36 ;  /* 0x000000ffff048224 */ /* 0x001fe400078e0024 */
[----:B------:R-:W-:Y:S01]  /*31100*/  @!P0 IMAD.MOV.U32 R5, RZ, RZ, R37 ;  /* 0x000000ffff058224 */ /* 0x000fe200078e0025 */
[----:B------:R-:W-:Y:S01]  /*31110*/  PRMT R107, RZ, 0x7610, R107 ;  /* 0x00007610ff6b7816 */ /* 0x000fe2000000006b */
[----:B------:R-:W4:Y:S04]  /*31120*/  LDL R36, [R1+0x2bd8] ;  /* 0x002bd80001247983 */ /* 0x000f280000100800 */
[----:B------:R0:W4:Y:S02]  /*31130*/  @!P0 LDG.E.U8 R106, desc[UR10][R4.64] ;  /* 0x0000000a046a8981 */ /* 0x000124000c1e1100 */
[----:B0-----:R-:W-:-:S02]  /*31140*/  @!P0 IMAD.MOV.U32 R4, RZ, RZ, R2 ;  /* 0x000000ffff048224 */ /* 0x001fc400078e0002 */
[----:B------:R-:W4:Y:S01]  /*31150*/  LDL R2, [R1+0x2dfc] ;  /* 0x002dfc0001027983 */ /* 0x000f220000100800 */
[----:B------:R-:W-:Y:S01]  /*31160*/  @!P0 IMAD.MOV.U32 R5, RZ, RZ, R35 ;  /* 0x000000ffff058224 */ /* 0x000fe200078e0023 */
[----:B------:R-:W-:Y:S02]  /*31170*/  PRMT R104, RZ, 0x7610, R104 ;  /* 0x00007610ff687816 */ /* 0x000fe40000000068 */
[----:B------:R-:W-:Y:S01]  /*31180*/  PRMT R105, RZ, 0x7610, R105 ;  /* 0x00007610ff697816 */ /* 0x000fe20000000069 */
[----:B------:R-:W4:Y:S04]  /*31190*/  LDL R35, [R1+0x2bdc] ;  /* 0x002bdc0001237983 */ /* 0x000f280000100800 */
[----:B------:R0:W4:Y:S02]  /*311a0*/  @!P0 LDG.E.U8 R107, desc[UR10][R4.64] ;  /* 0x0000000a046b8981 */ /* 0x000124000c1e1100 */
[----:B0-----:R-:W-:-:S02]  /*311b0*/  @!P0 IMAD.MOV.U32 R4, RZ, RZ, R32 ;  /* 0x000000ffff048224 */ /* 0x001fc400078e0020 */
[----:B------:R-:W-:Y:S01]  /*311c0*/  @!P0 IMAD.MOV.U32 R5, RZ, RZ, R34 ;  /* 0x000000ffff058224 */ /* 0x000fe200078e0022 */
[----:B------:R-:W-:Y:S01]  /*311d0*/  PRMT R102, RZ, 0x7610, R102 ;  /* 0x00007610ff667816 */ /* 0x000fe20000000066 */
[----:B------:R-:W4:Y:S04]  /*311e0*/  LDL R34, [R1+0x2cd8] ;  /* 0x002cd80001227983 */ /* 0x000f280000100800 */
[----:B------:R0:W4:Y:S01]  /*311f0*/  @!P0 LDG.E.U8 R104, desc[UR10][R4.64] ;  /* 0x0000000a04688981 */ /* 0x000122000c1e1100 */
[----:B------:R-:W-:Y:S02]  /*31200*/  PRMT R103, RZ, 0x7610, R103 ;  /* 0x00007610ff677816 */ /* 0x000fe40000000067 */
[----:B------:R-:W-:Y:S01]  /*31210*/  PRMT R100, RZ, 0x7610, R100 ;  /* 0x00007610ff647816 */ /* 0x000fe20000000064 */
[----:B------:R-:W4:Y:S01]  /*31220*/  LDL R32, [R1+0x2cdc] ;  /* 0x002cdc0001207983 */ /* 0x000f220000100800 */
[----:B0-----:R-:W-:-:S02]  /*31230*/  @!P0 IMAD.MOV.U32 R4, RZ, RZ, R29 ;  /* 0x000000ffff048224 */ /* 0x001fc400078e001d */
[----:B------:R-:W-:Y:S01]  /*31240*/  @!P0 IMAD.MOV.U32 R5, RZ, RZ, R31 ;  /* 0x000000ffff058224 */ /* 0x000fe200078e001f */
[----:B------:R-:W4:Y:S04]  /*31250*/  LDL R29, [R1+0x2d58] ;  /* 0x002d5800011d7983 */ /* 0x000f280000100800 */
[----:B------:R0:W4:Y:S04]  /*31260*/  @!P0 LDG.E.U8 R105, desc[UR10][R4.64] ;  /* 0x0000000a04698981 */ /* 0x000128000c1e1100 */
[----:B------:R-:W4:Y:S01]  /*31270*/  LDL R31, [R1+0x2d78] ;  /* 0x002d7800011f7983 */ /* 0x000f220000100800 */
[----:B0-----:R-:W-:-:S02]  /*31280*/  @!P0 IMAD.MOV.U32 R4, RZ, RZ, R27 ;  /* 0x000000ffff048224 */ /* 0x001fc400078e001b */
[----:B------:R-:W-:Y:S01]  /*31290*/  @!P0 IMAD.MOV.U32 R5, RZ, RZ, R28 ;  /* 0x000000ffff058224 */ /* 0x000fe200078e001c */
[----:B------:R-:W4:Y:S04]  /*312a0*/  LDL R27, [R1+0x2d5c] ;  /* 0x002d5c00011b7983 */ /* 0x000f280000100800 */
[----:B------:R0:W4:Y:S01]  /*312b0*/  @!P0 LDG.E.U8 R102, desc[UR10][R4.64] ;  /* 0x0000000a04668981 */ /* 0x000122000c1e1100 */
[----:B------:R-:W-:Y:S02]  /*312c0*/  PRMT R101, RZ, 0x7610, R101 ;  /* 0x00007610ff657816 */ /* 0x000fe40000000065 */
[----:B------:R-:W-:Y:S01]  /*312d0*/  PRMT R98, RZ, 0x7610, R98 ;  /* 0x00007610ff627816 */ /* 0x000fe20000000062 */
[----:B------:R-:W4:Y:S01]  /*312e0*/  LDL R28, [R1+0x2cb8] ;  /* 0x002cb800011c7983 */ /* 0x000f220000100800 */
[----:B0-----:R-:W-:-:S03]  /*312f0*/  @!P0 IMAD.MOV.U32 R5, RZ, RZ, R17 ;  /* 0x000000ffff058224 */ /* 0x001fc600078e0011 */
[----:B------:R-:W4:Y:S01]  /*31300*/  LDL R17, [R1+0x2d98] ;  /* 0x002d980001117983 */ /* 0x000f220000100800 */
[----:B------:R-:W-:-:S03]  /*31310*/  @!P0 IMAD.MOV.U32 R4, RZ, RZ, R15 ;  /* 0x000000ffff048224 */ /* 0x000fc600078e000f */
[----:B------:R-:W4:Y:S04]  /*31320*/  LDL R15, [R1+0x2d7c] ;  /* 0x002d7c00010f7983 */ /* 0x000f280000100800 */
[----:B------:R2:W4:Y:S02]  /*31330*/  @!P0 LDG.E.U8 R103, desc[UR10][R4.64] ;  /* 0x0000000a04678981 */ /* 0x000524000c1e1100 */
[----:B--2---:R-:W-:Y:S02]  /*31340*/  @!P0 IMAD.MOV.U32 R4, RZ, RZ, R12 ;  /* 0x000000ffff048224 */ /* 0x004fe400078e000c */
[----:B---3--:R-:W-:Y:S01]  /*31350*/  @!P0 IMAD.MOV.U32 R5, RZ, RZ, R13 ;  /* 0x000000ffff058224 */ /* 0x008fe200078e000d */
[----:B------:R-:W2:Y:S04]  /*31360*/  LDL R12, [R1+0x2d3c] ;  /* 0x002d3c00010c7983 */ /* 0x000ea80000100800 */
[----:B------:R0:W3:Y:S04]  /*31370*/  @!P0 LDG.E.U8 R100, desc[UR10][R4.64] ;  /* 0x0000000a04648981 */ /* 0x0000e8000c1e1100 */
[----:B------:R-:W3:Y:S01]  /*31380*/  LDL R13, [R1+0x2d38] ;  /* 0x002d3800010d7983 */ /* 0x000ee20000100800 */
[----:B0-----:R-:W-:-:S02]  /*31390*/  @!P0 IMAD.MOV.U32 R4, RZ, RZ, R6 ;  /* 0x000000ffff048224 */ /* 0x001fc400078e0006 */
[----:B------:R-:W-:Y:S01]  /*313a0*/  @!P0 IMAD.MOV.U32 R5, RZ, RZ, R7 ;  /* 0x000000ffff058224 */ /* 0x000fe200078e0007 */
[----:B------:R-:W3:Y:S04]  /*313b0*/  LDL R6, [R1+0x2cf8] ;  /* 0x002cf80001067983 */ /* 0x000ee80000100800 */
[----:B------:R0:W3:Y:S04]  /*313c0*/  @!P0 LDG.E.U8 R101, desc[UR10][R4.64] ;  /* 0x0000000a04658981 */ /* 0x0000e8000c1e1100 */
[----:B------:R-:W3:Y:S01]  /*313d0*/  LDL R7, [R1+0x2d18] ;  /* 0x002d180001077983 */ /* 0x000ee20000100800 */
[----:B0-----:R-:W-:-:S02]  /*313e0*/  @!P0 IMAD.MOV.U32 R5, RZ, RZ, R126 ;  /* 0x000000ffff058224 */ /* 0x001fc400078e007e */
[----:B----4-:R-:W-:Y:S02]  /*313f0*/  @!P0 IMAD.MOV.U32 R4, RZ, RZ, R3 ;  /* 0x000000ffff048224 */ /* 0x010fe400078e0003 */
[----:B------:R-:W4:Y:S04]  /*31400*/  LDL R3, [R1+0x2d1c] ;  /* 0x002d1c0001037983 */ /* 0x000f280000100800 */
[----:B------:R0:W4:Y:S02]  /*31410*/  @!P0 LDG.E.U8 R98, desc[UR10][R4.64] ;  /* 0x0000000a04628981 */ /* 0x000124000c1e1100 */
[----:B0-----:R-:W-:Y:S02]  /*31420*/  @!P0 IMAD.MOV.U32 R4, RZ, RZ, R2 ;  /* 0x000000ffff048224 */ /* 0x001fe400078e0002 */
[----:B------:R-:W4:Y:S01]  /*31430*/  LDL R2, [R1+0x2cfc] ;  /* 0x002cfc0001027983 */ /* 0x000f220000100800 */
[----:B------:R-:W-:Y:S01]  /*31440*/  PRMT R99, RZ, 0x7610, R99 ;  /* 0x00007610ff637816 */ /* 0x000fe20000000063 */
[----:B------:R-:W-:Y:S01]  /*31450*/  @!P0 IMAD.MOV.U32 R5, RZ, RZ, R134 ;  /* 0x000000ffff058224 */ /* 0x000fe200078e0086 */
[----:B------:R-:W-:-:S04]  /*31460*/  PRMT R96, RZ, 0x7610, R96 ;  /* 0x00007610ff607816 */ /* 0x000fc80000000060 */
[----:B------:R0:W4:Y:S01]  /*31470*/  @!P0 LDG.E.U8 R99, desc[UR10][R4.64] ;  /* 0x0000000a04638981 */ /* 0x000122000c1e1100 */
[----:B------:R-:W-:Y:S01]  /*31480*/  PRMT R97, RZ, 0x7610, R97 ;  /* 0x00007610ff617816 */ /* 0x000fe20000000061 */
[----:B0-----:R-:W-:Y:S02]  /*31490*/  @!P0 IMAD.MOV.U32 R4, RZ, RZ, R131 ;  /* 0x000000ffff048224 */ /* 0x001fe400078e0083 */
[----:B------:R-:W-:-:S05]  /*314a0*/  @!P0 IMAD.MOV.U32 R5, RZ, RZ, R142 ;  /* 0x000000ffff058224 */ /* 0x000fca00078e008e */
[----:B------:R0:W4:Y:S02]  /*314b0*/  @!P0 LDG.E.U8 R96, desc[UR10][R4.64] ;  /* 0x0000000a04608981 */ /* 0x000124000c1e1100 */
[----:B0-----:R-:W-:Y:S02]  /*314c0*/  @!P0 IMAD.MOV.U32 R4, RZ, RZ, R139 ;  /* 0x000000ffff048224 */ /* 0x001fe400078e008b */
[----:B------:R-:W-:-:S05]  /*314d0*/  @!P0 IMAD.MOV.U32 R5, RZ, RZ, R150 ;  /* 0x000000ffff058224 */ /* 0x000fca00078e0096 */
[----:B------:R0:W4:Y:S01]  /*314e0*/  @!P0 LDG.E.U8 R97, desc[UR10][R4.64] ;  /* 0x0000000a04618981 */ /* 0x000122000c1e1100 */
[----:B------:R-:W-:Y:S02]  /*314f0*/  PRMT R94, RZ, 0x7610, R94 ;  /* 0x00007610ff5e7816 */ /* 0x000fe4000000005e */
[----:B------:R-:W-:Y:S01]  /*31500*/  PRMT R95, RZ, 0x7610, R95 ;  /* 0x00007610ff5f7816 */ /* 0x000fe2000000005f */
[----:B0-----:R-:W-:Y:S01]  /*31510*/  @!P0 IMAD.MOV.U32 R4, RZ, RZ, R147 ;  /* 0x000000ffff048224 */ /* 0x001fe200078e0093 */
[----:B------:R-:W-:Y:S01]  /*31520*/  PRMT R92, RZ, 0x7610, R92 ;  /* 0x00007610ff5c7816 */ /* 0x000fe2000000005c */
[----:B------:R-:W-:Y:S02]  /*31530*/  @!P0 IMAD.MOV.U32 R5, RZ, RZ, R17 ;  /* 0x000000ffff058224 */ /* 0x000fe400078e0011 */
[----:B------:R-:W4:Y:S04]  /*31540*/  LDL R17, [R1+0x2cbc] ;  /* 0x002cbc0001117983 */ /* 0x000f280000100800 */
[----:B------:R0:W4:Y:S02]  /*31550*/  @!P0 LDG.E.U8 R94, desc[UR10][R4.64] ;  /* 0x0000000a045e8981 */ /* 0x000124000c1e1100 */
[----:B0-----:R-:W-:-:S02]  /*31560*/  @!P0 IMAD.MOV.U32 R4, RZ, RZ, R15 ;  /* 0x000000ffff048224 */ /* 0x001fc400078e000f */
[----:B------:R-:W-:Y:S01]  /*31570*/  @!P0 IMAD.MOV.U32 R5, RZ, RZ, R31 ;  /* 0x000000ffff058224 */ /* 0x000fe200078e001f */
[----:B------:R-:W4:Y:S04]  /*31580*/  LDL R15, [R1+0x2c9c] ;  /* 0x002c9c00010f7983 */ /* 0x000f280000100800 */
[----:B------:R-:W4:Y:S04]  /*31590*/  LDL R31, [R1+0x2c98] ;  /* 0x002c9800011f7983 */ /* 0x000f280000100800 */
[----:B------:R0:W4:Y:S01]  /*315a0*/  @!P0 LDG.E.U8 R95, desc[UR10][R4.64] ;  /* 0x0000000a045f8981 */ /* 0x000122000c1e1100 */
[----:B------:R-:W-:Y:S01]  /*315b0*/  PRMT R93, RZ, 0x7610, R93 ;  /* 0x00007610ff5d7816 */ /* 0x000fe2000000005d */
[----:B0-----:R-:W-:-:S02]  /*315c0*/  @!P0 IMAD.MOV.U32 R4, RZ, RZ, R27 ;  /* 0x000000ffff048224 */ /* 0x001fc400078e001b */
[----:B------:R-:W-:Y:S01]  /*315d0*/  @!P0 IMAD.MOV.U32 R5, RZ, RZ, R29 ;  /* 0x000000ffff058224 */ /* 0x000fe200078e001d */
[----:B------:R-:W4:Y:S04]  /*315e0*/  LDL R27, [R1+0x2c7c] ;  /* 0x002c7c00011b7983 */ /* 0x000f280000100800 */
[----:B------:R-:W4:Y:S04]  /*315f0*/  LDL R29, [R1+0x2c78] ;  /* 0x002c7800011d7983 */ /* 0x000f280000100800 */
[----:B------:R2:W4:Y:S02]  /*31600*/  @!P0 LDG.E.U8 R92, desc[UR10][R4.64] ;  /* 0x0000000a045c8981 */ /* 0x000524000c1e1100 */
[----:B--2---:R-:W-:-:S02]  /*31610*/  @!P0 IMAD.MOV.U32 R4, RZ, RZ, R12 ;  /* 0x000000ffff048224 */ /* 0x004fc400078e000c */
[----:B---3--:R-:W-:Y:S01]  /*31620*/  @!P0 IMAD.MOV.U32 R5, RZ, RZ, R13 ;  /* 0x000000ffff058224 */ /* 0x008fe200078e000d */
[----:B------:R-:W2:Y:S04]  /*31630*/  LDL R12, [R1+0x2c5c] ;  /* 0x002c5c00010c7983 */ /* 0x000ea80000100800 */
[----:B------:R-:W3:Y:S04]  /*31640*/  LDL R13, [R1+0x2c58] ;  /* 0x002c5800010d7983 */ /* 0x000ee80000100800 */
[----:B------:R0:W3:Y:S01]  /*31650*/  @!P0 LDG.E.U8 R93, desc[UR10][R4.64] ;  /* 0x0000000a045d8981 */ /* 0x0000e2000c1e1100 */
[----:B------:R-:W-:Y:S01]  /*31660*/  PRMT R90, RZ, 0x7610, R90 ;  /* 0x00007610ff5a7816 */ /* 0x000fe2000000005a */
[----:B0-----:R-:W-:-:S02]  /*31670*/  @!P0 IMAD.MOV.U32 R5, RZ, RZ, R7 ;  /* 0x000000ffff058224 */ /* 0x001fc400078e0007 */
[----:B------:R-:W3:Y:S01]  /*31680*/  LDL R7, [R1+0x2c38] ;  /* 0x002c380001077983 */ /* 0x000ee20000100800 */
[----:B----4-:R-:W-:-:S03]  /*31690*/  @!P0 IMAD.MOV.U32 R4, RZ, RZ, R3 ;  /* 0x000000ffff048224 */ /* 0x010fc600078e0003 */
[----:B------:R-:W4:Y:S04]  /*316a0*/  LDL R3, [R1+0x2c3c] ;  /* 0x002c3c0001037983 */ /* 0x000f280000100800 */
[----:B------:R0:W4:Y:S02]  /*316b0*/  @!P0 LDG.E.U8 R90, desc[UR10][R4.64] ;  /* 0x0000000a045a8981 */ /* 0x000124000c1e1100 */
[----:B0-----:R-:W-:Y:S02]  /*316c0*/  @!P0 IMAD.MOV.U32 R5, RZ, RZ, R6 ;  /* 0x000000ffff058224 */ /* 0x001fe400078e0006 */
[----:B------:R-:W4:Y:S01]  /*316d0*/  LDL R6, [R1+0x2c18] ;  /* 0x002c180001067983 */ /* 0x000f220000100800 */
[----:B------:R-:W-:-:S03]  /*316e0*/  @!P0 IMAD.MOV.U32 R4, RZ, RZ, R2 ;  /* 0x000000ffff048224 */ /* 0x000fc600078e0002 */
[----:B------:R-:W4:Y:S01]  /*316f0*/  LDL R2, [R1+0x2c1c] ;  /* 0x002c1c0001027983 */ /* 0x000f220000100800 */
[----:B------:R-:W-:Y:S02]  /*31700*/  PRMT R91, RZ, 0x7610, R91 ;  /* 0x00007610ff5b7816 */ /* 0x000fe4000000005b */
[----:B------:R-:W-:-:S04]  /*31710*/  PRMT R88, RZ, 0x7610, R88 ;  /* 0x00007610ff587816 */ /* 0x000fc80000000058 */
[----:B------:R0:W4:Y:S02]  /*31720*/  @!P0 LDG.E.U8 R91, desc[UR10][R4.64] ;  /* 0x0000000a045b8981 */ /* 0x000124000c1e1100 */
[----:B0-----:R-:W-:Y:S02]  /*31730*/  @!P0 IMAD.MOV.U32 R4, RZ, RZ, R32 ;  /* 0x000000ffff048224 */ /* 0x001fe400078e0020 */
[----:B------:R-:W-:Y:S01]  /*31740*/  @!P0 IMAD.MOV.U32 R5, RZ, RZ, R34 ;  /* 0x000000ffff058224 */ /* 0x000fe200078e0022 */
[----:B------:R-:W-:Y:S01]  /*31750*/  PRMT R89, RZ, 0x7610, R89 ;  /* 0x00007610ff597816 */ /* 0x000fe20000000059 */
[----:B------:R-:W4:Y:S04]  /*31760*/  LDL R34, [R1+0x2bb8] ;  /* 0x002bb80001227983 */ /* 0x000f280000100800 */
[----:B------:R0:W4:Y:S01]  /*31770*/  @!P0 LDG.E.U8 R88, desc[UR10][R4.64] ;  /* 0x0000000a04588981 */ /* 0x000122000c1e1100 */
[----:B------:R-:W-:-:S02]  /*31780*/  PRMT R86, RZ, 0x7610, R86 ;  /* 0x00007610ff567816 */ /* 0x000fc40000000056 */
[----:B------:R-:W-:Y:S01]  /*31790*/  PRMT R87, RZ, 0x7610, R87 ;  /* 0x00007610ff577816 */ /* 0x000fe20000000057 */
[----:B------:R-:W4:Y:S01]  /*317a0*/  LDL R32, [R1+0x2b98] ;  /* 0x002b980001207983 */ /* 0x000f220000100800 */
[----:B0-----:R-:W-:-:S03]  /*317b0*/  @!P0 IMAD.MOV.U32 R5, RZ, RZ, R28 ;  /* 0x000000ffff058224 */ /* 0x001fc600078e001c */
[----:B------:R-:W4:Y:S01]  /*317c0*/  LDL R28, [R1+0x2bf8] ;  /* 0x002bf800011c7983 */ /* 0x000f220000100800 */
[----:B------:R-:W-:Y:S01]  /*317d0*/  PRMT R84, RZ, 0x7610, R84 ;  /* 0x00007610ff547816 */ /* 0x000fe20000000054 */
[----:B------:R-:W-:Y:S02]  /*317e0*/  @!P0 IMAD.MOV.U32 R4, RZ, RZ, R17 ;  /* 0x000000ffff048224 */ /* 0x000fe400078e0011 */
[----:B------:R-:W4:Y:S04]  /*317f0*/  LDL R17, [R1+0x2bfc] ;  /* 0x002bfc0001117983 */ /* 0x000f280000100800 */
[----:B------:R0:W4:Y:S02]  /*31800*/  @!P0 LDG.E.U8 R89, desc[UR10][R4.64] ;  /* 0x0000000a04598981 */ /* 0x000124000c1e1100 */
[----:B0-----:R-:W-:-:S02]  /*31810*/  @!P0 IMAD.MOV.U32 R4, RZ, RZ, R15 ;  /* 0x000000ffff048224 */ /* 0x001fc400078e000f */
[----:B------:R-:W4:Y:S01]  /*31820*/  LDL R15, [R1+0x2bbc] ;  /* 0x002bbc00010f7983 */ /* 0x000f220000100800 */
[----:B------:R-:W-:Y:S01]  /*31830*/  @!P0 IMAD.MOV.U32 R5, RZ, RZ, R31 ;  /* 0x000000ffff058224 */ /* 0x000fe200078e001f */
[----:B------:R-:W-:Y:S02]  /*31840*/  PRMT R85, RZ, 0x7610, R85 ;  /* 0x00007610ff557816 */ /* 0x000fe40000000055 */
[----:B------:R-:W4:Y:S04]  /*31850*/  LDL R31, [R1+0x2b38] ;  /* 0x002b3800011f7983 */ /* 0x000f280000100800 */
[----:B------:R0:W4:Y:S02]  /*31860*/  @!P0 LDG.E.U8 R86, desc[UR10][R4.64] ;  /* 0x0000000a04568981 */ /* 0x000124000c1e1100 */
[----:B0-----:R-:W-:-:S02]  /*31870*/  @!P0 IMAD.MOV.U32 R4, RZ, RZ, R27 ;  /* 0x000000ffff048224 */ /* 0x001fc400078e001b */
[----:B------:R-:W4:Y:S01]  /*31880*/  LDL R27, [R1+0x2b9c] ;  /* 0x002b9c00011b7983 */ /* 0x000f220000100800 */
[----:B------:R-:W-:-:S03]  /*31890*/  @!P0 IMAD.MOV.U32 R5, RZ, RZ, R29 ;  /* 0x000000ffff058224 */ /* 0x000fc600078e001d */
[----:B------:R-:W4:Y:S04]  /*318a0*/  LDL R29, [R1+0x2b3c] ;  /* 0x002b3c00011d7983 */ /* 0x000f280000100800 */
[----:B------:R2:W4:Y:S02]  /*318b0*/  @!P0 LDG.E.U8 R87, desc[UR10][R4.64] ;  /* 0x0000000a04578981 */ /* 0x000524000c1e1100 */
[----:B--2---:R-:W-:Y:S02]  /*318c0*/  @!P0 IMAD.MOV.U32 R4, RZ, RZ, R12 ;  /* 0x000000ffff048224 */ /* 0x004fe400078e000c */
[----:B------:R-:W2:Y:S01]  /*318d0*/  LDL R12, [R1+0x2b7c] ;  /* 0x002b7c00010c7983 */ /* 0x000ea20000100800 */
[----:B---3--:R-:W-:-:S03]  /*318e0*/  @!P0 IMAD.MOV.U32 R5, RZ, RZ, R13 ;  /* 0x000000ffff058224 */ /* 0x008fc600078e000d */
[----:B------:R-:W3:Y:S04]  /*318f0*/  LDL R13, [R1+0x2b78] ;  /* 0x002b7800010d7983 */ /* 0x000ee80000100800 */
[----:B------:R0:W3:Y:S02]  /*31900*/  @!P0 LDG.E.U8 R84, desc[UR10][R4.64] ;  /* 0x0000000a04548981 */ /* 0x0000e4000c1e1100 */
[----:B0-----:R-:W-:Y:S02]  /*31910*/  @!P0 IMAD.MOV.U32 R5, RZ, RZ, R7 ;  /* 0x000000ffff058224 */ /* 0x001fe400078e0007 */
        /* <DEDUP_REMOVED lines=10> */
[----:B------:R0:W4:Y:S01]  /*319c0*/  @!P0 LDG.E.U8 R82, desc[UR10][R4.64] ;  /* 0x0000000a04528981 */ /* 0x000122000c1e1100 */
[----:B------:R-:W-:Y:S02]  /*319d0*/  PRMT R80, RZ, 0x7610, R80 ;  /* 0x00007610ff507816 */ /* 0x000fe40000000050 */
[----:B------:R-:W-:Y:S02]  /*319e0*/  PRMT R81, RZ, 0x7610, R81 ;  /* 0x00007610ff517816 */ /* 0x000fe40000000051 */
[----:B------:R-:W-:Y:S01]  /*319f0*/  PRMT R78, RZ, 0x7610, R78 ;  /* 0x00007610ff4e7816 */ /* 0x000fe2000000004e */
[----:B0-----:R-:W-:Y:S02]  /*31a00*/  @!P0 IMAD.MOV.U32 R5, RZ, RZ, R28 ;  /* 0x000000ffff058224 */ /* 0x001fe400078e001c */
[----:B------:R-:W4:Y:S01]  /*31a10*/  LDL R28, [R1+0x2af8] ;  /* 0x002af800011c7983 */ /* 0x000f220000100800 */
[----:B------:R-:W-:Y:S02]  /*31a20*/  PRMT R79, RZ, 0x7610, R79 ;  /* 0x00007610ff4f7816 */ /* 0x000fe4000000004f */
[----:B------:R-:W-:Y:S01]  /*31a30*/  PRMT R76, RZ, 0x7610, R76 ;  /* 0x00007610ff4c7816 */ /* 0x000fe2000000004c */
[----:B------:R-:W-:-:S02]  /*31a40*/  @!P0 IMAD.MOV.U32 R4, RZ, RZ, R17 ;  /* 0x000000ffff048224 */ /* 0x000fc400078e0011 */
[----:B------:R-:W4:Y:S04]  /*31a50*/  LDL R17, [R1+0x2afc] ;  /* 0x002afc0001117983 */ /* 0x000f280000100800 */
[----:B------:R0:W4:Y:S02]  /*31a60*/  @!P0 LDG.E.U8 R83, desc[UR10][R4.64] ;  /* 0x0000000a04538981 */ /* 0x000124000c1e1100 */
[----:B0-----:R-:W-:Y:S02]  /*31a70*/  @!P0 IMAD.MOV.U32 R4, RZ, RZ, R35 ;  /* 0x000000ffff048224 */ /* 0x001fe400078e0023 */
[----:B------:R-:W-:-:S05]  /*31a80*/  @!P0 IMAD.MOV.U32 R5, RZ, RZ, R36 ;  /* 0x000000ffff058224 */ /* 0x000fca00078e0024 */
[----:B------:R0:W4:Y:S02]  /*31a90*/  @!P0 LDG.E.U8 R80, desc[UR10][R4.64] ;  /* 0x0000000a04508981 */ /* 0x000124000c1e1100 */
[----:B0-----:R-:W-:Y:S02]  /*31aa0*/  @!P0 IMAD.MOV.U32 R4, RZ, RZ, R15 ;  /* 0x000000ffff048224 */ /* 0x001fe400078e000f */
[----:B------:R-:W-:Y:S01]  /*31ab0*/  @!P0 IMAD.MOV.U32 R5, RZ, RZ, R34 ;  /* 0x000000ffff058224 */ /* 0x000fe200078e0022 */
[----:B------:R-:W4:Y:S04]  /*31ac0*/  LDL R15, [R1+0x2ad8] ;  /* 0x002ad800010f7983 */ /* 0x000f280000100800 */
[----:B------:R0:W4:Y:S02]  /*31ad0*/  @!P0 LDG.E.U8 R81, desc[UR10][R4.64] ;  /* 0x0000000a04518981 */ /* 0x000124000c1e1100 */
[----:B0-----:R-:W-:-:S02]  /*31ae0*/  @!P0 IMAD.MOV.U32 R4, RZ, RZ, R27 ;  /* 0x000000ffff048224 */ /* 0x001fc400078e001b */
[----:B------:R-:W-:Y:S01]  /*31af0*/  @!P0 IMAD.MOV.U32 R5, RZ, RZ, R32 ;  /* 0x000000ffff058224 */ /* 0x000fe200078e0020 */
[----:B------:R-:W4:Y:S04]  /*31b00*/  LDL.LU R27, [R1+0x2adc] ;  /* 0x002adc00011b7983 */ /* 0x000f280000300800 */
[----:B------:R2:W4:Y:S01]  /*31b10*/  @!P0 LDG.E.U8 R78, desc[UR10][R4.64] ;  /* 0x0000000a044e8981 */ /* 0x000522000c1e1100 */
[----:B------:R-:W-:-:S03]  /*31b20*/  PRMT R77, RZ, 0x7610, R77 ;  /* 0x00007610ff4d7816 */ /* 0x000fc6000000004d */
[----:B------:R-:W4:Y:S04]  /*31b30*/  LDL R41, [R1+0x2a58] ;  /* 0x002a580001297983 */ /* 0x000f280000100800 */
[----:B------:R-:W4:Y:S01]  /*31b40*/  LDL R40, [R1+0x2a5c] ;  /* 0x002a5c0001287983 */ /* 0x000f220000100800 */
[----:B--2---:R-:W-:Y:S02]  /*31b50*/  @!P0 IMAD.MOV.U32 R4, RZ, RZ, R12 ;  /* 0x000000ffff048224 */ /* 0x004fe400078e000c */
[----:B---3--:R-:W-:Y:S01]  /*31b60*/  @!P0 IMAD.MOV.U32 R5, RZ, RZ, R13 ;  /* 0x000000ffff058224 */ /* 0x008fe200078e000d */
[----:B------:R-:W2:Y:S04]  /*31b70*/  LDL R12, [R1+0x2abc] ;  /* 0x002abc00010c7983 */ /* 0x000ea80000100800 */
[----:B------:R0:W3:Y:S04]  /*31b80*/  @!P0 LDG.E.U8 R79, desc[UR10][R4.64] ;  /* 0x0000000a044f8981 */ /* 0x0000e8000c1e1100 */
[----:B------:R-:W3:Y:S04]  /*31b90*/  LDL R13, [R1+0x2ab8] ;  /* 0x002ab800010d7983 */ /* 0x000ee80000100800 */
[----:B------:R-:W3:Y:S01]  /*31ba0*/  LDL R39, [R1+0x2a38] ;  /* 0x002a380001277983 */ /* 0x000ee20000100800 */
[----:B0-----:R-:W-:-:S03]  /*31bb0*/  @!P0 IMAD.MOV.U32 R5, RZ, RZ, R7 ;  /* 0x000000ffff058224 */ /* 0x001fc600078e0007 */
[----:B------:R-:W3:Y:S04]  /*31bc0*/  LDL R7, [R1+0x2a98] ;  /* 0x002a980001077983 */ /* 0x000ee80000100800 */
[----:B------:R-:W3:Y:S04]  /*31bd0*/  LDL R37, [R1+0x2a3c] ;  /* 0x002a3c0001257983 */ /* 0x000ee80000100800 */
[----:B------:R-:W3:Y:S04]  /*31be0*/  LDL R36, [R1+0x2a18] ;  /* 0x002a180001247983 */ /* 0x000ee80000100800 */
[----:B------:R-:W3:Y:S01]  /*31bf0*/  LDL R35, [R1+0x2a1c] ;  /* 0x002a1c0001237983 */ /* 0x000ee20000100800 */
[----:B------:R-:W-:-:S03]  /*31c00*/  PRMT R74, RZ, 0x7610, R74 ;  /* 0x00007610ff4a7816 */ /* 0x000fc6000000004a */
[----:B------:R-:W3:Y:S04]  /*31c10*/  LDL R34, [R1+0x29f8] ;  /* 0x0029f80001227983 */ /* 0x000ee80000100800 */
[----:B------:R-:W3:Y:S01]  /*31c20*/  LDL R32, [R1+0x29fc] ;  /* 0x0029fc0001207983 */ /* 0x000ee20000100800 */
[----:B----4-:R-:W-:-:S03]  /*31c30*/  @!P0 IMAD.MOV.U32 R4, RZ, RZ, R3 ;  /* 0x000000ffff048224 */ /* 0x010fc600078e0003 */
[----:B------:R-:W4:Y:S04]  /*31c40*/  LDL R3, [R1+0x2a9c] ;  /* 0x002a9c0001037983 */ /* 0x000f280000100800 */
[----:B------:R0:W4:Y:S02]  /*31c50*/  @!P0 LDG.E.U8 R76, desc[UR10][R4.64] ;  /* 0x0000000a044c8981 */ /* 0x000124000c1e1100 */
[----:B0-----:R-:W-:Y:S02]  /*31c60*/  @!P0 IMAD.MOV.U32 R4, RZ, RZ, R29 ;  /* 0x000000ffff048224 */ /* 0x001fe400078e001d */
[----:B------:R-:W-:Y:S01]  /*31c70*/  @!P0 IMAD.MOV.U32 R5, RZ, RZ, R31 ;  /* 0x000000ffff058224 */ /* 0x000fe200078e001f */
[----:B------:R-:W-:Y:S01]  /*31c80*/  PRMT R75, RZ, 0x7610, R75 ;  /* 0x00007610ff4b7816 */ /* 0x000fe2000000004b */
[----:B------:R-:W4:Y:S04]  /*31c90*/  LDL R29, [R1+0x29dc] ;  /* 0x0029dc00011d7983 */ /* 0x000f280000100800 */
[----:B------:R0:W4:Y:S04]  /*31ca0*/  @!P0 LDG.E.U8 R77, desc[UR10][R4.64] ;  /* 0x0000000a044d8981 */ /* 0x000128000c1e1100 */
[----:B------:R-:W4:Y:S01]  /*31cb0*/  LDL R31, [R1+0x29d8] ;  /* 0x0029d800011f7983 */ /* 0x000f220000100800 */
[----:B0-----:R-:W-:-:S03]  /*31cc0*/  @!P0 IMAD.MOV.U32 R5, RZ, RZ, R6 ;  /* 0x000000ffff058224 */ /* 0x001fc600078e0006 */
[----:B------:R-:W4:Y:S01]  /*31cd0*/  LDL R6, [R1+0x2a78] ;  /* 0x002a780001067983 */ /* 0x000f220000100800 */
[----:B------:R-:W-:-:S03]  /*31ce0*/  @!P0 IMAD.MOV.U32 R4, RZ, RZ, R2 ;  /* 0x000000ffff048224 */ /* 0x000fc600078e0002 */
[----:B------:R-:W4:Y:S04]  /*31cf0*/  LDL R2, [R1+0x2a7c] ;  /* 0x002a7c0001027983 */ /* 0x000f280000100800 */
[----:B------:R0:W4:Y:S01]  /*31d00*/  @!P0 LDG.E.U8 R74, desc[UR10][R4.64] ;  /* 0x0000000a044a8981 */ /* 0x000122000c1e1100 */
[----:B------:R-:W-:Y:S02]  /*31d10*/  PRMT R72, RZ, 0x7610, R72 ;  /* 0x00007610ff487816 */ /* 0x000fe40000000048 */
[----:B------:R-:W-:Y:S02]  /*31d20*/  PRMT R73, RZ, 0x7610, R73 ;  /* 0x00007610ff497816 */ /* 0x000fe40000000049 */
[----:B------:R-:W-:Y:S01]  /*31d30*/  PRMT R70, RZ, 0x7610, R70 ;  /* 0x00007610ff467816 */ /* 0x000fe20000000046 */
[----:B0-----:R-:W-:-:S02]  /*31d40*/  @!P0 IMAD.MOV.U32 R5, RZ, RZ, R28 ;  /* 0x000000ffff058224 */ /* 0x001fc400078e001c */
[----:B------:R-:W4:Y:S01]  /*31d50*/  LDL R28, [R1+0x29b8] ;  /* 0x0029b800011c7983 */ /* 0x000f220000100800 */
[----:B------:R-:W-:-:S03]  /*31d60*/  @!P0 IMAD.MOV.U32 R4, RZ, RZ, R17 ;  /* 0x000000ffff048224 */ /* 0x000fc600078e0011 */
[----:B------:R-:W4:Y:S04]  /*31d70*/  LDL R17, [R1+0x29bc] ;  /* 0x0029bc0001117983 */ /* 0x000f280000100800 */
[----:B------:R0:W4:Y:S02]  /*31d80*/  @!P0 LDG.E.U8 R75, desc[UR10][R4.64] ;  /* 0x0000000a044b8981 */ /* 0x000124000c1e1100 */
[----:B0-----:R-:W-:Y:S02]  /*31d90*/  @!P0 IMAD.MOV.U32 R5, RZ, RZ, R15 ;  /* 0x000000ffff058224 */ /* 0x001fe400078e000f */
[----:B------:R-:W4:Y:S01]  /*31da0*/  LDL R15, [R1+0x2998] ;  /* 0x00299800010f7983 */ /* 0x000f220000100800 */
[----:B------:R-:W-:-:S05]  /*31db0*/  @!P0 IMAD.MOV.U32 R4, RZ, RZ, R27 ;  /* 0x000000ffff048224 */ /* 0x000fca00078e001b */
[----:B------:R2:W4:Y:S02]  /*31dc0*/  @!P0 LDG.E.U8 R72, desc[UR10][R4.64] ;  /* 0x0000000a04488981 */ /* 0x000524000c1e1100 */
[----:B--2---:R-:W-:Y:S02]  /*31dd0*/  @!P0 IMAD.MOV.U32 R4, RZ, RZ, R12 ;  /* 0x000000ffff048224 */ /* 0x004fe400078e000c */
[----:B------:R-:W2:Y:S01]  /*31de0*/  LDL R12, [R1+0x2978] ;  /* 0x00297800010c7983 */ /* 0x000ea20000100800 */
[----:B---3--:R-:W-:-:S03]  /*31df0*/  @!P0 IMAD.MOV.U32 R5, RZ, RZ, R13 ;  /* 0x000000ffff058224 */ /* 0x008fc600078e000d */
[----:B------:R-:W3:Y:S04]  /*31e00*/  LDL R13, [R1+0x299c] ;  /* 0x00299c00010d7983 */ /* 0x000ee80000100800 */
[----:B------:R0:W2:Y:S02]  /*31e10*/  @!P0 LDG.E.U8 R73, desc[UR10][R4.64] ;  /* 0x0000000a04498981 */ /* 0x0000a4000c1e1100 */
[----:B0-----:R-:W-:Y:S02]  /*31e20*/  @!P0 IMAD.MOV.U32 R5, RZ, RZ, R7 ;  /* 0x000000ffff058224 */ /* 0x001fe400078e0007 */
[----:B------:R-:W2:Y:S01]  /*31e30*/  LDL R7, [R1+0x297c] ;  /* 0x00297c0001077983 */ /* 0x000ea20000100800 */
        /* <DEDUP_REMOVED lines=10> */
[----:B------:R-:W-:Y:S01]  /*31ee0*/  PRMT R69, RZ, 0x7610, R69 ;  /* 0x00007610ff457816 */ /* 0x000fe20000000045 */
[----:B0-----:R-:W-:Y:S02]  /*31ef0*/  @!P0 IMAD.MOV.U32 R4, RZ, RZ, R40 ;  /* 0x000000ffff048224 */ /* 0x001fe400078e0028 */
[----:B------:R-:W-:-:S05]  /*31f00*/  @!P0 IMAD.MOV.U32 R5, RZ, RZ, R41 ;  /* 0x000000ffff058224 */ /* 0x000fca00078e0029 */
[----:B------:R0:W4:Y:S01]  /*31f10*/  @!P0 LDG.E.U8 R68, desc[UR10][R4.64] ;  /* 0x0000000a04448981 */ /* 0x000122000c1e1100 */
[----:B------:R-:W-:Y:S01]  /*31f20*/  PRMT R66, RZ, 0x7610, R66 ;  /* 0x00007610ff427816 */ /* 0x000fe20000000042 */
[----:B0-----:R-:W-:Y:S02]  /*31f30*/  @!P0 IMAD.MOV.U32 R4, RZ, RZ, R37 ;  /* 0x000000ffff048224 */ /* 0x001fe400078e0025 */
[----:B------:R-:W-:Y:S01]  /*31f40*/  @!P0 IMAD.MOV.U32 R5, RZ, RZ, R39 ;  /* 0x000000ffff058224 */ /* 0x000fe200078e0027 */
[----:B------:R-:W-:Y:S01]  /*31f50*/  PRMT R67, RZ, 0x7610, R67 ;  /* 0x00007610ff437816 */ /* 0x000fe20000000043 */
[----:B------:R-:W4:Y:S04]  /*31f60*/  LDL.LU R37, [R1+0x2918] ;  /* 0x0029180001257983 */ /* 0x000f280000300800 */
[----:B------:R0:W4:Y:S02]  /*31f70*/  @!P0 LDG.E.U8 R69, desc[UR10][R4.64] ;  /* 0x0000000a04458981 */ /* 0x000124000c1e1100 */
[----:B0-----:R-:W-:-:S02]  /*31f80*/  @!P0 IMAD.MOV.U32 R4, RZ, RZ, R35 ;  /* 0x000000ffff048224 */ /* 0x001fc400078e0023 */
[----:B------:R-:W-:-:S05]  /*31f90*/  @!P0 IMAD.MOV.U32 R5, RZ, RZ, R36 ;  /* 0x000000ffff058224 */ /* 0x000fca00078e0024 */
[----:B------:R0:W4:Y:S01]  /*31fa0*/  @!P0 LDG.E.U8 R66, desc[UR10][R4.64] ;  /* 0x0000000a04428981 */ /* 0x000122000c1e1100 */
[----:B------:R-:W-:Y:S01]  /*31fb0*/  PRMT R64, RZ, 0x7610, R64 ;  /* 0x00007610ff407816 */ /* 0x000fe20000000040 */
[----:B0-----:R-:W-:Y:S02]  /*31fc0*/  @!P0 IMAD.MOV.U32 R4, RZ, RZ, R32 ;  /* 0x000000ffff048224 */ /* 0x001fe400078e0020 */
[----:B------:R-:W-:Y:S01]  /*31fd0*/  @!P0 IMAD.MOV.U32 R5, RZ, RZ, R34 ;  /* 0x000000ffff058224 */ /* 0x000fe200078e0022 */
        /* <DEDUP_REMOVED lines=12> */
[----:B------:R-:W-:-:S05]  /*320a0*/  @!P0 IMAD.MOV.U32 R5, RZ, RZ, R28 ;  /* 0x000000ffff058224 */ /* 0x000fca00078e001c */
[----:B------:R0:W4:Y:S02]  /*320b0*/  @!P0 LDG.E.U8 R65, desc[UR10][R4.64] ;  /* 0x0000000a04418981 */ /* 0x000124000c1e1100 */
[----:B0-----:R-:W-:Y:S02]  /*320c0*/  @!P0 IMAD.MOV.U32 R5, RZ, RZ, R15 ;  /* 0x000000ffff058224 */ /* 0x001fe400078e000f */
[----:B------:R-:W4:Y:S01]  /*320d0*/  LDL R15, [R1+0x2ff0] ;  /* 0x002ff000010f7983 */ /* 0x000f220000100800 */
[----:B---3--:R-:W-:-:S05]  /*320e0*/  @!P0 IMAD.MOV.U32 R4, RZ, RZ, R13 ;  /* 0x000000ffff048224 */ /* 0x008fca00078e000d */
[----:B------:R2:W3:Y:S02]  /*320f0*/  @!P0 LDG.E.U8 R62, desc[UR10][R4.64] ;  /* 0x0000000a043e8981 */ /* 0x0004e4000c1e1100 */
[----:B--2---:R-:W-:Y:S02]  /*32100*/  @!P0 IMAD.MOV.U32 R5, RZ, RZ, R12 ;  /* 0x000000ffff058224 */ /* 0x004fe400078e000c */
[----:B------:R-:W-:Y:S02]  /*32110*/  @!P0 IMAD.MOV.U32 R4, RZ, RZ, R7 ;  /* 0x000000ffff048224 */ /* 0x000fe400078e0007 */
[----:B------:R-:W2:Y:S04]  /*32120*/  LDL R7, [R1+0x2068] ;  /* 0x0020680001077983 */ /* 0x000ea80000100800 */
[----:B------:R4:W3:Y:S02]  /*32130*/  @!P0 LDG.E.U8 R63, desc[UR10][R4.64] ;  /* 0x0000000a043f8981 */ /* 0x0008e4000c1e1100 */
[----:B----4-:R-:W-:-:S02]  /*32140*/  @!P0 IMAD.MOV.U32 R4, RZ, RZ, R3 ;  /* 0x000000ffff048224 */ /* 0x010fc400078e0003 */
[----:B------:R-:W4:Y:S01]  /*32150*/  LDL R3, [R1+0x2ff4] ;  /* 0x002ff40001037983 */ /* 0x000f220000100800 */
[----:B------:R-:W-:-:S03]  /*32160*/  @!P0 IMAD.MOV.U32 R5, RZ, RZ, R6 ;  /* 0x000000ffff058224 */ /* 0x000fc600078e0006 */
[----:B------:R-:W3:Y:S04]  /*32170*/  LDL R6, [R1+0x3014] ;  /* 0x0030140001067983 */ /* 0x000ee80000100800 */
[----:B------:R0:W4:Y:S02]  /*32180*/  @!P0 LDG.E.U8 R60, desc[UR10][R4.64] ;  /* 0x0000000a043c8981 */ /* 0x000124000c1e1100 */
[----:B0-----:R-:W-:Y:S02]  /*32190*/  @!P0 IMAD.MOV.U32 R4, RZ, RZ, R2 ;  /* 0x000000ffff048224 */ /* 0x001fe400078e0002 */
[----:B------:R-:W2:Y:S04]  /*321a0*/  LDL R2, [R1+0x3028] ;  /* 0x0030280001027983 */ /* 0x000ea80000100800 */
[----:B------:R-:W3:Y:S04]  /*321b0*/  LDL.LU R12, [R1+0x2878] ;  /* 0x00287800010c7983 */ /* 0x000ee80000300800 */
[----:B------:R-:W4:Y:S04]  /*321c0*/  LDL.LU R45, [R1+0x28bc] ;  /* 0x0028bc00012d7983 */ /* 0x000f280000300800 */
[----:B------:R-:W2:Y:S04]  /*321d0*/  LDL.LU R42, [R1+0x28f8] ;  /* 0x0028f800012a7983 */ /* 0x000ea80000300800 */
[----:B------:R-:W3:Y:S04]  /*321e0*/  LDL.LU R43, [R1+0x28dc] ;  /* 0x0028dc00012b7983 */ /* 0x000ee80000300800 */
[----:B------:R-:W4:Y:S04]  /*321f0*/  LDL.LU R41, [R1+0x28d8] ;  /* 0x0028d80001297983 */ /* 0x000f280000300800 */
[----:B------:R-:W4:Y:S04]  /*32200*/  LDL.LU R36, [R1+0x28b8] ;  /* 0x0028b80001247983 */ /* 0x000f280000300800 */
[----:B------:R-:W4:Y:S04]  /*32210*/  LDL.LU R34, [R1+0x289c] ;  /* 0x00289c0001227983 */ /* 0x000f280000300800 */
[----:B------:R-:W2:Y:S04]  /*32220*/  LDL.LU R28, [R1+0x28fc] ;  /* 0x0028fc00011c7983 */ /* 0x000ea80000300800 */
[----:B------:R-:W4:Y:S04]  /*32230*/  LDL.LU R13, [R1+0x287c] ;  /* 0x00287c00010d7983 */ /* 0x000f280000300800 */
[----:B------:R-:W4:Y:S04]  /*32240*/  LDL.LU R17, [R1+0x2898] ;  /* 0x0028980001117983 */ /* 0x000f280000300800 */
[----:B------:R-:W4:Y:S04]  /*32250*/  LDL.LU R128, [R1+0x2e10] ;  /* 0x002e100001807983 */ /* 0x000f280000300800 */
[----:B------:R-:W4:Y:S04]  /*32260*/  LDL.LU R133, [R1+0x2dd4] ;  /* 0x002dd40001857983 */ /* 0x000f280000300800 */
[----:B------:R-:W4:Y:S01]  /*32270*/  LDL.LU R136, [R1+0x2df0] ;  /* 0x002df00001887983 */ /* 0x000f220000300800 */
[----:B------:R-:W-:-:S03]  /*32280*/  @!P0 IMAD.MOV.U32 R5, RZ, RZ, R10 ;  /* 0x000000ffff058224 */ /* 0x000fc600078e000a */
[----:B------:R-:W4:Y:S04]  /*32290*/  LDL.LU R141, [R1+0x2db4] ;  /* 0x002db400018d7983 */ /* 0x000f280000300800 */
[----:B------:R-:W4:Y:S04]  /*322a0*/  LDL.LU R144, [R1+0x2dd0] ;  /* 0x002dd00001907983 */ /* 0x000f280000300800 */
[----:B------:R-:W4:Y:S04]  /*322b0*/  LDL.LU R149, [R1+0x2d94] ;  /* 0x002d940001957983 */ /* 0x000f280000300800 */
[----:B------:R0:W-:Y:S04]  /*322c0*/  STL [R1+0x51e4], R10 ;  /* 0x0051e40a01007387 */ /* 0x0001e80000100800 */
[----:B0-----:R-:W3:Y:S01]  /*322d0*/  LDL.LU R10, [R1+0x291c] ;  /* 0x00291c00010a7983 */ /* 0x001ee20000300800 */
[----:B------:R-:W-:-:S02]  /*322e0*/  PRMT R61, RZ, 0x7610, R61 ;  /* 0x00007610ff3d7816 */ /* 0x000fc4000000003d */
[----:B------:R-:W-:-:S04]  /*322f0*/  PRMT R58, RZ, 0x7610, R58 ;  /* 0x00007610ff3a7816 */ /* 0x000fc8000000003a */
[----:B------:R0:W4:Y:S01]  /*32300*/  @!P0 LDG.E.U8 R61, desc[UR10][R4.64] ;  /* 0x0000000a043d8981 */ /* 0x000122000c1e1100 */
[----:B------:R-:W-:Y:S01]  /*32310*/  PRMT R59, RZ, 0x7610, R59 ;  /* 0x00007610ff3b7816 */ /* 0x000fe2000000003b */
[----:B0-----:R-:W-:Y:S01]  /*32320*/  @!P0 IMAD.MOV.U32 R5, RZ, RZ, R37 ;  /* 0x000000ffff058224 */ /* 0x001fe200078e0025 */
[----:B------:R-:W-:Y:S02]  /*32330*/  PRMT R56, RZ, 0x7610, R56 ;  /* 0x00007610ff387816 */ /* 0x000fe40000000038 */
[----:B------:R-:W-:Y:S02]  /*32340*/  PRMT R57, RZ, 0x7610, R57 ;  /* 0x00007610ff397816 */ /* 0x000fe40000000039 */
[----:B------:R-:W-:Y:S02]  /*32350*/  PRMT R54, RZ, 0x7610, R54 ;  /* 0x00007610ff367816 */ /* 0x000fe40000000036 */
[----:B------:R-:W-:Y:S02]  /*32360*/  PRMT R55, RZ, 0x7610, R55 ;  /* 0x00007610ff377816 */ /* 0x000fe40000000037 */
[----:B------:R-:W-:Y:S01]  /*32370*/  PRMT R52, RZ, 0x7610, R52 ;  /* 0x00007610ff347816 */ /* 0x000fe20000000034 */
[----:B---3--:R-:W-:-:S05]  /*32380*/  @!P0 IMAD.MOV.U32 R4, RZ, RZ, R10 ;  /* 0x000000ffff048224 */ /* 0x008fca00078e000a */
[----:B------:R2:W3:Y:S02]  /*32390*/  @!P0 LDG.E.U8 R58, desc[UR10][R4.64] ;  /* 0x0000000a043a8981 */ /* 0x0004e4000c1e1100 */
[----:B--2---:R-:W-:Y:S02]  /*323a0*/  @!P0 IMAD.MOV.U32 R4, RZ, RZ, R28 ;  /* 0x000000ffff048224 */ /* 0x004fe400078e001c */
[----:B------:R-:W-:-:S05]  /*323b0*/  @!P0 IMAD.MOV.U32 R5, RZ, RZ, R42 ;  /* 0x000000ffff058224 */ /* 0x000fca00078e002a */
[----:B------:R0:W2:Y:S02]  /*323c0*/  @!P0 LDG.E.U8 R59, desc[UR10][R4.64] ;  /* 0x0000000a043b8981 */ /* 0x0000a4000c1e1100 */
[----:B0-----:R-:W-:Y:S02]  /*323d0*/  @!P0 IMAD.MOV.U32 R4, RZ, RZ, R43 ;  /* 0x000000ffff048224 */ /* 0x001fe400078e002b */
[----:B----4-:R-:W-:-:S05]  /*323e0*/  @!P0 IMAD.MOV.U32 R5, RZ, RZ, R41 ;  /* 0x000000ffff058224 */ /* 0x010fca00078e0029 */
[----:B------:R0:W4:Y:S02]  /*323f0*/  @!P0 LDG.E.U8 R56, desc[UR10][R4.64] ;  /* 0x0000000a04388981 */ /* 0x000124000c1e1100 */
[----:B0-----:R-:W-:Y:S02]  /*32400*/  @!P0 IMAD.MOV.U32 R4, RZ, RZ, R45 ;  /* 0x000000ffff048224 */ /* 0x001fe400078e002d */
[----:B------:R-:W-:-:S05]  /*32410*/  @!P0 IMAD.MOV.U32 R5, RZ, RZ, R36 ;  /* 0x000000ffff058224 */ /* 0x000fca00078e0024 */
[----:B------:R0:W4:Y:S02]  /*32420*/  @!P0 LDG.E.U8 R57, desc[UR10][R4.64] ;  /* 0x0000000a04398981 */ /* 0x000124000c1e1100 */
[----:B0-----:R-:W-:Y:S02]  /*32430*/  @!P0 IMAD.MOV.U32 R4, RZ, RZ, R34 ;  /* 0x000000ffff048224 */ /* 0x001fe400078e0022 */
[----:B------:R-:W-:-:S05]  /*32440*/  @!P0 IMAD.MOV.U32 R5, RZ, RZ, R17 ;  /* 0x000000ffff058224 */ /* 0x000fca00078e0011 */
[----:B------:R0:W4:Y:S04]  /*32450*/  @!P0 LDG.E.U8 R54, desc[UR10][R4.64] ;  /* 0x0000000a04368981 */ /* 0x000128000c1e1100 */
[----:B------:R1:W-:Y:S01]  /*32460*/  STL [R1+0x51e8], R10 ;  /* 0x0051e80a01007387 */ /* 0x0003e20000100800 */
[----:B0-----:R-:W-:Y:S02]  /*32470*/  @!P0 IMAD.MOV.U32 R4, RZ, RZ, R13 ;  /* 0x000000ffff048224 */ /* 0x001fe400078e000d */
[----:B------:R-:W-:Y:S01]  /*32480*/  @!P0 IMAD.MOV.U32 R5, RZ, RZ, R12 ;  /* 0x000000ffff058224 */ /* 0x000fe200078e000c */
[----:B-1----:R-:W3:Y:S04]  /*32490*/  LDL R10, [R1+0x2fd4] ;  /* 0x002fd400010a7983 */ /* 0x002ee80000100800 */
[----:B------:R0:W4:Y:S02]  /*324a0*/  @!P0 LDG.E.U8 R55, desc[UR10][R4.64] ;  /* 0x0000000a04378981 */ /* 0x000124000c1e1100 */
[----:B0-----:R-:W-:-:S02]  /*324b0*/  @!P0 IMAD.MOV.U32 R4, RZ, RZ, R31 ;  /* 0x000000ffff048224 */ /* 0x001fc400078e001f */
[----:B------:R-:W-:Y:S01]  /*324c0*/  @!P0 IMAD.MOV.U32 R5, RZ, RZ, R32 ;  /* 0x000000ffff058224 */ /* 0x000fe200078e0020 */
[----:B------:R-:W2:Y:S04]  /*324d0*/  LDL R31, [R1+0x2fd0] ;  /* 0x002fd000011f7983 */ /* 0x000ea80000100800 */
        /* <DEDUP_REMOVED lines=9> */
[----:B0-----:R-:W-:Y:S02]  /*32570*/  @!P0 IMAD.MOV.U32 R5, RZ, RZ, R29 ;  /* 0x000000ffff058224 */ /* 0x001fe400078e001d */
[----:B------:R-:W4:Y:S01]  /*32580*/  LDL R29, [R1+0x2f90] ;  /* 0x002f9000011d7983 */ /* 0x000f220000100800 */
[----:B------:R-:W-:-:S03]  /*32590*/  @!P0 IMAD.MOV.U32 R4, RZ, RZ, R6 ;  /* 0x000000ffff048224 */ /* 0x000fc600078e0006 */
[----:B------:R-:W4:Y:S04]  /*325a0*/  LDL R6, [R1+0x2f94] ;  /* 0x002f940001067983 */ /* 0x000f280000100800 */
[----:B------:R0:W4:Y:S01]  /*325b0*/  @!P0 LDG.E.U8 R50, desc[UR10][R4.64] ;  /* 0x0000000a04328981 */ /* 0x000122000c1e1100 */
[----:B------:R-:W-:Y:S01]  /*325c0*/  PRMT R51, RZ, 0x7610, R51 ;  /* 0x00007610ff337816 */ /* 0x000fe20000000033 */
[----:B0-----:R-:W-:Y:S02]  /*325d0*/  @!P0 IMAD.MOV.U32 R5, RZ, RZ, R15 ;  /* 0x000000ffff058224 */ /* 0x001fe400078e000f */
[----:B------:R-:W4:Y:S01]  /*325e0*/  LDL R15, [R1+0x2f70] ;  /* 0x002f7000010f7983 */ /* 0x000f220000100800 */
[----:B------:R-:W-:-:S03]  /*325f0*/  @!P0 IMAD.MOV.U32 R4, RZ, RZ, R3 ;  /* 0x000000ffff048224 */ /* 0x000fc600078e0003 */
[----:B------:R-:W4:Y:S01]  /*32600*/  LDL R3, [R1+0x2f74] ;  /* 0x002f740001037983 */ /* 0x000f220000100800 */
[----:B------:R-:W-:-:S03]  /*32610*/  PRMT R48, RZ, 0x7610, R48 ;  /* 0x00007610ff307816 */ /* 0x000fc60000000030 */
[----:B------:R3:W4:Y:S02]  /*32620*/  @!P0 LDG.E.U8 R51, desc[UR10][R4.64] ;  /* 0x0000000a04338981 */ /* 0x000724000c1e1100 */
[----:B---3--:R-:W-:Y:S02]  /*32630*/  @!P0 IMAD.MOV.U32 R4, RZ, RZ, R10 ;  /* 0x000000ffff048224 */ /* 0x008fe400078e000a */
[----:B------:R-:W3:Y:S01]  /*32640*/  LDL R10, [R1+0x2f54] ;  /* 0x002f5400010a7983 */ /* 0x000ee20000100800 */
[----:B--2---:R-:W-:-:S03]  /*32650*/  @!P0 IMAD.MOV.U32 R5, RZ, RZ, R31 ;  /* 0x000000ffff058224 */ /* 0x004fc600078e001f */
[----:B------:R-:W2:Y:S04]  /*32660*/  LDL R31, [R1+0x2f50] ;  /* 0x002f5000011f7983 */ /* 0x000ea80000100800 */
[----:B------:R4:W2:Y:S02]  /*32670*/  @!P0 LDG.E.U8 R48, desc[UR10][R4.64] ;  /* 0x0000000a04308981 */ /* 0x0008a4000c1e1100 */
[----:B----4-:R-:W-:Y:S02]  /*32680*/  @!P0 IMAD.MOV.U32 R4, RZ, RZ, R2 ;  /* 0x000000ffff048224 */ /* 0x010fe400078e0002 */
[----:B------:R-:W4:Y:S01]  /*32690*/  LDL R2, [R1+0x2f34] ;  /* 0x002f340001027983 */ /* 0x000f220000100800 */
[----:B------:R-:W-:Y:S01]  /*326a0*/  PRMT R49, RZ, 0x7610, R49 ;  /* 0x00007610ff317816 */ /* 0x000fe20000000031 */
[----:B------:R-:W-:-:S02]  /*326b0*/  @!P0 IMAD.MOV.U32 R5, RZ, RZ, R7 ;  /* 0x000000ffff058224 */ /* 0x000fc400078e0007 */
[----:B------:R-:W4:Y:S04]  /*326c0*/  LDL R7, [R1+0x2f30] ;  /* 0x002f300001077983 */ /* 0x000f280000100800 */
[----:B------:R0:W4:Y:S02]  /*326d0*/  @!P0 LDG.E.U8 R49, desc[UR10][R4.64] ;  /* 0x0000000a04318981 */ /* 0x000124000c1e1100 */
[----:B0-----:R-:W-:Y:S02]  /*326e0*/  @!P0 IMAD.MOV.U32 R5, RZ, RZ, R29 ;  /* 0x000000ffff058224 */ /* 0x001fe400078e001d */
[----:B------:R-:W4:Y:S01]  /*326f0*/  LDL R29, [R1+0x2f10] ;  /* 0x002f1000011d7983 */ /* 0x000f220000100800 */
[----:B------:R-:W-:-:S03]  /*32700*/  @!P0 IMAD.MOV.U32 R4, RZ, RZ, R6 ;  /* 0x000000ffff048224 */ /* 0x000fc600078e0006 */
[----:B------:R-:W4:Y:S01]  /*32710*/  LDL R6, [R1+0x2f14] ;  /* 0x002f140001067983 */ /* 0x000f220000100800 */
[----:B------:R-:W-:-:S06]  /*32720*/  PRMT R46, RZ, 0x7610, R46 ;  /* 0x00007610ff2e7816 */ /* 0x000fcc000000002e */
        /* <DEDUP_REMOVED lines=10> */
[----:B--2---:R-:W-:Y:S01]  /*327d0*/  @!P0 IMAD.MOV.U32 R5, RZ, RZ, R31 ;  /* 0x000000ffff058224 */ /* 0x004fe200078e001f */
[----:B------:R-:W-:Y:S02]  /*327e0*/  PRMT R148, RZ, 0x7610, R148 ;  /* 0x00007610ff947816 */ /* 0x000fe40000000094 */
[----:B------:R-:W2:Y:S04]  /*327f0*/  LDL R31, [R1+0x2e90] ;  /* 0x002e9000011f7983 */ /* 0x000ea80000100800 */
[----:B------:R4:W2:Y:S02]  /*32800*/  @!P0 LDG.E.U8 R44, desc[UR10][R4.64] ;  /* 0x0000000a042c8981 */ /* 0x0008a4000c1e1100 */
[----:B----4-:R-:W-:-:S02]  /*32810*/  @!P0 IMAD.MOV.U32 R4, RZ, RZ, R2 ;  /* 0x000000ffff048224 */ /* 0x010fc400078e0002 */
[----:B------:R-:W4:Y:S01]  /*32820*/  LDL R2, [R1+0x2eb4] ;  /* 0x002eb40001027983 */ /* 0x000f220000100800 */
[----:B------:R-:W-:-:S03]  /*32830*/  @!P0 IMAD.MOV.U32 R5, RZ, RZ, R7 ;  /* 0x000000ffff058224 */ /* 0x000fc600078e0007 */
[----:B------:R-:W2:Y:S04]  /*32840*/  LDL R7, [R1+0x2eb0] ;  /* 0x002eb00001077983 */ /* 0x000ea80000100800 */
[----:B------:R0:W2:Y:S02]  /*32850*/  @!P0 LDG.E.U8 R148, desc[UR10][R4.64] ;  /* 0x0000000a04948981 */ /* 0x0000a4000c1e1100 */
[----:B0-----:R-:W-:Y:S02]  /*32860*/  @!P0 IMAD.MOV.U32 R5, RZ, RZ, R29 ;  /* 0x000000ffff058224 */ /* 0x001fe400078e001d */
[----:B------:R-:W2:Y:S01]  /*32870*/  LDL R29, [R1+0x2e94] ;  /* 0x002e9400011d7983 */ /* 0x000ea20000100800 */
[----:B------:R-:W-:-:S03]  /*32880*/  @!P0 IMAD.MOV.U32 R4, RZ, RZ, R6 ;  /* 0x000000ffff048224 */ /* 0x000fc600078e0006 */
[----:B------:R-:W2:Y:S01]  /*32890*/  LDL R6, [R1+0x2e74] ;  /* 0x002e740001067983 */ /* 0x000ea20000100800 */
[----:B------:R-:W-:-:S06]  /*328a0*/  PRMT R145, RZ, 0x7610, R145 ;  /* 0x00007610ff917816 */ /* 0x000fcc0000000091 */
[----:B------:R0:W2:Y:S01]  /*328b0*/  @!P0 LDG.E.U8 R145, desc[UR10][R4.64] ;  /* 0x0000000a04918981 */ /* 0x0000a2000c1e1100 */
[----:B------:R-:W-:Y:S01]  /*328c0*/  PRMT R140, RZ, 0x7610, R140 ;  /* 0x00007610ff8c7816 */ /* 0x000fe2000000008c */
[----:B0-----:R-:W-:Y:S02]  /*328d0*/  @!P0 IMAD.MOV.U32 R5, RZ, RZ, R15 ;  /* 0x000000ffff058224 */ /* 0x001fe400078e000f */
[----:B------:R-:W2:Y:S01]  /*328e0*/  LDL R15, [R1+0x2e70] ;  /* 0x002e7000010f7983 */ /* 0x000ea20000100800 */
[----:B------:R-:W-:-:S03]  /*328f0*/  @!P0 IMAD.MOV.U32 R4, RZ, RZ, R3 ;  /* 0x000000ffff048224 */ /* 0x000fc600078e0003 */
[----:B------:R-:W2:Y:S01]  /*32900*/  LDL R3, [R1+0x2e54] ;  /* 0x002e540001037983 */ /* 0x000ea20000100800 */
[----:B------:R-:W-:-:S03]  /*32910*/  PRMT R137, RZ, 0x7610, R137 ;  /* 0x00007610ff897816 */ /* 0x000fc60000000089 */
[----:B------:R0:W2:Y:S02]  /*32920*/  @!P0 LDG.E.U8 R140, desc[UR10][R4.64] ;  /* 0x0000000a048c8981 */ /* 0x0000a4000c1e1100 */
[----:B0-----:R-:W-:Y:S02]  /*32930*/  @!P0 IMAD.MOV.U32 R5, RZ, RZ, R32 ;  /* 0x000000ffff058224 */ /* 0x001fe400078e0020 */
[----:B---3--:R-:W-:Y:S02]  /*32940*/  @!P0 IMAD.MOV.U32 R4, RZ, RZ, R10 ;  /* 0x000000ffff048224 */ /* 0x008fe400078e000a */
[----:B------:R-:W3:Y:S04]  /*32950*/  LDL R10, [R1+0x2e50] ;  /* 0x002e5000010a7983 */ /* 0x000ee80000100800 */
[----:B------:R4:W3:Y:S02]  /*32960*/  @!P0 LDG.E.U8 R137, desc[UR10][R4.64] ;  /* 0x0000000a04898981 */ /* 0x0008e4000c1e1100 */
[----:B----4-:R-:W-:-:S02]  /*32970*/  @!P0 IMAD.MOV.U32 R4, RZ, RZ, R2 ;  /* 0x000000ffff048224 */ /* 0x010fc400078e0002 */
[----:B------:R-:W4:Y:S01]  /*32980*/  LDL R2, [R1+0x2e34] ;  /* 0x002e340001027983 */ /* 0x000f220000100800 */
[----:B------:R-:W-:Y:S01]  /*32990*/  PRMT R132, RZ, 0x7610, R132 ;  /* 0x00007610ff847816 */ /* 0x000fe20000000084 */
[----:B--2---:R-:W-:Y:S01]  /*329a0*/  @!P0 IMAD.MOV.U32 R5, RZ, RZ, R7 ;  /* 0x000000ffff058224 */ /* 0x004fe200078e0007 */
[----:B------:R-:W-:Y:S01]  /*329b0*/  PRMT R129, RZ, 0x7610, R129 ;  /* 0x00007610ff817816 */ /* 0x000fe20000000081 */
[----:B------:R-:W2:Y:S04]  /*329c0*/  LDL R7, [R1+0x2e30] ;  /* 0x002e300001077983 */ /* 0x000ea80000100800 */
[----:B------:R0:W2:Y:S02]  /*329d0*/  @!P0 LDG.E.U8 R132, desc[UR10][R4.64] ;  /* 0x0000000a04848981 */ /* 0x0000a4000c1e1100 */
[----:B0-----:R-:W-:-:S02]  /*329e0*/  @!P0 IMAD.MOV.U32 R4, RZ, RZ, R29 ;  /* 0x000000ffff048224 */ /* 0x001fc400078e001d */
[----:B------:R-:W-:Y:S02]  /*329f0*/  @!P0 IMAD.MOV.U32 R5, RZ, RZ, R31 ;  /* 0x000000ffff058224 */ /* 0x000fe400078e001f */
[----:B------:R-:W2:Y:S04]  /*32a00*/  LDL.LU R31, [R1+0x2df4] ;  /* 0x002df400011f7983 */ /* 0x000ea80000300800 */
[----:B------:R0:W2:Y:S02]  /*32a10*/  @!P0 LDG.E.U8 R129, desc[UR10][R4.64] ;  /* 0x0000000a04818981 */ /* 0x0000a4000c1e1100 */
[----:B0-----:R-:W-:Y:S02]  /*32a20*/  @!P0 IMAD.MOV.U32 R4, RZ, RZ, R6 ;  /* 0x000000ffff048224 */ /* 0x001fe400078e0006 */
[----:B------:R-:W2:Y:S04]  /*32a30*/  LDL R6, [R1+0x2e14] ;  /* 0x002e140001067983 */ /* 0x000ea80000100800 */
[----:B------:R-:W2:Y:S04]  /*32a40*/  LDL.LU R29, [R1+0x2db0] ;  /* 0x002db000011d7983 */ /* 0x000ea80000300800 */
[----:B------:R-:W2:Y:S01]  /*32a50*/  LDL R118, [R1+0x2d90] ;  /* 0x002d900001767983 */ /* 0x000ea20000100800 */
[----:B------:R-:W-:Y:S01]  /*32a60*/  PRMT R9, RZ, 0x7610, R9 ;  /* 0x00007610ff097816 */ /* 0x000fe20000000009 */
[----:B------:R-:W-:-:S02]  /*32a70*/  @!P0 IMAD.MOV.U32 R5, RZ, RZ, R15 ;  /* 0x000000ffff058224 */ /* 0x000fc400078e000f */
[----:B------:R-:W2:Y:S04]  /*32a80*/  LDL R40, [R1+0x2d70] ;  /* 0x002d700001287983 */ /* 0x000ea80000100800 */
[----:B------:R-:W2:Y:S04]  /*32a90*/  LDL R39, [R1+0x2d74] ;  /* 0x002d740001277983 */ /* 0x000ea80000100800 */
[----:B------:R0:W2:Y:S04]  /*32aa0*/  @!P0 LDG.E.U8 R9, desc[UR10][R4.64] ;  /* 0x0000000a04098981 */ /* 0x0000a8000c1e1100 */
[----:B------:R-:W2:Y:S01]  /*32ab0*/  LDL R15, [R1+0x2d50] ;  /* 0x002d5000010f7983 */ /* 0x000ea20000100800 */
[----:B------:R-:W-:-:S02]  /*32ac0*/  PRMT R252, RZ, 0x7610, R252 ;  /* 0x00007610fffc7816 */ /* 0x000fc400000000fc */
[----:B------:R-:W-:Y:S01]  /*32ad0*/  PRMT R251, RZ, 0x7610, R251 ;  /* 0x00007610fffb7816 */ /* 0x000fe200000000fb */
[----:B------:R-:W2:Y:S01]  /*32ae0*/  LDL R35, [R1+0x2d10] ;  /* 0x002d100001237983 */ /* 0x000ea20000100800 */
[----:B0-----:R-:W-:-:S03]  /*32af0*/  @!P0 IMAD.MOV.U32 R4, RZ, RZ, R3 ;  /* 0x000000ffff048224 */ /* 0x001fc600078e0003 */
[----:B------:R-:W2:Y:S01]  /*32b00*/  LDL R3, [R1+0x2d54] ;  /* 0x002d540001037983 */ /* 0x000ea20000100800 */
[----:B------:R-:W-:Y:S02]  /*32b10*/  PRMT R250, RZ, 0x7610, R250 ;  /* 0x00007610fffa7816 */ /* 0x000fe400000000fa */
[----:B------:R-:W-:Y:S01]  /*32b20*/  PRMT R249, RZ, 0x7610, R249 ;  /* 0x00007610fff97816 */ /* 0x000fe200000000f9 */
[----:B------:R-:W2:Y:S01]  /*32b30*/  LDL R32, [R1+0x2d14] ;  /* 0x002d140001207983 */ /* 0x000ea20000100800 */
[----:B---3--:R-:W-:Y:S01]  /*32b40*/  @!P0 IMAD.MOV.U32 R5, RZ, RZ, R10 ;  /* 0x000000ffff058224 */ /* 0x008fe200078e000a */
[----:B------:R-:W-:Y:S02]  /*32b50*/  PRMT R248, RZ, 0x7610, R248 ;  /* 0x00007610fff87816 */ /* 0x000fe400000000f8 */
[----:B------:R-:W3:Y:S04]  /*32b60*/  LDL R10, [R1+0x2cf0] ;  /* 0x002cf000010a7983 */ /* 0x000ee80000100800 */
[----:B------:R4:W3:Y:S02]  /*32b70*/  @!P0 LDG.E.U8 R252, desc[UR10][R4.64] ;  /* 0x0000000a04fc8981 */ /* 0x0008e4000c1e1100 */
[----:B----4-:R-:W-:-:S02]  /*32b80*/  @!P0 IMAD.MOV.U32 R4, RZ, RZ, R2 ;  /* 0x000000ffff048224 */ /* 0x010fc400078e0002 */
[----:B------:R-:W4:Y:S01]  /*32b90*/  LDL R2, [R1+0x2d34] ;  /* 0x002d340001027983 */ /* 0x000f220000100800 */
[----:B--2---:R-:W-:Y:S01]  /*32ba0*/  @!P0 IMAD.MOV.U32 R5, RZ, RZ, R7 ;  /* 0x000000ffff058224 */ /* 0x004fe200078e0007 */
[----:B------:R-:W-:Y:S02]  /*32bb0*/  PRMT R247, RZ, 0x7610, R247 ;  /* 0x00007610fff77816 */ /* 0x000fe400000000f7 */
[----:B------:R-:W2:Y:S04]  /*32bc0*/  LDL R7, [R1+0x2d30] ;  /* 0x002d300001077983 */ /* 0x000ea80000100800 */
[----:B------:R0:W3:Y:S02]  /*32bd0*/  @!P0 LDG.E.U8 R251, desc[UR10][R4.64] ;  /* 0x0000000a04fb8981 */ /* 0x0000e4000c1e1100 */
[----:B0-----:R-:W-:-:S02]  /*32be0*/  @!P0 IMAD.MOV.U32 R5, RZ, RZ, R128 ;  /* 0x000000ffff058224 */ /* 0x001fc400078e0080 */
[----:B------:R-:W-:Y:S01]  /*32bf0*/  @!P0 IMAD.MOV.U32 R4, RZ, RZ, R6 ;  /* 0x000000ffff048224 */ /* 0x000fe200078e0006 */
[----:B------:R-:W-:Y:S01]  /*32c00*/  PRMT R246, RZ, 0x7610, R246 ;  /* 0x00007610fff67816 */ /* 0x000fe200000000f6 */
[----:B------:R-:W3:Y:S04]  /*32c10*/  LDL R6, [R1+0x2cf4] ;  /* 0x002cf40001067983 */ /* 0x000ee80000100800 */
[----:B------:R0:W3:Y:S02]  /*32c20*/  @!P0 LDG.E.U8 R250, desc[UR10][R4.64] ;  /* 0x0000000a04fa8981 */ /* 0x0000e4000c1e1100 */
[----:B0-----:R-:W-:Y:S02]  /*32c30*/  @!P0 IMAD.MOV.U32 R4, RZ, RZ, R31 ;  /* 0x000000ffff048224 */ /* 0x001fe400078e001f */
[----:B------:R-:W-:-:S05]  /*32c40*/  @!P0 IMAD.MOV.U32 R5, RZ, RZ, R136 ;  /* 0x000000ffff058224 */ /* 0x000fca00078e0088 */
[----:B------:R0:W3:Y:S02]  /*32c50*/  @!P0 LDG.E.U8 R249, desc[UR10][R4.64] ;  /* 0x0000000a04f98981 */ /* 0x0000e4000c1e1100 */
[----:B0-----:R-:W-:Y:S02]  /*32c60*/  @!P0 IMAD.MOV.U32 R4, RZ, RZ, R133 ;  /* 0x000000ffff048224 */ /* 0x001fe400078e0085 */
[----:B------:R-:W-:-:S05]  /*32c70*/  @!P0 IMAD.MOV.U32 R5, RZ, RZ, R144 ;  /* 0x000000ffff058224 */ /* 0x000fca00078e0090 */
[----:B------:R0:W3:Y:S02]  /*32c80*/  @!P0 LDG.E.U8 R248, desc[UR10][R4.64] ;  /* 0x0000000a04f88981 */ /* 0x0000e4000c1e1100 */
[----:B0-----:R-:W-:Y:S02]  /*32c90*/  @!P0 IMAD.MOV.U32 R4, RZ, RZ, R141 ;  /* 0x000000ffff048224 */ /* 0x001fe400078e008d */
[----:B------:R-:W-:-:S05]  /*32ca0*/  @!P0 IMAD.MOV.U32 R5, RZ, RZ, R29 ;  /* 0x000000ffff058224 */ /* 0x000fca00078e001d */
[----:B------:R0:W3:Y:S01]  /*32cb0*/  @!P0 LDG.E.U8 R247, desc[UR10][R4.64] ;  /* 0x0000000a04f78981 */ /* 0x0000e2000c1e1100 */
[----:B------:R-:W-:Y:S01]  /*32cc0*/  PRMT R245, RZ, 0x7610, R245 ;  /* 0x00007610fff57816 */ /* 0x000fe200000000f5 */
[----:B0-----:R-:W-:Y:S02]  /*32cd0*/  @!P0 IMAD.MOV.U32 R4, RZ, RZ, R149 ;  /* 0x000000ffff048224 */ /* 0x001fe400078e0095 */
[----:B------:R-:W-:-:S05]  /*32ce0*/  @!P0 IMAD.MOV.U32 R5, RZ, RZ, R118 ;  /* 0x000000ffff058224 */ /* 0x000fca00078e0076 */
[----:B------:R0:W3:Y:S02]  /*32cf0*/  @!P0 LDG.E.U8 R246, desc[UR10][R4.64] ;  /* 0x0000000a04f68981 */ /* 0x0000e4000c1e1100 */
[----:B0-----:R-:W-:Y:S02]  /*32d00*/  @!P0 IMAD.MOV.U32 R4, RZ, RZ, R39 ;  /* 0x000000ffff048224 */ /* 0x001fe400078e0027 */
[----:B------:R-:W-:Y:S01]  /*32d10*/  @!P0 IMAD.MOV.U32 R5, RZ, RZ, R40 ;  /* 0x000000ffff058224 */ /* 0x000fe200078e0028 */
[----:B------:R-:W-:Y:S01]  /*32d20*/  PRMT R244, RZ, 0x7610, R244 ;  /* 0x00007610fff47816 */ /* 0x000fe200000000f4 */
[----:B------:R-:W3:Y:S04]  /*32d30*/  LDL R40, [R1+0x2c90] ;  /* 0x002c900001287983 */ /* 0x000ee80000100800 */
[----:B------:R0:W3:Y:S01]  /*32d40*/  @!P0 LDG.E.U8 R245, desc[UR10][R4.64] ;  /* 0x0000000a04f58981 */ /* 0x0000e2000c1e1100 */
[----:B------:R-:W-:-:S02]  /*32d50*/  PRMT R243, RZ, 0x7610, R243 ;  /* 0x00007610fff37816 */ /* 0x000fc400000000f3 */
[----:B------:R-:W-:Y:S01]  /*32d60*/  PRMT R242, RZ, 0x7610, R242 ;  /* 0x00007610fff27816 */ /* 0x000fe200000000f2 */
[----:B------:R-:W3:Y:S01]  /*32d70*/  LDL R39, [R1+0x2c94] ;  /* 0x002c940001277983 */ /* 0x000ee20000100800 */
[----:B0-----:R-:W-:Y:S02]  /*32d80*/  @!P0 IMAD.MOV.U32 R4, RZ, RZ, R3 ;  /* 0x000000ffff048224 */ /* 0x001fe400078e0003 */
[----:B------:R-:W-:Y:S01]  /*32d90*/  @!P0 IMAD.MOV.U32 R5, RZ, RZ, R15 ;  /* 0x000000ffff058224 */ /* 0x000fe200078e000f */
[----:B------:R-:W3:Y:S04]  /*32da0*/  LDL R3, [R1+0x2cd4] ;  /* 0x002cd40001037983 */ /* 0x000ee80000100800 */
[----:B------:R-:W3:Y:S04]  /*32db0*/  LDL R15, [R1+0x2cd0] ;  /* 0x002cd000010f7983 */ /* 0x000ee80000100800 */
[----:B------:R4:W3:Y:S02]  /*32dc0*/  @!P0 LDG.E.U8 R244, desc[UR10][R4.64] ;  /* 0x0000000a04f48981 */ /* 0x0008e4000c1e1100 */
[----:B----4-:R-:W-:-:S02]  /*32dd0*/  @!P0 IMAD.MOV.U32 R4, RZ, RZ, R2 ;  /* 0x000000ffff048224 */ /* 0x010fc400078e0002 */
[----:B------:R-:W4:Y:S01]  /*32de0*/  LDL R2, [R1+0x2cb4] ;  /* 0x002cb40001027983 */ /* 0x000f220000100800 */
[----:B--2---:R-:W-:-:S03]  /*32df0*/  @!P0 IMAD.MOV.U32 R5, RZ, RZ, R7 ;  /* 0x000000ffff058224 */ /* 0x004fc600078e0007 */
[----:B------:R-:W2:Y:S04]  /*32e00*/  LDL R7, [R1+0x2cb0] ;  /* 0x002cb00001077983 */ /* 0x000ea80000100800 */
[----:B------:R0:W2:Y:S01]  /*32e10*/  @!P0 LDG.E.U8 R243, desc[UR10][R4.64] ;  /* 0x0000000a04f38981 */ /* 0x0000a2000c1e1100 */
[----:B------:R-:W-:Y:S01]  /*32e20*/  PRMT R241, RZ, 0x7610, R241 ;  /* 0x00007610fff17816 */ /* 0x000fe200000000f1 */
[----:B0-----:R-:W-:Y:S02]  /*32e30*/  @!P0 IMAD.MOV.U32 R4, RZ, RZ, R32 ;  /* 0x000000ffff048224 */ /* 0x001fe400078e0020 */
[----:B------:R-:W-:Y:S01]  /*32e40*/  @!P0 IMAD.MOV.U32 R5, RZ, RZ, R35 ;  /* 0x000000ffff058224 */ /* 0x000fe200078e0023 */
[----:B------:R-:W-:Y:S01]  /*32e50*/  PRMT R240, RZ, 0x7610, R240 ;  /* 0x00007610fff07816 */ /* 0x000fe200000000f0 */
[----:B------:R-:W2:Y:S04]  /*32e60*/  LDL R35, [R1+0x2c30] ;  /* 0x002c300001237983 */ /* 0x000ea80000100800 */
[----:B------:R3:W2:Y:S04]  /*32e70*/  @!P0 LDG.E.U8 R242, desc[UR10][R4.64] ;  /* 0x0000000a04f28981 */ /* 0x0006a8000c1e1100 */
[----:B------:R-:W2:Y:S01]  /*32e80*/  LDL R32, [R1+0x2c34] ;  /* 0x002c340001207983 */ /* 0x000ea20000100800 */
[----:B---3--:R-:W-:-:S02]  /*32e90*/  @!P0 IMAD.MOV.U32 R4, RZ, RZ, R6 ;  /* 0x000000ffff048224 */ /* 0x008fc400078e0006 */
[----:B------:R-:W-:Y:S01]  /*32ea0*/  @!P0 IMAD.MOV.U32 R5, RZ, RZ, R10 ;  /* 0x000000ffff058224 */ /* 0x000fe200078e000a */
[----:B------:R-:W3:Y:S04]  /*32eb0*/  LDL R6, [R1+0x2c74] ;  /* 0x002c740001067983 */ /* 0x000ee80000100800 */
[----:B------:R-:W3:Y:S04]  /*32ec0*/  LDL R10, [R1+0x2c70] ;  /* 0x002c7000010a7983 */ /* 0x000ee80000100800 */
[----:B------:R0:W3:Y:S02]  /*32ed0*/  @!P0 LDG.E.U8 R241, desc[UR10][R4.64] ;  /* 0x0000000a04f18981 */ /* 0x0000e4000c1e1100 */
[----:B0-----:R-:W-:-:S02]  /*32ee0*/  @!P0 IMAD.MOV.U32 R4, RZ, RZ, R3 ;  /* 0x000000ffff048224 */ /* 0x001fc400078e0003 */
[----:B------:R-:W3:Y:S01]  /*32ef0*/  LDL R3, [R1+0x2c54] ;  /* 0x002c540001037983 */ /* 0x000ee20000100800 */
[----:B------:R-:W-:-:S03]  /*32f00*/  @!P0 IMAD.MOV.U32 R5, RZ, RZ, R15 ;  /* 0x000000ffff058224 */ /* 0x000fc600078e000f */
[----:B------:R-:W3:Y:S04]  /*32f10*/  LDL R15, [R1+0x2c50] ;  /* 0x002c5000010f7983 */ /* 0x000ee80000100800 */
[----:B------:R4:W3:Y:S02]  /*32f20*/  @!P0 LDG.E.U8 R240, desc[UR10][R4.64] ;  /* 0x0000000a04f08981 */ /* 0x0008e4000c1e1100 */
[----:B----4-:R-:W-:Y:S02]  /*32f30*/  @!P0 IMAD.MOV.U32 R4, RZ, RZ, R2 ;  /* 0x000000ffff048224 */ /* 0x010fe400078e0002 */
[----:B------:R-:W4:Y:S01]  /*32f40*/  LDL R2, [R1+0x2c14] ;  /* 0x002c140001027983 */ /* 0x000f220000100800 */
[----:B------:R-:W-:Y:S01]  /*32f50*/  PRMT R239, RZ, 0x7610, R239 ;  /* 0x00007610ffef7816 */ /* 0x000fe200000000ef */
[----:B--2---:R-:W-:-:S02]  /*32f60*/  @!P0 IMAD.MOV.U32 R5, RZ, RZ, R7 ;  /* 0x000000ffff058224 */ /* 0x004fc400078e0007 */
[----:B------:R-:W2:Y:S01]  /*32f70*/  LDL R7, [R1+0x2c10] ;  /* 0x002c100001077983 */ /* 0x000ea20000100800 */
[----:B------:R-:W-:-:S03]  /*32f80*/  PRMT R238, RZ, 0x7610, R238 ;  /* 0x00007610ffee7816 */ /* 0x000fc600000000ee */
[----:B------:R0:W2:Y:S01]  /*32f90*/  @!P0 LDG.E.U8 R239, desc[UR10][R4.64] ;  /* 0x0000000a04ef8981 */ /* 0x0000a2000c1e1100 */
[----:B------:R-:W-:Y:S01]  /*32fa0*/  PRMT R237, RZ, 0x7610, R237 ;  /* 0x00007610ffed7816 */ /* 0x000fe200000000ed */
[----:B0-----:R-:W-:Y:S02]  /*32fb0*/  @!P0 IMAD.MOV.U32 R4, RZ, RZ, R39 ;  /* 0x000000ffff048224 */ /* 0x001fe400078e0027 */
[----:B------:R-:W-:Y:S01]  /*32fc0*/  @!P0 IMAD.MOV.U32 R5, RZ, RZ, R40 ;  /* 0x000000ffff058224 */ /* 0x000fe200078e0028 */
[----:B------:R-:W-:Y:S01]  /*32fd0*/  PRMT R236, RZ, 0x7610, R236 ;  /* 0x00007610ffec7816 */ /* 0x000fe200000000ec */
[----:B------:R-:W2:Y:S04]  /*32fe0*/  LDL R40, [R1+0x2bb0] ;  /* 0x002bb00001287983 */ /* 0x000ea80000100800 */
[----:B------:R3:W2:Y:S01]  /*32ff0*/  @!P0 LDG.E.U8 R238, desc[UR10][R4.64] ;  /* 0x0000000a04ee8981 */ /* 0x0006a2000c1e1100 */
[----:B------:R-:W-:-:S03]  /*33000*/  PRMT R235, RZ, 0x7610, R235 ;  /* 0x00007610ffeb7816 */ /* 0x000fc600000000eb */
[----:B------:R-:W2:Y:S01]  /*33010*/  LDL R39, [R1+0x2bb4] ;  /* 0x002bb40001277983 */ /* 0x000ea20000100800 */
[----:B---3--:R-:W-:-:S03]  /*33020*/  @!P0 IMAD.MOV.U32 R4, RZ, RZ, R6 ;  /* 0x000000ffff048224 */ /* 0x008fc600078e0006 */
[----:B------:R-:W3:Y:S01]  /*33030*/  LDL R6, [R1+0x2bf4] ;  /* 0x002bf40001067983 */ /* 0x000ee20000100800 */
[----:B------:R-:W-:-:S03]  /*33040*/  @!P0 IMAD.MOV.U32 R5, RZ, RZ, R10 ;  /* 0x000000ffff058224 */ /* 0x000fc600078e000a */
[----:B------:R-:W3:Y:S04]  /*33050*/  LDL R10, [R1+0x2bf0] ;  /* 0x002bf000010a7983 */ /* 0x000ee80000100800 */
[----:B------:R0:W3:Y:S02]  /*33060*/  @!P0 LDG.E.U8 R237, desc[UR10][R4.64] ;  /* 0x0000000a04ed8981 */ /* 0x0000e4000c1e1100 */
[----:B0-----:R-:W-:Y:S02]  /*33070*/  @!P0 IMAD.MOV.U32 R4, RZ, RZ, R3 ;  /* 0x000000ffff048224 */ /* 0x001fe400078e0003 */
[----:B------:R-:W3:Y:S01]  /*33080*/  LDL R3, [R1+0x2bd4] ;  /* 0x002bd40001037983 */ /* 0x000ee20000100800 */
[----:B------:R-:W-:-:S03]  /*33090*/  @!P0 IMAD.MOV.U32 R5, RZ, RZ, R15 ;  /* 0x000000ffff058224 */ /* 0x000fc600078e000f */
[----:B------:R-:W3:Y:S04]  /*330a0*/  LDL R15, [R1+0x2bd0] ;  /* 0x002bd000010f7983 */ /* 0x000ee80000100800 */
        /* <DEDUP_REMOVED lines=9> */
[----:B----4-:R-:W-:-:S03]  /*33140*/  @!P0 IMAD.MOV.U32 R4, RZ, RZ, R2 ;  /* 0x000000ffff048224 */ /* 0x010fc600078e0002 */
[----:B------:R-:W4:Y:S01]  /*33150*/  LDL R2, [R1+0x2b94] ;  /* 0x002b940001027983 */ /* 0x000f220000100800 */
[----:B--2---:R-:W-:-:S03]  /*33160*/  @!P0 IMAD.MOV.U32 R5, RZ, RZ, R7 ;  /* 0x000000ffff058224 */ /* 0x004fc600078e0007 */
[----:B------:R-:W2:Y:S04]  /*33170*/  LDL R7, [R1+0x2b90] ;  /* 0x002b900001077983 */ /* 0x000ea80000100800 */
[----:B------:R3:W2:Y:S01]  /*33180*/  @!P0 LDG.E.U8 R234, desc[UR10][R4.64] ;  /* 0x0000000a04ea8981 */ /* 0x0006a2000c1e1100 */
[----:B------:R-:W-:Y:S01]  /*33190*/  PRMT R231, RZ, 0x7610, R231 ;  /* 0x00007610ffe77816 */ /* 0x000fe200000000e7 */
[----:B---3--:R-:W-:Y:S02]  /*331a0*/  @!P0 IMAD.MOV.U32 R4, RZ, RZ, R6 ;  /* 0x000000ffff048224 */ /* 0x008fe400078e0006 */
        /* <DEDUP_REMOVED lines=32> */
[----:B------:R0:W3:Y:S04]  /*333b0*/  @!P0 LDG.E.U8 R228, desc[UR10][R4.64] ;  /* 0x0000000a04e48981 */ /* 0x0000e8000c1e1100 */
[----:B------:R-:W3:Y:S01]  /*333c0*/  LDL R32, [R1+0x2a74] ;  /* 0x002a740001207983 */ /* 0x000ee20000100800 */
[----:B0-----:R-:W-:-:S03]  /*333d0*/  @!P0 IMAD.MOV.U32 R4, RZ, RZ, R3 ;  /* 0x000000ffff048224 */ /* 0x001fc600078e0003 */
[----:B------:R-:W3:Y:S01]  /*333e0*/  LDL R3, [R1+0x2ab4] ;  /* 0x002ab40001037983 */ /* 0x000ee20000100800 */
[----:B------:R-:W-:-:S03]  /*333f0*/  @!P0 IMAD.MOV.U32 R5, RZ, RZ, R15 ;  /* 0x000000ffff058224 */ /* 0x000fc600078e000f */
[----:B------:R-:W3:Y:S04]  /*33400*/  LDL R15, [R1+0x2ab0] ;  /* 0x002ab000010f7983 */ /* 0x000ee80000100800 */
[----:B------:R4:W3:Y:S02]  /*33410*/  @!P0 LDG.E.U8 R227, desc[UR10][R4.64] ;  /* 0x0000000a04e38981 */ /* 0x0008e4000c1e1100 */
[----:B----4-:R-:W-:Y:S02]  /*33420*/  @!P0 IMAD.MOV.U32 R4, RZ, RZ, R2 ;  /* 0x000000ffff048224 */ /* 0x010fe400078e0002 */
[----:B------:R-:W4:Y:S01]  /*33430*/  LDL R2, [R1+0x2a94] ;  /* 0x002a940001027983 */ /* 0x000f220000100800 */
[----:B--2---:R-:W-:-:S03]  /*33440*/  @!P0 IMAD.MOV.U32 R5, RZ, RZ, R7 ;  /* 0x000000ffff058224 */ /* 0x004fc600078e0007 */
[----:B------:R-:W2:Y:S01]  /*33450*/  LDL R7, [R1+0x2a90] ;  /* 0x002a900001077983 */ /* 0x000ea20000100800 */
[----:B------:R-:W-:-:S03]  /*33460*/  PRMT R225, RZ, 0x7610, R225 ;  /* 0x00007610ffe17816 */ /* 0x000fc600000000e1 */
[----:B------:R3:W2:Y:S01]  /*33470*/  @!P0 LDG.E.U8 R226, desc[UR10][R4.64] ;  /* 0x0000000a04e28981 */ /* 0x0006a2000c1e1100 */
[----:B------:R-:W-:Y:S02]  /*33480*/  PRMT R224, RZ, 0x7610, R224 ;  /* 0x00007610ffe07816 */ /* 0x000fe400000000e0 */
        /* <DEDUP_REMOVED lines=11> */
[----:B------:R-:W-:-:S03]  /*33540*/  PRMT R221, RZ, 0x7610, R221 ;  /* 0x00007610ffdd7816 */ /* 0x000fc600000000dd */
        /* <DEDUP_REMOVED lines=9> */
[----:B------:R-:W2:Y:S04]  /*335e0*/  LDL R7, [R1+0x2a10] ;  /* 0x002a100001077983 */ /* 0x000ea80000100800 */
[----:B------:R0:W2:Y:S02]  /*335f0*/  @!P0 LDG.E.U8 R222, desc[UR10][R4.64] ;  /* 0x0000000a04de8981 */ /* 0x0000a4000c1e1100 */
        /* <DEDUP_REMOVED lines=17> */
[----:B----4-:R-:W-:Y:S02]  /*33710*/  @!P0 IMAD.MOV.U32 R4, RZ, RZ, R2 ;  /* 0x000000ffff048224 */ /* 0x010fe400078e0002 */
[----:B------:R-:W4:Y:S01]  /*33720*/  LDL R2, [R1+0x2994] ;  /* 0x0029940001027983 */ /* 0x000f220000100800 */
[----:B------:R-:W-:Y:S01]  /*33730*/  PRMT R218, RZ, 0x7610, R218 ;  /* 0x00007610ffda7816 */ /* 0x000fe200000000da */
[----:B--2---:R-:W-:Y:S01]  /*33740*/  @!P0 IMAD.MOV.U32 R5, RZ, RZ, R7 ;  /* 0x000000ffff058224 */ /* 0x004fe200078e0007 */
[----:B------:R-:W-:Y:S01]  /*33750*/  PRMT R217, RZ, 0x7610, R217 ;  /* 0x00007610ffd97816 */ /* 0x000fe200000000d9 */
[----:B------:R-:W2:Y:S04]  /*33760*/  LDL R7, [R1+0x2974] ;  /* 0x0029740001077983 */ /* 0x000ea80000100800 */
[----:B------:R0:W2:Y:S02]  /*33770*/  @!P0 LDG.E.U8 R218, desc[UR10][R4.64] ;  /* 0x0000000a04da8981 */ /* 0x0000a4000c1e1100 */
[----:B0-----:R-:W-:-:S02]  /*33780*/  @!P0 IMAD.MOV.U32 R4, RZ, RZ, R39 ;  /* 0x000000ffff048224 */ /* 0x001fc400078e0027 */
[----:B------:R-:W-:-:S05]  /*33790*/  @!P0 IMAD.MOV.U32 R5, RZ, RZ, R40 ;  /* 0x000000ffff058224 */ /* 0x000fca00078e0028 */
[----:B------:R3:W2:Y:S01]  /*337a0*/  @!P0 LDG.E.U8 R217, desc[UR10][R4.64] ;  /* 0x0000000a04d98981 */ /* 0x0006a2000c1e1100 */
[----:B------:R-:W-:Y:S01]  /*337b0*/  PRMT R216, RZ, 0x7610, R216 ;  /* 0x00007610ffd87816 */ /* 0x000fe200000000d8 */
[----:B---3--:R-:W-:Y:S02]  /*337c0*/  @!P0 IMAD.MOV.U32 R4, RZ, RZ, R6 ;  /* 0x000000ffff048224 */ /* 0x008fe400078e0006 */
[----:B------:R-:W3:Y:S01]  /*337d0*/  LDL R6, [R1+0x2954] ;  /* 0x0029540001067983 */ /* 0x000ee20000100800 */
[----:B------:R-:W-:-:S03]  /*337e0*/  @!P0 IMAD.MOV.U32 R5, RZ, RZ, R10 ;  /* 0x000000ffff058224 */ /* 0x000fc600078e000a */
[----:B------:R-:W3:Y:S01]  /*337f0*/  LDL R10, [R1+0x2950] ;  /* 0x00295000010a7983 */ /* 0x000ee20000100800 */
[----:B------:R-:W-:-:S03]  /*33800*/  PRMT R215, RZ, 0x7610, R215 ;  /* 0x00007610ffd77816 */ /* 0x000fc600000000d7 */
[----:B------:R0:W3:Y:S02]  /*33810*/  @!P0 LDG.E.U8 R216, desc[UR10][R4.64] ;  /* 0x0000000a04d88981 */ /* 0x0000e4000c1e1100 */
[----:B0-----:R-:W-:Y:S01]  /*33820*/  @!P0 IMAD.MOV.U32 R5, RZ, RZ, R35 ;  /* 0x000000ffff058224 */ /* 0x001fe200078e0023 */
[----:B------:R-:W-:Y:S01]  /*33830*/  PRMT R214, RZ, 0x7610, R214 ;  /* 0x00007610ffd67816 */ /* 0x000fe200000000d6 */
[----:B------:R-:W-:Y:S02]  /*33840*/  @!P0 IMAD.MOV.U32 R4, RZ, RZ, R3 ;  /* 0x000000ffff048224 */ /* 0x000fe400078e0003 */
[----:B------:R-:W3:Y:S04]  /*33850*/  LDL.LU R3, [R1+0x2910] ;  /* 0x0029100001037983 */ /* 0x000ee80000300800 */
[----:B------:R0:W3:Y:S02]  /*33860*/  @!P0 LDG.E.U8 R215, desc[UR10][R4.64] ;  /* 0x0000000a04d78981 */ /* 0x0000e4000c1e1100 */
[----:B0-----:R-:W-:-:S02]  /*33870*/  @!P0 IMAD.MOV.U32 R5, RZ, RZ, R32 ;  /* 0x000000ffff058224 */ /* 0x001fc400078e0020 */
[----:B----4-:R-:W-:Y:S02]  /*33880*/  @!P0 IMAD.MOV.U32 R4, RZ, RZ, R2 ;  /* 0x000000ffff048224 */ /* 0x010fe400078e0002 */
[----:B------:R-:W4:Y:S04]  /*33890*/  LDL R2, [R1+0x2934] ;  /* 0x0029340001027983 */ /* 0x000f280000100800 */
[----:B------:R0:W4:Y:S02]  /*338a0*/  @!P0 LDG.E.U8 R214, desc[UR10][R4.64] ;  /* 0x0000000a04d68981 */ /* 0x000124000c1e1100 */
[----:B0-----:R-:W-:Y:S02]  /*338b0*/  @!P0 IMAD.MOV.U32 R5, RZ, RZ, R15 ;  /* 0x000000ffff058224 */ /* 0x001fe400078e000f */
[----:B------:R-:W4:Y:S01]  /*338c0*/  LDL R15, [R1+0x28f0] ;  /* 0x0028f000010f7983 */ /* 0x000f220000100800 */
[----:B------:R-:W-:Y:S01]  /*338d0*/  PRMT R213, RZ, 0x7610, R213 ;  /* 0x00007610ffd57816 */ /* 0x000fe200000000d5 */
[----:B--2---:R-:W-:-:S02]  /*338e0*/  @!P0 IMAD.MOV.U32 R4, RZ, RZ, R7 ;  /* 0x000000ffff048224 */ /* 0x004fc400078e0007 */
[----:B------:R-:W2:Y:S04]  /*338f0*/  LDL R7, [R1+0x2890] ;  /* 0x0028900001077983 */ /* 0x000ea80000100800 */
[----:B------:R3:W2:Y:S04]  /*33900*/  @!P0 LDG.E.U8 R213, desc[UR10][R4.64] ;  /* 0x0000000a04d58981 */ /* 0x0006a8000c1e1100 */
[----:B------:R-:W2:Y:S01]  /*33910*/  LDL.LU R125, [R1+0x28d4] ;  /* 0x0028d400017d7983 */ /* 0x000ea20000300800 */
[----:B---3--:R-:W-:-:S03]  /*33920*/  @!P0 IMAD.MOV.U32 R4, RZ, RZ, R6 ;  /* 0x000000ffff048224 */ /* 0x008fc600078e0006 */
[----:B------:R-:W3:Y:S01]  /*33930*/  LDL R6, [R1+0x2870] ;  /* 0x0028700001067983 */ /* 0x000ee20000100800 */
[----:B------:R-:W-:-:S03]  /*33940*/  @!P0 IMAD.MOV.U32 R5, RZ, RZ, R10 ;  /* 0x000000ffff058224 */ /* 0x000fc600078e000a */
[----:B------:R-:W2:Y:S04]  /*33950*/  LDL.LU R10, [R1+0x28f4] ;  /* 0x0028f400010a7983 */ /* 0x000ea80000300800 */
[----:B------:R-:W3:Y:S04]  /*33960*/  LDL.LU R39, [R1+0x28b0] ;  /* 0x0028b00001277983 */ /* 0x000ee80000300800 */
[----:B------:R-:W3:Y:S01]  /*33970*/  LDL.LU R35, [R1+0x28d0] ;  /* 0x0028d00001237983 */ /* 0x000ee20000300800 */
[----:B------:R-:W-:-:S03]  /*33980*/  PRMT R212, RZ, 0x7610, R212 ;  /* 0x00007610ffd47816 */ /* 0x000fc600000000d4 */
[----:B------:R-:W3:Y:S01]  /*33990*/  LDL.LU R32, [R1+0x28b4] ;  /* 0x0028b40001207983 */ /* 0x000ee20000300800 */
[----:B------:R-:W-:-:S03]  /*339a0*/  PRMT R211, RZ, 0x7610, R211 ;  /* 0x00007610ffd37816 */ /* 0x000fc600000000d3 */
[----:B------:R0:W3:Y:S04]  /*339b0*/  @!P0 LDG.E.U8 R212, desc[UR10][R4.64] ;  /* 0x0000000a04d48981 */ /* 0x0000e8000c1e1100 */
[----:B------:R-:W3:Y:S01]  /*339c0*/  LDL.LU R40, [R1+0x2874] ;  /* 0x0028740001287983 */ /* 0x000ee20000300800 */
[----:B------:R-:W-:Y:S01]  /*339d0*/  PRMT R210, RZ, 0x7610, R210 ;  /* 0x00007610ffd27816 */ /* 0x000fe200000000d2 */
[----:B0-----:R-:W-:Y:S02]  /*339e0*/  @!P0 IMAD.MOV.U32 R5, RZ, RZ, R8 ;  /* 0x000000ffff058224 */ /* 0x001fe400078e0008 */
[----:B----4-:R-:W-:Y:S02]  /*339f0*/  @!P0 IMAD.MOV.U32 R4, RZ, RZ, R2 ;  /* 0x000000ffff048224 */ /* 0x010fe400078e0002 */
[----:B------:R-:W4:Y:S04]  /*33a00*/  LDL.LU R2, [R1+0x2894] ;  /* 0x0028940001027983 */ /* 0x000f280000300800 */
[----:B------:R0:W4:Y:S04]  /*33a10*/  @!P0 LDG.E.U8 R211, desc[UR10][R4.64] ;  /* 0x0000000a04d38981 */ /* 0x000128000c1e1100 */
[----:B------:R-:W-:Y:S01]  /*33a20*/  STL [R1+0x51ec], R8 ;  /* 0x0051ec0801007387 */ /* 0x000fe20000100800 */
[----:B0-----:R-:W-:-:S02]  /*33a30*/  @!P0 IMAD.MOV.U32 R4, RZ, RZ, R11 ;  /* 0x000000ffff048224 */ /* 0x001fc400078e000b */
[----:B------:R-:W-:Y:S01]  /*33a40*/  @!P0 IMAD.MOV.U32 R5, RZ, RZ, R3 ;  /* 0x000000ffff058224 */ /* 0x000fe200078e0003 */
[----:B------:R0:W-:Y:S04]  /*33a50*/  STL [R1+0x51f0], R11 ;  /* 0x0051f00b01007387 */ /* 0x0001e80000100800 */
[----:B------:R1:W4:Y:S04]  /*33a60*/  @!P0 LDG.E.U8 R210, desc[UR10][R4.64] ;  /* 0x0000000a04d28981 */ /* 0x000328000c1e1100 */
[----:B------:R-:W4:Y:S01]  /*33a70*/  LDL R118, [R1+0x2074] ;  /* 0x0020740001767983 */ /* 0x000f220000100800 */
[----:B------:R-:W-:-:S02]  /*33a80*/  PRMT R209, RZ, 0x7610, R209 ;  /* 0x00007610ffd17816 */ /* 0x000fc400000000d1 */
[----:B------:R-:W-:Y:S01]  /*33a90*/  PRMT R208, RZ, 0x7610, R208 ;  /* 0x00007610ffd07816 */ /* 0x000fe200000000d0 */
[----:B0-----:R-:W4:Y:S01]  /*33aa0*/  LDL R11, [R1+0x3008] ;  /* 0x00300800010b7983 */ /* 0x001f220000100800 */
[----:B-1----:R-:W-:-:S03]  /*33ab0*/  @!P0 IMAD.MOV.U32 R5, RZ, RZ, R15 ;  /* 0x000000ffff058224 */ /* 0x002fc600078e000f */
[----:B------:R-:W4:Y:S01]  /*33ac0*/  LDL R15, [R1+0x3034] ;  /* 0x00303400010f7983 */ /* 0x000f220000100800 */
[----:B------:R-:W-:Y:S02]  /*33ad0*/  PRMT R207, RZ, 0x7610, R207 ;  /* 0x00007610ffcf7816 */ /* 0x000fe400000000cf */
[----:B------:R-:W-:Y:S01]  /*33ae0*/  PRMT R206, RZ, 0x7610, R206 ;  /* 0x00007610ffce7816 */ /* 0x000fe200000000ce */
[----:B------:R-:W4:Y:S01]  /*33af0*/  LDL R8, [R1+0x300c] ;  /* 0x00300c0001087983 */ /* 0x000f220000100800 */
[----:B--2---:R-:W-:-:S05]  /*33b00*/  @!P0 IMAD.MOV.U32 R4, RZ, RZ, R10 ;  /* 0x000000ffff048224 */ /* 0x004fca00078e000a */
[----:B------:R0:W2:Y:S02]  /*33b10*/  @!P0 LDG.E.U8 R209, desc[UR10][R4.64] ;  /* 0x0000000a04d18981 */ /* 0x0000a4000c1e1100 */
[----:B0-----:R-:W-:Y:S02]  /*33b20*/  @!P0 IMAD.MOV.U32 R4, RZ, RZ, R125 ;  /* 0x000000ffff048224 */ /* 0x001fe400078e007d */
[----:B---3--:R-:W-:-:S05]  /*33b30*/  @!P0 IMAD.MOV.U32 R5, RZ, RZ, R35 ;  /* 0x000000ffff058224 */ /* 0x008fca00078e0023 */
[----:B------:R0:W3:Y:S02]  /*33b40*/  @!P0 LDG.E.U8 R208, desc[UR10][R4.64] ;  /* 0x0000000a04d08981 */ /* 0x0000e4000c1e1100 */
[----:B0-----:R-:W-:Y:S02]  /*33b50*/  @!P0 IMAD.MOV.U32 R4, RZ, RZ, R32 ;  /* 0x000000ffff048224 */ /* 0x001fe400078e0020 */
[----:B------:R-:W-:-:S05]  /*33b60*/  @!P0 IMAD.MOV.U32 R5, RZ, RZ, R39 ;  /* 0x000000ffff058224 */ /* 0x000fca00078e0027 */
[----:B------:R0:W3:Y:S01]  /*33b70*/  @!P0 LDG.E.U8 R207, desc[UR10][R4.64] ;  /* 0x0000000a04cf8981 */ /* 0x0000e2000c1e1100 */
[----:B------:R-:W-:Y:S01]  /*33b80*/  PRMT R205, RZ, 0x7610, R205 ;  /* 0x00007610ffcd7816 */ /* 0x000fe200000000cd */
[----:B0-----:R-:W-:Y:S01]  /*33b90*/  @!P0 IMAD.MOV.U32 R5, RZ, RZ, R7 ;  /* 0x000000ffff058224 */ /* 0x001fe200078e0007 */
[----:B------:R-:W-:Y:S01]  /*33ba0*/  PRMT R204, RZ, 0x7610, R204 ;  /* 0x00007610ffcc7816 */ /* 0x000fe200000000cc */
[----:B------:R-:W2:Y:S01]  /*33bb0*/  LDL R7, [R1+0x2fe8] ;  /* 0x002fe80001077983 */ /* 0x000ea20000100800 */
[----:B----4-:R-:W-:-:S05]  /*33bc0*/  @!P0 IMAD.MOV.U32 R4, RZ, RZ, R2 ;  /* 0x000000ffff048224 */ /* 0x010fca00078e0002 */
[----:B------:R0:W4:Y:S02]  /*33bd0*/  @!P0 LDG.E.U8 R206, desc[UR10][R4.64] ;  /* 0x0000000a04ce8981 */ /* 0x000124000c1e1100 */
[----:B0-----:R-:W-:Y:S02]  /*33be0*/  @!P0 IMAD.MOV.U32 R4, RZ, RZ, R40 ;  /* 0x000000ffff048224 */ /* 0x001fe400078e0028 */
[----:B------:R-:W-:Y:S02]  /*33bf0*/  @!P0 IMAD.MOV.U32 R5, RZ, RZ, R6 ;  /* 0x000000ffff058224 */ /* 0x000fe400078e0006 */
[----:B------:R-:W3:Y:S04]  /*33c00*/  LDL R6, [R1+0x2fec] ;  /* 0x002fec0001067983 */ /* 0x000ee80000100800 */
[----:B------:R-:W4:Y:S04]  /*33c10*/  LDL.LU R127, [R1+0x2dec] ;  /* 0x002dec00017f7983 */ /* 0x000f280000300800 */
[----:B------:R0:W4:Y:S04]  /*33c20*/  @!P0 LDG.E.U8 R205, desc[UR10][R4.64] ;  /* 0x0000000a04cd8981 */ /* 0x000128000c1e1100 */
[----:B------:R-:W4:Y:S04]  /*33c30*/  LDL.LU R130, [R1+0x2e08] ;  /* 0x002e080001827983 */ /* 0x000f280000300800 */
[----:B------:R-:W4:Y:S01]  /*33c40*/  LDL.LU R135, [R1+0x2dcc] ;  /* 0x002dcc0001877983 */ /* 0x000f220000300800 */
[----:B0-----:R-:W-:-:S02]  /*33c50*/  @!P0 IMAD.MOV.U32 R4, RZ, RZ, R15 ;  /* 0x000000ffff048224 */ /* 0x001fc400078e000f */
[----:B------:R-:W-:Y:S01]  /*33c60*/  @!P0 IMAD.MOV.U32 R5, RZ, RZ, R118 ;  /* 0x000000ffff058224 */ /* 0x000fe200078e0076 */
[----:B------:R-:W4:Y:S04]  /*33c70*/  LDL.LU R138, [R1+0x2de8] ;  /* 0x002de800018a7983 */ /* 0x000f280000300800 */
[----:B------:R-:W4:Y:S04]  /*33c80*/  LDL.LU R143, [R1+0x2dac] ;  /* 0x002dac00018f7983 */ /* 0x000f280000300800 */
[----:B------:R-:W4:Y:S04]  /*33c90*/  LDL.LU R146, [R1+0x2dc8] ;  /* 0x002dc80001927983 */ /* 0x000f280000300800 */
[----:B------:R-:W4:Y:S04]  /*33ca0*/  LDL.LU R151, [R1+0x2d8c] ;  /* 0x002d8c0001977983 */ /* 0x000f280000300800 */
[----:B------:R0:W4:Y:S01]  /*33cb0*/  @!P0 LDG.E.U8 R204, desc[UR10][R4.64] ;  /* 0x0000000a04cc8981 */ /* 0x000122000c1e1100 */
[----:B------:R-:W-:-:S02]  /*33cc0*/  PRMT R203, RZ, 0x7610, R203 ;  /* 0x00007610ffcb7816 */ /* 0x000fc400000000cb */
[----:B------:R-:W-:Y:S01]  /*33cd0*/  PRMT R202, RZ, 0x7610, R202 ;  /* 0x00007610ffca7816 */ /* 0x000fe200000000ca */
[----:B------:R-:W4:Y:S01]  /*33ce0*/  LDL R121, [R1+0x2fcc] ;  /* 0x002fcc0001797983 */ /* 0x000f220000100800 */
[----:B------:R-:W-:-:S03]  /*33cf0*/  PRMT R201, RZ, 0x7610, R201 ;  /* 0x00007610ffc97816 */ /* 0x000fc600000000c9 */
[----:B------:R-:W4:Y:S04]  /*33d00*/  LDL R118, [R1+0x2fa8] ;  /* 0x002fa80001767983 */ /* 0x000f280000100800 */
[----:B------:R-:W0:Y:S04]  /*33d10*/  LDL R4, [R1+0x2064] ;  /* 0x0020640001047983 */ /* 0x000e280000100800 */
[----:B------:R-:W0:Y:S04]  /*33d20*/  LDL R5, [R1+0x3024] ;  /* 0x0030240001057983 */ /* 0x000e280000100800 */
[----:B------:R-:W4:Y:S01]  /*33d30*/  LDL R15, [R1+0x2fac] ;  /* 0x002fac00010f7983 */ /* 0x000f220000100800 */
[----:B0-----:R-:W-:-:S04]  /*33d40*/  @!P0 LOP3.LUT R5, R5, R4, RZ, 0x3c, !PT ;  /* 0x0000000405058212 */ /* 0x001fc800078e3cff */
[----:B------:R-:W-:-:S04]  /*33d50*/  @!P0 LOP3.LUT R4, R5, R4, RZ, 0x3c, !PT ;  /* 0x0000000405048212 */ /* 0x000fc800078e3cff */
[----:B------:R-:W-:-:S05]  /*33d60*/  @!P0 LOP3.LUT R5, R5, R4, RZ, 0x3c, !PT ;  /* 0x0000000405058212 */ /* 0x000fca00078e3cff */
[----:B------:R0:W4:Y:S02]  /*33d70*/  @!P0 LDG.E.U8 R203, desc[UR10][R4.64] ;  /* 0x0000000a04cb8981 */ /* 0x000124000c1e1100 */
[----:B0-----:R-:W-:Y:S02]  /*33d80*/  @!P0 IMAD.MOV.U32 R4, RZ, RZ, R8 ;  /* 0x000000ffff048224 */ /* 0x001fe400078e0008 */
[----:B------:R-:W-:Y:S01]  /*33d90*/  @!P0 IMAD.MOV.U32 R5, RZ, RZ, R11 ;  /* 0x000000ffff058224 */ /* 0x000fe200078e000b */
[----:B------:R-:W4:Y:S04]  /*33da0*/  LDL R8, [R1+0x2f8c] ;  /* 0x002f8c0001087983 */ /* 0x000f280000100800 */
[----:B------:R3:W4:Y:S04]  /*33db0*/  @!P0 LDG.E.U8 R202, desc[UR10][R4.64] ;  /* 0x0000000a04ca8981 */ /* 0x000728000c1e1100 */
[----:B------:R-:W4:Y:S01]  /*33dc0*/  LDL R11, [R1+0x2f88] ;  /* 0x002f8800010b7983 */ /* 0x000f220000100800 */
[----:B---3--:R-:W-:-:S02]  /*33dd0*/  @!P0 IMAD.MOV.U32 R4, RZ, RZ, R6 ;  /* 0x000000ffff048224 */ /* 0x008fc400078e0006 */
[----:B--2---:R-:W-:Y:S01]  /*33de0*/  @!P0 IMAD.MOV.U32 R5, RZ, RZ, R7 ;  /* 0x000000ffff058224 */ /* 0x004fe200078e0007 */
[----:B------:R-:W2:Y:S04]  /*33df0*/  LDL R6, [R1+0x2f6c] ;  /* 0x002f6c0001067983 */ /* 0x000ea80000100800 */
[----:B------:R4:W3:Y:S04]  /*33e00*/  @!P0 LDG.E.U8 R201, desc[UR10][R4.64] ;  /* 0x0000000a04c98981 */ /* 0x0008e8000c1e1100 */
[----:B------:R-:W3:Y:S04]  /*33e10*/  LDL R7, [R1+0x2f68] ;  /* 0x002f680001077983 */ /* 0x000ee80000100800 */
[----:B------:R-:W2:Y:S01]  /*33e20*/  LDL R5, [R1+0x2fc8] ;  /* 0x002fc80001057983 */ /* 0x000ea20000100800 */
[----:B------:R-:W-:Y:S01]  /*33e30*/  PRMT R200, RZ, 0x7610, R200 ;  /* 0x00007610ffc87816 */ /* 0x000fe200000000c8 */
[----:B----4-:R-:W-:Y:S01]  /*33e40*/  @!P0 IMAD.MOV.U32 R4, RZ, RZ, R121 ;  /* 0x000000ffff048224 */ /* 0x010fe200078e0079 */
[----:B------:R-:W-:Y:S01]  /*33e50*/  PRMT R199, RZ, 0x7610, R199 ;  /* 0x00007610ffc77816 */ /* 0x000fe200000000c7 */
[----:B------:R-:W4:Y:S01]  /*33e60*/  LDL R121, [R1+0x2f2c] ;  /* 0x002f2c0001797983 */ /* 0x000f220000100800 */
[----:B------:R-:W-:-:S02]  /*33e70*/  PRMT R198, RZ, 0x7610, R198 ;  /* 0x00007610ffc67816 */ /* 0x000fc400000000c6 */
[----:B------:R-:W-:Y:S01]  /*33e80*/  PRMT R197, RZ, 0x7610, R197 ;  /* 0x00007610ffc57816 */ /* 0x000fe200000000c5 */
[----:B--2---:R0:W2:Y:S02]  /*33e90*/  @!P0 LDG.E.U8 R200, desc[UR10][R4.64] ;  /* 0x0000000a04c88981 */ /* 0x0040a4000c1e1100 */
[----:B0-----:R-:W-:Y:S02]  /*33ea0*/  @!P0 IMAD.MOV.U32 R4, RZ, RZ, R15 ;  /* 0x000000ffff048224 */ /* 0x001fe400078e000f */
[----:B------:R-:W-:Y:S01]  /*33eb0*/  @!P0 IMAD.MOV.U32 R5, RZ, RZ, R118 ;  /* 0x000000ffff058224 */ /* 0x000fe200078e0076 */
[----:B------:R-:W-:Y:S01]  /*33ec0*/  PRMT R196, RZ, 0x7610, R196 ;  /* 0x00007610ffc47816 */ /* 0x000fe200000000c4 */
[----:B------:R-:W2:Y:S04]  /*33ed0*/  LDL R118, [R1+0x2f08] ;  /* 0x002f080001767983 */ /* 0x000ea80000100800 */
[----:B------:R0:W2:Y:S04]  /*33ee0*/  @!P0 LDG.E.U8 R199, desc[UR10][R4.64] ;  /* 0x0000000a04c78981 */ /* 0x0000a8000c1e1100 */
[----:B------:R-:W2:Y:S01]  /*33ef0*/  LDL R15, [R1+0x2f0c] ;  /* 0x002f0c00010f7983 */ /* 0x000ea20000100800 */
[----:B0-----:R-:W-:-:S02]  /*33f00*/  @!P0 IMAD.MOV.U32 R4, RZ, RZ, R8 ;  /* 0x000000ffff048224 */ /* 0x001fc400078e0008 */
[----:B------:R-:W-:Y:S01]  /*33f10*/  @!P0 IMAD.MOV.U32 R5, RZ, RZ, R11 ;  /* 0x000000ffff058224 */ /* 0x000fe200078e000b */
[----:B------:R-:W2:Y:S04]  /*33f20*/  LDL R8, [R1+0x2eec] ;  /* 0x002eec0001087983 */ /* 0x000ea80000100800 */
[----:B------:R0:W2:Y:S04]  /*33f30*/  @!P0 LDG.E.U8 R198, desc[UR10][R4.64] ;  /* 0x0000000a04c68981 */ /* 0x0000a8000c1e1100 */
[----:B------:R-:W2:Y:S01]  /*33f40*/  LDL R11, [R1+0x2ee8] ;  /* 0x002ee800010b7983 */ /* 0x000ea20000100800 */
[----:B0-----:R-:W-:-:S02]  /*33f50*/  @!P0 IMAD.MOV.U32 R4, RZ, RZ, R6 ;  /* 0x000000ffff048224 */ /* 0x001fc400078e0006 */
[----:B---3--:R-:W-:Y:S01]  /*33f60*/  @!P0 IMAD.MOV.U32 R5, RZ, RZ, R7 ;  /* 0x000000ffff058224 */ /* 0x008fe200078e0007 */
[----:B------:R-:W3:Y:S04]  /*33f70*/  LDL R6, [R1+0x2ecc] ;  /* 0x002ecc0001067983 */ /* 0x000ee80000100800 */
[----:B------:R0:W3:Y:S04]  /*33f80*/  @!P0 LDG.E.U8 R197, desc[UR10][R4.64] ;  /* 0x0000000a04c58981 */ /* 0x0000e8000c1e1100 */
[----:B------:R-:W3:Y:S04]  /*33f90*/  LDL R7, [R1+0x2ec8] ;  /* 0x002ec80001077983 */ /* 0x000ee80000100800 */
[----:B------:R-:W0:Y:S04]  /*33fa0*/  LDL R4, [R1+0x2f48] ;  /* 0x002f480001047983 */ /* 0x000e280000100800 */
[----:B------:R-:W0:Y:S02]  /*33fb0*/  LDL R5, [R1+0x2f4c] ;  /* 0x002f4c0001057983 */ /* 0x000e240000100800 */
[----:B0-----:R-:W-:-:S04]  /*33fc0*/  @!P0 LOP3.LUT R5, R5, R4, RZ, 0x3c, !PT ;  /* 0x0000000405058212 */ /* 0x001fc800078e3cff */
[----:B------:R-:W-:-:S04]  /*33fd0*/  @!P0 LOP3.LUT R4, R5, R4, RZ, 0x3c, !PT ;  /* 0x0000000405048212 */ /* 0x000fc800078e3cff */
[----:B------:R-:W-:-:S05]  /*33fe0*/  @!P0 LOP3.LUT R5, R5, R4, RZ, 0x3c, !PT ;  /* 0x0000000405058212 */ /* 0x000fca00078e3cff */
[----:B------:R4:W3:Y:S04]  /*33ff0*/  @!P0 LDG.E.U8 R196, desc[UR10][R4.64] ;  /* 0x0000000a04c48981 */ /* 0x0008e8000c1e1100 */
[----:B------:R-:W2:Y:S01]  /*34000*/  LDL R5, [R1+0x2f28] ;  /* 0x002f280001057983 */ /* 0x000ea20000100800 */
[----:B------:R-:W-:Y:S01]  /*34010*/  PRMT R195, RZ, 0x7610, R195 ;  /* 0x00007610ffc37816 */ /* 0x000fe200000000c3 */
[----:B----4-:R-:W-:Y:S01]  /*34020*/  @!P0 IMAD.MOV.U32 R4, RZ, RZ, R121 ;  /* 0x000000ffff048224 */ /* 0x010fe200078e0079 */
[----:B------:R-:W-:Y:S01]  /*34030*/  PRMT R194, RZ, 0x7610, R194 ;  /* 0x00007610ffc27816 */ /* 0x000fe200000000c2 */
[----:B------:R-:W4:Y:S01]  /*34040*/  LDL R121, [R1+0x2e68] ;  /* 0x002e680001797983 */ /* 0x000f220000100800 */
[----:B------:R-:W-:Y:S02]  /*34050*/  PRMT R193, RZ, 0x7610, R193 ;  /* 0x00007610ffc17816 */ /* 0x000fe400000000c1 */
[----:B------:R-:W-:Y:S01]  /*34060*/  PRMT R192, RZ, 0x7610, R192 ;  /* 0x00007610ffc07816 */ /* 0x000fe200000000c0 */
[----:B--2---:R0:W2:Y:S02]  /*34070*/  @!P0 LDG.E.U8 R195, desc[UR10][R4.64] ;  /* 0x0000000a04c38981 */ /* 0x0040a4000c1e1100 */
[----:B0-----:R-:W-:-:S02]  /*34080*/  @!P0 IMAD.MOV.U32 R4, RZ, RZ, R15 ;  /* 0x000000ffff048224 */ /* 0x001fc400078e000f */
[----:B------:R-:W-:Y:S01]  /*34090*/  @!P0 IMAD.MOV.U32 R5, RZ, RZ, R118 ;  /* 0x000000ffff058224 */ /* 0x000fe200078e0076 */
[----:B------:R-:W-:Y:S01]  /*340a0*/  PRMT R191, RZ, 0x7610, R191 ;  /* 0x00007610ffbf7816 */ /* 0x000fe200000000bf */
[----:B------:R-:W4:Y:S04]  /*340b0*/  LDL R118, [R1+0x2e6c] ;  /* 0x002e6c0001767983 */ /* 0x000f280000100800 */
[----:B------:R0:W2:Y:S04]  /*340c0*/  @!P0 LDG.E.U8 R194, desc[UR10][R4.64] ;  /* 0x0000000a04c28981 */ /* 0x0000a8000c1e1100 */
[----:B------:R-:W2:Y:S01]  /*340d0*/  LDL R15, [R1+0x2e48] ;  /* 0x002e4800010f7983 */ /* 0x000ea20000100800 */
[----:B0-----:R-:W-:-:S02]  /*340e0*/  @!P0 IMAD.MOV.U32 R4, RZ, RZ, R8 ;  /* 0x000000ffff048224 */ /* 0x001fc400078e0008 */
[----:B------:R-:W-:Y:S01]  /*340f0*/  @!P0 IMAD.MOV.U32 R5, RZ, RZ, R11 ;  /* 0x000000ffff058224 */ /* 0x000fe200078e000b */
[----:B------:R-:W2:Y:S04]  /*34100*/  LDL R8, [R1+0x2e4c] ;  /* 0x002e4c0001087983 */ /* 0x000ea80000100800 */
[----:B------:R3:W2:Y:S04]  /*34110*/  @!P0 LDG.E.U8 R193, desc[UR10][R4.64] ;  /* 0x0000000a04c18981 */ /* 0x0006a8000c1e1100 */
[----:B------:R-:W2:Y:S01]  /*34120*/  LDL R11, [R1+0x2e28] ;  /* 0x002e2800010b7983 */ /* 0x000ea20000100800 */
[----:B---3--:R-:W-:-:S02]  /*34130*/  @!P0 IMAD.MOV.U32 R4, RZ, RZ, R6 ;  /* 0x000000ffff048224 */ /* 0x008fc400078e0006 */
[----:B------:R-:W-:Y:S01]  /*34140*/  @!P0 IMAD.MOV.U32 R5, RZ, RZ, R7 ;  /* 0x000000ffff058224 */ /* 0x000fe200078e0007 */
        /* <DEDUP_REMOVED lines=9> */
[----:B------:R-:W0:Y:S04]  /*341e0*/  LDL R4, [R1+0x2e88] ;  /* 0x002e880001047983 */ /* 0x000e280000100800 */
[----:B------:R-:W0:Y:S01]  /*341f0*/  LDL R5, [R1+0x2e8c] ;  /* 0x002e8c0001057983 */ /* 0x000e220000100800 */
[----:B------:R-:W-:Y:S02]  /*34200*/  PRMT R190, RZ, 0x7610, R190 ;  /* 0x00007610ffbe7816 */ /* 0x000fe400000000be */
[----:B------:R-:W-:-:S02]  /*34210*/  PRMT R189, RZ, 0x7610, R189 ;  /* 0x00007610ffbd7816 */ /* 0x000fc400000000bd */
[----:B------:R-:W-:Y:S02]  /*34220*/  PRMT R188, RZ, 0x7610, R188 ;  /* 0x00007610ffbc7816 */ /* 0x000fe400000000bc */
[----:B0-----:R-:W-:-:S04]  /*34230*/  @!P0 LOP3.LUT R5, R5, R4, RZ, 0x3c, !PT ;  /* 0x0000000405058212 */ /* 0x001fc800078e3cff */
[----:B------:R-:W-:-:S04]  /*34240*/  @!P0 LOP3.LUT R4, R5, R4, RZ, 0x3c, !PT ;  /* 0x0000000405048212 */ /* 0x000fc800078e3cff */
[----:B------:R-:W-:-:S05]  /*34250*/  @!P0 LOP3.LUT R5, R5, R4, RZ, 0x3c, !PT ;  /* 0x0000000405058212 */ /* 0x000fca00078e3cff */
[----:B------:R4:W3:Y:S02]  /*34260*/  @!P0 LDG.E.U8 R190, desc[UR10][R4.64] ;  /* 0x0000000a04be8981 */ /* 0x0008e4000c1e1100 */
[----:B----4-:R-:W-:Y:S02]  /*34270*/  @!P0 IMAD.MOV.U32 R4, RZ, RZ, R118 ;  /* 0x000000ffff048224 */ /* 0x010fe400078e0076 */
[----:B------:R-:W-:Y:S01]  /*34280*/  @!P0 IMAD.MOV.U32 R5, RZ, RZ, R121 ;  /* 0x000000ffff058224 */ /* 0x000fe200078e0079 */
[----:B------:R-:W-:Y:S01]  /*34290*/  PRMT R187, RZ, 0x7610, R187 ;  /* 0x00007610ffbb7816 */ /* 0x000fe200000000bb */
[----:B------:R-:W4:Y:S04]  /*342a0*/  LDL R118, [R1+0x2d48] ;  /* 0x002d480001767983 */ /* 0x000f280000100800 */
[----:B------:R2:W4:Y:S01]  /*342b0*/  @!P0 LDG.E.U8 R189, desc[UR10][R4.64] ;  /* 0x0000000a04bd8981 */ /* 0x000522000c1e1100 */
[----:B------:R-:W-:-:S02]  /*342c0*/  PRMT R186, RZ, 0x7610, R186 ;  /* 0x00007610ffba7816 */ /* 0x000fc400000000ba */
[----:B------:R-:W-:Y:S01]  /*342d0*/  PRMT R185, RZ, 0x7610, R185 ;  /* 0x00007610ffb97816 */ /* 0x000fe200000000b9 */
[----:B------:R-:W4:Y:S01]  /*342e0*/  LDL R121, [R1+0x2d2c] ;  /* 0x002d2c0001797983 */ /* 0x000f220000100800 */
[----:B--2---:R-:W-:-:S03]  /*342f0*/  @!P0 IMAD.MOV.U32 R4, RZ, RZ, R8 ;  /* 0x000000ffff048224 */ /* 0x004fc600078e0008 */
[----:B------:R-:W2:Y:S01]  /*34300*/  LDL R8, [R1+0x2da8] ;  /* 0x002da80001087983 */ /* 0x000ea20000100800 */
[----:B------:R-:W-:Y:S01]  /*34310*/  @!P0 IMAD.MOV.U32 R5, RZ, RZ, R15 ;  /* 0x000000ffff058224 */ /* 0x000fe200078e000f */
[----:B------:R-:W-:Y:S02]  /*34320*/  PRMT R184, RZ, 0x7610, R184 ;  /* 0x00007610ffb87816 */ /* 0x000fe400000000b8 */
[----:B------:R-:W-:Y:S01]  /*34330*/  PRMT R183, RZ, 0x7610, R183 ;  /* 0x00007610ffb77816 */ /* 0x000fe200000000b7 */
[----:B------:R-:W4:Y:S04]  /*34340*/  LDL R15, [R1+0x2d4c] ;  /* 0x002d4c00010f7983 */ /* 0x000f280000100800 */
[----:B------:R3:W4:Y:S02]  /*34350*/  @!P0 LDG.E.U8 R188, desc[UR10][R4.64] ;  /* 0x0000000a04bc8981 */ /* 0x000724000c1e1100 */
[----:B---3--:R-:W-:-:S02]  /*34360*/  @!P0 IMAD.MOV.U32 R4, RZ, RZ, R7 ;  /* 0x000000ffff048224 */ /* 0x008fc400078e0007 */
[----:B------:R-:W-:Y:S01]  /*34370*/  @!P0 IMAD.MOV.U32 R5, RZ, RZ, R11 ;  /* 0x000000ffff058224 */ /* 0x000fe200078e000b */
[----:B------:R-:W3:Y:S04]  /*34380*/  LDL R7, [R1+0x2d68] ;  /* 0x002d680001077983 */ /* 0x000ee80000100800 */
[----:B------:R0:W4:Y:S01]  /*34390*/  @!P0 LDG.E.U8 R187, desc[UR10][R4.64] ;  /* 0x0000000a04bb8981 */ /* 0x000122000c1e1100 */
[----:B------:R-:W-:Y:S02]  /*343a0*/  PRMT R182, RZ, 0x7610, R182 ;  /* 0x00007610ffb67816 */ /* 0x000fe400000000b6 */
[----:B------:R-:W-:Y:S01]  /*343b0*/  PRMT R181, RZ, 0x7610, R181 ;  /* 0x00007610ffb57816 */ /* 0x000fe200000000b5 */
[----:B------:R-:W4:Y:S01]  /*343c0*/  LDL R11, [R1+0x2d08] ;  /* 0x002d0800010b7983 */ /* 0x000f220000100800 */
[----:B0-----:R-:W-:-:S02]  /*343d0*/  @!P0 IMAD.MOV.U32 R4, RZ, RZ, R6 ;  /* 0x000000ffff048224 */ /* 0x001fc400078e0006 */
[----:B------:R-:W-:Y:S01]  /*343e0*/  @!P0 IMAD.MOV.U32 R5, RZ, RZ, R130 ;  /* 0x000000ffff058224 */ /* 0x000fe200078e0082 */
[----:B------:R-:W3:Y:S04]  /*343f0*/  LDL R6, [R1+0x2d6c] ;  /* 0x002d6c0001067983 */ /* 0x000ee80000100800 */
[----:B------:R0:W4:Y:S02]  /*34400*/  @!P0 LDG.E.U8 R186, desc[UR10][R4.64] ;  /* 0x0000000a04ba8981 */ /* 0x000124000c1e1100 */
[----:B0-----:R-:W-:Y:S02]  /*34410*/  @!P0 IMAD.MOV.U32 R4, RZ, RZ, R127 ;  /* 0x000000ffff048224 */ /* 0x001fe400078e007f */
[----:B------:R-:W-:-:S05]  /*34420*/  @!P0 IMAD.MOV.U32 R5, RZ, RZ, R138 ;  /* 0x000000ffff058224 */ /* 0x000fca00078e008a */
[----:B------:R0:W4:Y:S02]  /*34430*/  @!P0 LDG.E.U8 R185, desc[UR10][R4.64] ;  /* 0x0000000a04b98981 */ /* 0x000124000c1e1100 */
[----:B0-----:R-:W-:Y:S02]  /*34440*/  @!P0 IMAD.MOV.U32 R4, RZ, RZ, R135 ;  /* 0x000000ffff048224 */ /* 0x001fe400078e0087 */
[----:B------:R-:W-:-:S05]  /*34450*/  @!P0 IMAD.MOV.U32 R5, RZ, RZ, R146 ;  /* 0x000000ffff058224 */ /* 0x000fca00078e0092 */
[----:B------:R0:W4:Y:S02]  /*34460*/  @!P0 LDG.E.U8 R184, desc[UR10][R4.64] ;  /* 0x0000000a04b88981 */ /* 0x000124000c1e1100 */
[----:B0-----:R-:W-:Y:S02]  /*34470*/  @!P0 IMAD.MOV.U32 R4, RZ, RZ, R143 ;  /* 0x000000ffff048224 */ /* 0x001fe400078e008f */
[----:B--2---:R-:W-:Y:S01]  /*34480*/  @!P0 IMAD.MOV.U32 R5, RZ, RZ, R8 ;  /* 0x000000ffff058224 */ /* 0x004fe200078e0008 */
[----:B------:R-:W-:Y:S01]  /*34490*/  PRMT R180, RZ, 0x7610, R180 ;  /* 0x00007610ffb47816 */ /* 0x000fe200000000b4 */
[----:B------:R-:W2:Y:S04]  /*344a0*/  LDL R8, [R1+0x2d0c] ;  /* 0x002d0c0001087983 */ /* 0x000ea80000100800 */
[----:B------:R0:W2:Y:S04]  /*344b0*/  @!P0 LDG.E.U8 R183, desc[UR10][R4.64] ;  /* 0x0000000a04b78981 */ /* 0x0000a8000c1e1100 */
[----:B------:R-:W3:Y:S01]  /*344c0*/  LDL R5, [R1+0x2d88] ;  /* 0x002d880001057983 */ /* 0x000ee20000100800 */
[----:B0-----:R-:W-:-:S05]  /*344d0*/  @!P0 IMAD.MOV.U32 R4, RZ, RZ, R151 ;  /* 0x000000ffff048224 */ /* 0x001fca00078e0097 */
[----:B---3--:R0:W3:Y:S02]  /*344e0*/  @!P0 LDG.E.U8 R182, desc[UR10][R4.64] ;  /* 0x0000000a04b68981 */ /* 0x0080e4000c1e1100 */
[----:B0-----:R-:W-:Y:S02]  /*344f0*/  @!P0 IMAD.MOV.U32 R4, RZ, RZ, R6 ;  /* 0x000000ffff048224 */ /* 0x001fe400078e0006 */
[----:B------:R-:W-:Y:S01]  /*34500*/  @!P0 IMAD.MOV.U32 R5, RZ, RZ, R7 ;  /* 0x000000ffff058224 */ /* 0x000fe200078e0007 */
[----:B------:R-:W3:Y:S04]  /*34510*/  LDL R6, [R1+0x2cec] ;  /* 0x002cec0001067983 */ /* 0x000ee80000100800 */
[----:B------:R4:W3:Y:S04]  /*34520*/  @!P0 LDG.E.U8 R181, desc[UR10][R4.64] ;  /* 0x0000000a04b58981 */ /* 0x0008e8000c1e1100 */
[----:B------:R-:W3:Y:S01]  /*34530*/  LDL R7, [R1+0x2ce8] ;  /* 0x002ce80001077983 */ /* 0x000ee20000100800 */
[----:B----4-:R-:W-:-:S02]  /*34540*/  @!P0 IMAD.MOV.U32 R4, RZ, RZ, R15 ;  /* 0x000000ffff048224 */ /* 0x010fc400078e000f */
[----:B------:R-:W-:Y:S01]  /*34550*/  @!P0 IMAD.MOV.U32 R5, RZ, RZ, R118 ;  /* 0x000000ffff058224 */ /* 0x000fe200078e0076 */
[----:B------:R-:W4:Y:S04]  /*34560*/  LDL R15, [R1+0x2ccc] ;  /* 0x002ccc00010f7983 */ /* 0x000f280000100800 */
[----:B------:R0:W4:Y:S04]  /*34570*/  @!P0 LDG.E.U8 R180, desc[UR10][R4.64] ;  /* 0x0000000a04b48981 */ /* 0x000128000c1e1100 */
[----:B------:R-:W4:Y:S04]  /*34580*/  LDL R118, [R1+0x2cc8] ;  /* 0x002cc80001767983 */ /* 0x000f280000100800 */
[----:B------:R-:W2:Y:S01]  /*34590*/  LDL R5, [R1+0x2d28] ;  /* 0x002d280001057983 */ /* 0x000ea20000100800 */
[----:B------:R-:W-:Y:S01]  /*345a0*/  PRMT R179, RZ, 0x7610, R179 ;  /* 0x00007610ffb37816 */ /* 0x000fe200000000b3 */
[----:B0-----:R-:W-:Y:S01]  /*345b0*/  @!P0 IMAD.MOV.U32 R4, RZ, RZ, R121 ;  /* 0x000000ffff048224 */ /* 0x001fe200078e0079 */
        /* <DEDUP_REMOVED lines=21> */
[----:B------:R-:W0:Y:S04]  /*34710*/  LDL R4, [R1+0x2ca8] ;  /* 0x002ca80001047983 */ /* 0x000e280000100800 */
[----:B------:R-:W0:Y:S02]  /*34720*/  LDL R5, [R1+0x2cac] ;  /* 0x002cac0001057983 */ /* 0x000e240000100800 */
[----:B0-----:R-:W-:-:S04]  /*34730*/  @!P0 LOP3.LUT R5, R5, R4, RZ, 0x3c, !PT ;  /* 0x0000000405058212 */ /* 0x001fc800078e3cff */
[----:B------:R-:W-:-:S04]  /*34740*/  @!P0 LOP3.LUT R4, R5, R4, RZ, 0x3c, !PT ;  /* 0x0000000405048212 */ /* 0x000fc800078e3cff */
[----:B------:R-:W-:-:S05]  /*34750*/  @!P0 LOP3.LUT R5, R5, R4, RZ, 0x3c, !PT ;  /* 0x0000000405058212 */ /* 0x000fca00078e3cff */
[----:B------:R0:W4:Y:S04]  /*34760*/  @!P0 LDG.E.U8 R175, desc[UR10][R4.64] ;  /* 0x0000000a04af8981 */ /* 0x000128000c1e1100 */
[----:B------:R-:W2:Y:S01]  /*34770*/  LDL R5, [R1+0x2c88] ;  /* 0x002c880001057983 */ /* 0x000ea20000100800 */
[----:B------:R-:W-:Y:S01]  /*34780*/  PRMT R174, RZ, 0x7610, R174 ;  /* 0x00007610ffae7816 */ /* 0x000fe200000000ae */
[----:B0-----:R-:W-:Y:S01]  /*34790*/  @!P0 IMAD.MOV.U32 R4, RZ, RZ, R121 ;  /* 0x000000ffff048224 */ /* 0x001fe200078e0079 */
[----:B------:R-:W-:Y:S01]  /*347a0*/  PRMT R173, RZ, 0x7610, R173 ;  /* 0x00007610ffad7816 */ /* 0x000fe200000000ad */
[----:B------:R-:W4:Y:S01]  /*347b0*/  LDL R121, [R1+0x2bac] ;  /* 0x002bac0001797983 */ /* 0x000f220000100800 */
[----:B------:R-:W-:Y:S02]  /*347c0*/  PRMT R172, RZ, 0x7610, R172 ;  /* 0x00007610ffac7816 */ /* 0x000fe400000000ac */
[----:B------:R-:W-:Y:S01]  /*347d0*/  PRMT R171, RZ, 0x7610, R171 ;  /* 0x00007610ffab7816 */ /* 0x000fe200000000ab */
[----:B--2---:R0:W2:Y:S02]  /*347e0*/  @!P0 LDG.E.U8 R174, desc[UR10][R4.64] ;  /* 0x0000000a04ae8981 */ /* 0x0040a4000c1e1100 */
        /* <DEDUP_REMOVED lines=12> */
[----:B------:R-:W-:Y:S01]  /*348b0*/  PRMT R170, RZ, 0x7610, R170 ;  /* 0x00007610ffaa7816 */ /* 0x000fe200000000aa */
[----:B------:R-:W4:Y:S04]  /*348c0*/  LDL R118, [R1+0x2b88] ;  /* 0x002b880001767983 */ /* 0x000f280000100800 */
[----:B------:R0:W4:Y:S01]  /*348d0*/  @!P0 LDG.E.U8 R171, desc[UR10][R4.64] ;  /* 0x0000000a04ab8981 */ /* 0x000122000c1e1100 */
[----:B------:R-:W-:Y:S02]  /*348e0*/  PRMT R169, RZ, 0x7610, R169 ;  /* 0x00007610ffa97816 */ /* 0x000fe400000000a9 */
[----:B------:R-:W-:Y:S01]  /*348f0*/  PRMT R168, RZ, 0x7610, R168 ;  /* 0x00007610ffa87816 */ /* 0x000fe200000000a8 */
[----:B------:R-:W4:Y:S04]  /*34900*/  LDL R15, [R1+0x2b8c] ;  /* 0x002b8c00010f7983 */ /* 0x000f280000100800 */
[----:B------:R-:W0:Y:S04]  /*34910*/  LDL R4, [R1+0x2c08] ;  /* 0x002c080001047983 */ /* 0x000e280000100800 */
[----:B------:R-:W0:Y:S02]  /*34920*/  LDL R5, [R1+0x2c0c] ;  /* 0x002c0c0001057983 */ /* 0x000e240000100800 */
[----:B0-----:R-:W-:-:S04]  /*34930*/  @!P0 LOP3.LUT R5, R5, R4, RZ, 0x3c, !PT ;  /* 0x0000000405058212 */ /* 0x001fc800078e3cff */
[----:B------:R-:W-:-:S04]  /*34940*/  @!P0 LOP3.LUT R4, R5, R4, RZ, 0x3c, !PT ;  /* 0x0000000405048212 */ /* 0x000fc800078e3cff */
[----:B------:R-:W-:-:S05]  /*34950*/  @!P0 LOP3.LUT R5, R5, R4, RZ, 0x3c, !PT ;  /* 0x0000000405058212 */ /* 0x000fca00078e3cff */
[----:B------:R2:W4:Y:S02]  /*34960*/  @!P0 LDG.E.U8 R170, desc[UR10][R4.64] ;  /* 0x0000000a04aa8981 */ /* 0x000524000c1e1100 */
[----:B--2---:R-:W-:Y:S02]  /*34970*/  @!P0 IMAD.MOV.U32 R4, RZ, RZ, R8 ;  /* 0x000000ffff048224 */ /* 0x004fe400078e0008 */
        /* <DEDUP_REMOVED lines=9> */
[----:B------:R-:W4:Y:S01]  /*34a10*/  LDL R5, [R1+0x2ba8] ;  /* 0x002ba80001057983 */ /* 0x000f220000100800 */
[----:B------:R-:W-:Y:S01]  /*34a20*/  PRMT R167, RZ, 0x7610, R167 ;  /* 0x00007610ffa77816 */ /* 0x000fe200000000a7 */
[----:B0-----:R-:W-:Y:S01]  /*34a30*/  @!P0 IMAD.MOV.U32 R4, RZ, RZ, R121 ;  /* 0x000000ffff048224 */ /* 0x001fe200078e0079 */
[----:B------:R-:W-:Y:S01]  /*34a40*/  PRMT R166, RZ, 0x7610, R166 ;  /* 0x00007610ffa67816 */ /* 0x000fe200000000a6 */
[----:B------:R-:W3:Y:S01]  /*34a50*/  LDL R121, [R1+0x2b0c] ;  /* 0x002b0c0001797983 */ /* 0x000ee20000100800 */
[----:B------:R-:W-:-:S02]  /*34a60*/  PRMT R165, RZ, 0x7610, R165 ;  /* 0x00007610ffa57816 */ /* 0x000fc400000000a5 */
[----:B------:R-:W-:Y:S01]  /*34a70*/  PRMT R164, RZ, 0x7610, R164 ;  /* 0x00007610ffa47816 */ /* 0x000fe200000000a4 */
[----:B----4-:R0:W4:Y:S02]  /*34a80*/  @!P0 LDG.E.U8 R167, desc[UR10][R4.64] ;  /* 0x0000000a04a78981 */ /* 0x010124000c1e1100 */
[----:B0-----:R-:W-:Y:S02]  /*34a90*/  @!P0 IMAD.MOV.U32 R4, RZ, RZ, R15 ;  /* 0x000000ffff048224 */ /* 0x001fe400078e000f */
[----:B------:R-:W-:Y:S01]  /*34aa0*/  @!P0 IMAD.MOV.U32 R5, RZ, RZ, R118 ;  /* 0x000000ffff058224 */ /* 0x000fe200078e0076 */
[----:B------:R-:W-:Y:S01]  /*34ab0*/  PRMT R163, RZ, 0x7610, R163 ;  /* 0x00007610ffa37816 */ /* 0x000fe200000000a3 */
[----:B------:R-:W4:Y:S04]  /*34ac0*/  LDL R118, [R1+0x2ae8] ;  /* 0x002ae80001767983 */ /* 0x000f280000100800 */
[----:B------:R2:W4:Y:S04]  /*34ad0*/  @!P0 LDG.E.U8 R166, desc[UR10][R4.64] ;  /* 0x0000000a04a68981 */ /* 0x000528000c1e1100 */
[----:B------:R-:W4:Y:S01]  /*34ae0*/  LDL R15, [R1+0x2aec] ;  /* 0x002aec00010f7983 */ /* 0x000f220000100800 */
[----:B--2---:R-:W-:-:S02]  /*34af0*/  @!P0 IMAD.MOV.U32 R4, RZ, RZ, R8 ;  /* 0x000000ffff048224 */ /* 0x004fc400078e0008 */
        /* <DEDUP_REMOVED lines=15> */
[----:B------:R-:W4:Y:S01]  /*34bf0*/  LDL R5, [R1+0x2b08] ;  /* 0x002b080001057983 */ /* 0x000f220000100800 */
[----:B------:R-:W-:Y:S01]  /*34c00*/  PRMT R162, RZ, 0x7610, R162 ;  /* 0x00007610ffa27816 */ /* 0x000fe200000000a2 */
[----:B0-----:R-:W-:Y:S01]  /*34c10*/  @!P0 IMAD.MOV.U32 R4, RZ, RZ, R121 ;  /* 0x000000ffff048224 */ /* 0x001fe200078e0079 */
[----:B------:R-:W-:Y:S02]  /*34c20*/  PRMT R161, RZ, 0x7610, R161 ;  /* 0x00007610ffa17816 */ /* 0x000fe400000000a1 */
[----:B------:R-:W-:Y:S02]  /*34c30*/  PRMT R160, RZ, 0x7610, R160 ;  /* 0x00007610ffa07816 */ /* 0x000fe400000000a0 */
[----:B------:R-:W-:Y:S01]  /*34c40*/  PRMT R159, RZ, 0x7610, R159 ;  /* 0x00007610ff9f7816 */ /* 0x000fe2000000009f */
[----:B----4-:R0:W4:Y:S02]  /*34c50*/  @!P0 LDG.E.U8 R162, desc[UR10][R4.64] ;  /* 0x0000000a04a28981 */ /* 0x010124000c1e1100 */
[----:B0-----:R-:W-:-:S02]  /*34c60*/  @!P0 IMAD.MOV.U32 R4, RZ, RZ, R15 ;  /* 0x000000ffff048224 */ /* 0x001fc400078e000f */
[----:B------:R-:W-:Y:S02]  /*34c70*/  @!P0 IMAD.MOV.U32 R5, RZ, RZ, R118 ;  /* 0x000000ffff058224 */ /* 0x000fe400078e0076 */
[----:B------:R-:W4:Y:S04]  /*34c80*/  LDL R118, [R1+0x2a6c] ;  /* 0x002a6c0001767983 */ /* 0x000f280000100800 */
[----:B------:R2:W4:Y:S02]  /*34c90*/  @!P0 LDG.E.U8 R161, desc[UR10][R4.64] ;  /* 0x0000000a04a18981 */ /* 0x000524000c1e1100 */
[----:B--2---:R-:W-:Y:S02]  /*34ca0*/  @!P0 IMAD.MOV.U32 R4, RZ, RZ, R8 ;  /* 0x000000ffff048224 */ /* 0x004fe400078e0008 */
[----:B------:R-:W-:Y:S01]  /*34cb0*/  @!P0 IMAD.MOV.U32 R5, RZ, RZ, R11 ;  /* 0x000000ffff058224 */ /* 0x000fe200078e000b */
[----:B------:R-:W2:Y:S04]  /*34cc0*/  LDL R8, [R1+0x2a4c] ;  /* 0x002a4c0001087983 */ /* 0x000ea80000100800 */
[----:B------:R3:W2:Y:S04]  /*34cd0*/  @!P0 LDG.E.U8 R160, desc[UR10][R4.64] ;  /* 0x0000000a04a08981 */ /* 0x0006a8000c1e1100 */
[----:B------:R-:W2:Y:S01]  /*34ce0*/  LDL R11, [R1+0x2a48] ;  /* 0x002a4800010b7983 */ /* 0x000ea20000100800 */
[----:B---3--:R-:W-:-:S02]  /*34cf0*/  @!P0 IMAD.MOV.U32 R4, RZ, RZ, R6 ;  /* 0x000000ffff048224 */ /* 0x008fc400078e0006 */
[----:B------:R-:W-:Y:S02]  /*34d00*/  @!P0 IMAD.MOV.U32 R5, RZ, RZ, R7 ;  /* 0x000000ffff058224 */ /* 0x000fe400078e0007 */
[----:B------:R-:W3:Y:S04]  /*34d10*/  LDL.LU R7, [R1+0x2054] ;  /* 0x0020540001077983 */ /* 0x000ee80000300800 */
[----:B------:R-:W3:Y:S04]  /*34d20*/  LDL.LU R6, [R1+0x2048] ;  /* 0x0020480001067983 */ /* 0x000ee80000300800 */
[----:B------:R-:W3:Y:S04]  /*34d30*/  LDL.LU R121, [R1+0x203c] ;  /* 0x00203c0001797983 */ /* 0x000ee80000300800 */
[----:B------:R-:W3:Y:S04]  /*34d40*/  LDL.LU R15, [R1+0x2030] ;  /* 0x00203000010f7983 */ /* 0x000ee80000300800 */
[----:B------:R0:W3:Y:S04]  /*34d50*/  @!P0 LDG.E.U8 R159, desc[UR10][R4.64] ;  /* 0x0000000a049f8981 */ /* 0x0000e8000c1e1100 */
[----:B------:R-:W0:Y:S04]  /*34d60*/  LDL R4, [R1+0x2a88] ;  /* 0x002a880001047983 */ /* 0x000e280000100800 */
[----:B------:R-:W0:Y:S01]  /*34d70*/  LDL R5, [R1+0x2a8c] ;  /* 0x002a8c0001057983 */ /* 0x000e220000100800 */
[----:B------:R-:W-:-:S02]  /*34d80*/  PRMT R158, RZ, 0x7610, R158 ;  /* 0x00007610ff9e7816 */ /* 0x000fc4000000009e */
        /* <DEDUP_REMOVED lines=8> */
[----:B------:R-:W4:Y:S04]  /*34e10*/  LDL.LU R118, [R1+0x200c] ;  /* 0x00200c0001767983 */ /* 0x000f280000300800 */
[----:B--2---:R0:W2:Y:S02]  /*34e20*/  @!P0 LDG.E.U8 R157, desc[UR10][R4.64] ;  /* 0x0000000a049d8981 */ /* 0x0040a4000c1e1100 */
[----:B0-----:R-:W-:-:S02]  /*34e30*/  @!P0 IMAD.MOV.U32 R4, RZ, RZ, R8 ;  /* 0x000000ffff048224 */ /* 0x001fc400078e0008 */
[----:B------:R-:W-:Y:S01]  /*34e40*/  @!P0 IMAD.MOV.U32 R5, RZ, RZ, R11 ;  /* 0x000000ffff058224 */ /* 0x000fe200078e000b */
[----:B------:R-:W-:Y:S02]  /*34e50*/  PRMT R155, RZ, 0x7610, R155 ;  /* 0x00007610ff9b7816 */ /* 0x000fe4000000009b */
[----:B------:R-:W-:Y:S02]  /*34e60*/  PRMT R154, RZ, 0x7610, R154 ;  /* 0x00007610ff9a7816 */ /* 0x000fe4000000009a */
[----:B------:R-:W-:Y:S02]  /*34e70*/  PRMT R153, RZ, 0x7610, R153 ;  /* 0x00007610ff997816 */ /* 0x000fe40000000099 */
[----:B------:R-:W-:Y:S01]  /*34e80*/  PRMT R23, RZ, 0x7610, R23 ;  /* 0x00007610ff177816 */ /* 0x000fe20000000017 */
[----:B------:R0:W2:Y:S04]  /*34e90*/  @!P0 LDG.E.U8 R156, desc[UR10][R4.64] ;  /* 0x0000000a049c8981 */ /* 0x0000a8000c1e1100 */
[----:B------:R-:W4:Y:S04]  /*34ea0*/  LDL R11, [R1+0x2988] ;  /* 0x00298800010b7983 */ /* 0x000f280000100800 */
[----:B------:R-:W2:Y:S04]  /*34eb0*/  LDL R8, [R1+0x298c] ;  /* 0x00298c0001087983 */ /* 0x000ea80000100800 */
[----:B------:R-:W0:Y:S04]  /*34ec0*/  LDL R4, [R1+0x2a28] ;  /* 0x002a280001047983 */ /* 0x000e280000100800 */
[----:B------:R-:W0:Y:S02]  /*34ed0*/  LDL R5, [R1+0x2a2c] ;  /* 0x002a2c0001057983 */ /* 0x000e240000100800 */
[----:B0-----:R-:W-:-:S04]  /*34ee0*/  @!P0 LOP3.LUT R5, R5, R4, RZ, 0x3c, !PT ;  /* 0x0000000405058212 */ /* 0x001fc800078e3cff */
[----:B------:R-:W-:-:S04]  /*34ef0*/  @!P0 LOP3.LUT R4, R5, R4, RZ, 0x3c, !PT ;  /* 0x0000000405048212 */ /* 0x000fc800078e3cff */
[----:B------:R-:W-:-:S05]  /*34f00*/  @!P0 LOP3.LUT R5, R5, R4, RZ, 0x3c, !PT ;  /* 0x0000000405058212 */ /* 0x000fca00078e3cff */
[----:B------:R0:W4:Y:S04]  /*34f10*/  @!P0 LDG.E.U8 R155, desc[UR10][R4.64] ;  /* 0x0000000a049b8981 */ /* 0x000128000c1e1100 */
        /* <DEDUP_REMOVED lines=19> */
[----:B------:R-:W0:Y:S01]  /*35050*/  LDL R5, [R1+0x29ac] ;  /* 0x0029ac0001057983 */ /* 0x000e220000100800 */
[----:B------:R-:W-:Y:S02]  /*35060*/  PRMT R22, RZ, 0x7610, R22 ;  /* 0x00007610ff167816 */ /* 0x000fe40000000016 */
[----:B------:R-:W-:-:S02]  /*35070*/  PRMT R0, RZ, 0x7610, R0 ;  /* 0x00007610ff007816 */ /* 0x000fc40000000000 */
[----:B---3--:R-:W-:Y:S02]  /*35080*/  LOP3.LUT R7, R7, 0xffff, RZ, 0xc0, !PT ;  /* 0x0000ffff07077812 */ /* 0x008fe400078ec0ff */
[----:B------:R-:W-:Y:S02]  /*35090*/  LOP3.LUT R6, R6, 0xffff, RZ, 0xc0, !PT ;  /* 0x0000ffff06067812 */ /* 0x000fe400078ec0ff */
[----:B0-----:R-:W-:-:S04]  /*350a0*/  @!P0 LOP3.LUT R5, R5, R4, RZ, 0x3c, !PT ;  /* 0x0000000405058212 */ /* 0x001fc800078e3cff */
[----:B------:R-:W-:-:S04]  /*350b0*/  @!P0 LOP3.LUT R4, R5, R4, RZ, 0x3c, !PT ;  /* 0x0000000405048212 */ /* 0x000fc800078e3cff */
[----:B------:R-:W-:-:S05]  /*350c0*/  @!P0 LOP3.LUT R5, R5, R4, RZ, 0x3c, !PT ;  /* 0x0000000405058212 */ /* 0x000fca00078e3cff */
[----:B------:R2:W3:Y:S02]  /*350d0*/  @!P0 LDG.E.U8 R22, desc[UR10][R4.64] ;  /* 0x0000000a04168981 */ /* 0x0004e4000c1e1100 */
[----:B--2---:R-:W-:Y:S02]  /*350e0*/  @!P0 IMAD.MOV.U32 R4, RZ, RZ, R8 ;  /* 0x000000ffff048224 */ /* 0x004fe400078e0008 */
[----:B----4-:R-:W-:Y:S02]  /*350f0*/  @!P0 IMAD.MOV.U32 R5, RZ, RZ, R11 ;  /* 0x000000ffff058224 */ /* 0x010fe400078e000b */
[----:B------:R-:W2:Y:S04]  /*35100*/  LDL.LU R11, [R1+0x2028] ;  /* 0x00202800010b7983 */ /* 0x000ea80000300800 */
[----:B------:R0:W4:Y:S04]  /*35110*/  @!P0 LDG.E.U8 R0, desc[UR10][R4.64] ;  /* 0x0000000a04008981 */ /* 0x000128000c1e1100 */
[----:B------:R-:W3:Y:S01]  /*35120*/  LDL.LU R8, [R1+0x201c] ;  /* 0x00201c0001087983 */ /* 0x000ee20000300800 */
[----:B0-----:R-:W-:-:S02]  /*35130*/  LOP3.LUT R4, R15, 0xffff, RZ, 0xc0, !PT ;  /* 0x0000ffff0f047812 */ /* 0x001fc400078ec0ff */
[----:B------:R-:W-:Y:S02]  /*35140*/  PRMT R15, R7, 0x3340, R6 ;  /* 0x00003340070f7816 */ /* 0x000fe40000000006 */
[----:B------:R-:W2:Y:S04]  /*35150*/  LDL.LU R7, [R1+0x2024] ;  /* 0x0020240001077983 */ /* 0x000ea80000300800 */
[----:B------:R-:W4:Y:S01]  /*35160*/  LDL.LU R6, [R1+0x2018] ;  /* 0x0020180001067983 */ /* 0x000f220000300800 */
[----:B------:R-:W-:-:S04]  /*35170*/  LOP3.LUT R5, R121, 0xffff, RZ, 0xc0, !PT ;  /* 0x0000ffff79057812 */ /* 0x000fc800078ec0ff */
[----:B------:R-:W-:Y:S02]  /*35180*/  PRMT R121, R5, 0x3340, R4 ;  /* 0x0000334005797816 */ /* 0x000fe40000000004 */
[----:B------:R-:W-:Y:S02]  /*35190*/  LOP3.LUT R4, R24, 0xffff, RZ, 0xc0, !PT ;  /* 0x0000ffff18047812 */ /* 0x000fe400078ec0ff */
[----:B--2---:R-:W-:Y:S02]  /*351a0*/  LOP3.LUT R7, R7, 0xffff, RZ, 0xc0, !PT ;  /* 0x0000ffff07077812 */ /* 0x004fe400078ec0ff */
[----:B----4-:R-:W-:-:S04]  /*351b0*/  LOP3.LUT R6, R6, 0xffff, RZ, 0xc0, !PT ;  /* 0x0000ffff06067812 */ /* 0x010fc800078ec0ff */
[----:B------:R-:W-:Y:S02]  /*351c0*/  PRMT R24, R7, 0x3340, R6 ;  /* 0x0000334007187816 */ /* 0x000fe40000000006 */
[----:B------:R-:W2:Y:S04]  /*351d0*/  LDL.LU R7, [R1+0x1ff4] ;  /* 0x001ff40001077983 */ /* 0x000ea80000300800 */
[----:B------:R-:W4:Y:S01]  /*351e0*/  LDL.LU R6, [R1+0x1fe8] ;  /* 0x001fe80001067983 */ /* 0x000f220000300800 */
[----:B------:R-:W-:-:S04]  /*351f0*/  LOP3.LUT R5, R118, 0xffff, RZ, 0xc0, !PT ;  /* 0x0000ffff76057812 */ /* 0x000fc800078ec0ff */
[----:B------:R-:W-:Y:S02]  /*35200*/  PRMT R118, R5, 0x3340, R4 ;  /* 0x0000334005767816 */ /* 0x000fe40000000004 */
[----:B------:R-:W-:Y:S02]  /*35210*/  LOP3.LUT R5, R26, 0xffff, RZ, 0xc0, !PT ;  /* 0x0000ffff1a057812 */ /* 0x000fe400078ec0ff */
[----:B------:R-:W-:-:S04]  /*35220*/  LOP3.LUT R4, R19, 0xffff, RZ, 0xc0, !PT ;  /* 0x0000ffff13047812 */ /* 0x000fc800078ec0ff */
[----:B------:R-:W-:Y:S02]  /*35230*/  PRMT R19, R5, 0x3340, R4 ;  /* 0x0000334005137816 */ /* 0x000fe40000000004 */
[----:B------:R-:W-:Y:S02]  /*35240*/  LOP3.LUT R5, R14, 0xffff, RZ, 0xc0, !PT ;  /* 0x0000ffff0e057812 */ /* 0x000fe400078ec0ff */
[----:B------:R-:W-:Y:S02]  /*35250*/  LOP3.LUT R4, R38, 0xffff, RZ, 0xc0, !PT ;  /* 0x0000ffff26047812 */ /* 0x000fe400078ec0ff */
[----:B--2---:R-:W-:Y:S02]  /*35260*/  LOP3.LUT R7, R7, 0xffff, RZ, 0xc0, !PT ;  /* 0x0000ffff07077812 */ /* 0x004fe400078ec0ff */
[----:B----4-:R-:W-:-:S04]  /*35270*/  LOP3.LUT R6, R6, 0xffff, RZ, 0xc0, !PT ;  /* 0x0000ffff06067812 */ /* 0x010fc800078ec0ff */
[----:B------:R-:W-:Y:S02]  /*35280*/  PRMT R26, R7, 0x3340, R6 ;  /* 0x00003340071a7816 */ /* 0x000fe40000000006 */
[----:B------:R-:W-:Y:S02]  /*35290*/  LOP3.LUT R7, R33, 0xffff, RZ, 0xc0, !PT ;  /* 0x0000ffff21077812 */ /* 0x000fe400078ec0ff */
[----:B------:R-:W-:Y:S01]  /*352a0*/  LOP3.LUT R6, R16, 0xffff, RZ, 0xc0, !PT ;  /* 0x0000ffff10067812 */ /* 0x000fe200078ec0ff */
[----:B------:R-:W2:Y:S04]  /*352b0*/  LDL.LU R33, [R1+0x5f70] ;  /* 0x005f700001217983 */ /* 0x000ea80000300800 */
[----:B------:R-:W4:Y:S04]  /*352c0*/  LDL.LU R16, [R1+0x5f6c] ;  /* 0x005f6c0001107983 */ /* 0x000f280000300800 */
[----:B------:R-:W2:Y:S01]  /*352d0*/  LDL.LU R14, [R1+0x5f68] ;  /* 0x005f6800010e7983 */ /* 0x000ea20000300800 */
[----:B------:R-:W-:-:S02]  /*352e0*/  PRMT R38, R7, 0x3340, R6 ;  /* 0x0000334007267816 */ /* 0x000fc40000000006 */
[----:B------:R-:W-:Y:S02]  /*352f0*/  PRMT R7, R5, 0x3340, R4 ;  /* 0x0000334005077816 */ /* 0x000fe40000000004 */
[----:B------:R-:W-:Y:S02]  /*35300*/  PRMT R4, R15, 0x5410, R121 ;  /* 0x000054100f047816 */ /* 0x000fe40000000079 */
[----:B------:R-:W-:Y:S01]  /*35310*/  PRMT R5, R24, 0x5410, R118 ;  /* 0x0000541018057816 */ /* 0x000fe20000000076 */
[----:B------:R-:W2:Y:S04]  /*35320*/  LDL.LU R121, [R1+0x5f64] ;  /* 0x005f640001797983 */ /* 0x000ea80000300800 */
[----:B------:R-:W2:Y:S01]  /*35330*/  LDL.LU R15, [R1+0x5f60] ;  /* 0x005f6000010f7983 */ /* 0x000ea20000300800 */
[----:B------:R-:W-:-:S02]  /*35340*/  PRMT R6, R26, 0x5410, R19 ;  /* 0x000054101a067816 */ /* 0x000fc40000000013 */
[----:B------:R-:W-:Y:S01]  /*35350*/  PRMT R7, R38, 0x5410, R7 ;  /* 0x0000541026077816 */ /* 0x000fe20000000007 */
[----:B------:R-:W2:Y:S04]  /*35360*/  LDL.LU R118, [R1+0x5f5c] ;  /* 0x005f5c0001767983 */ /* 0x000ea80000300800 */
[----:B------:R-:W3:Y:S04]  /*35370*/  LDL.LU R24, [R1+0x5f58] ;  /* 0x005f580001187983 */ /* 0x000ee80000300800 */
[----:B------:R-:W4:Y:S04]  /*35380*/  LDL.LU R19, [R1+0x5f54] ;  /* 0x005f540001137983 */ /* 0x000f280000300800 */
[----:B------:R-:W2:Y:S04]  /*35390*/  LDL.LU R26, [R1+0x5f50] ;  /* 0x005f5000011a7983 */ /* 0x000ea80000300800 */
[----:B------:R-:W4:Y:S04]  /*353a0*/  LDL.LU R38, [R1+0x5f4c] ;  /* 0x005f4c0001267983 */ /* 0x000f280000300800 */
[----:B------:R0:W-:Y:S04]  /*353b0*/  STS.128 [R152+UR4+0x2000], R4 ;  /* 0x0020000498007988 */ /* 0x0001e80008000c04 */
[----:B0-----:R-:W2:Y:S04]  /*353c0*/  LDL.LU R7, [R1+0x2058] ;  /* 0x0020580001077983 */ /* 0x001ea80000300800 */
[----:B------:R-:W2:Y:S01]  /*353d0*/  LDL.LU R6, [R1+0x204c] ;  /* 0x00204c0001067983 */ /* 0x000ea20000300800 */
[----:B---3--:R-:W-:-:S02]  /*353e0*/  LOP3.LUT R4, R24, 0xffff, RZ, 0xc0, !PT ;  /* 0x0000ffff18047812 */ /* 0x008fc400078ec0ff */
[----:B----4-:R-:W-:-:S04]  /*353f0*/  LOP3.LUT R5, R38, 0xffff, RZ, 0xc0, !PT ;  /* 0x0000ffff26057812 */ /* 0x010fc800078ec0ff */
[----:B------:R-:W-:Y:S02]  /*35400*/  PRMT R38, R5, 0x3340, R4 ;  /* 0x0000334005267816 */ /* 0x000fe40000000004 */
[----:B--2---:R-:W-:Y:S02]  /*35410*/  LOP3.LUT R5, R26, 0xffff, RZ, 0xc0, !PT ;  /* 0x0000ffff1a057812 */ /* 0x004fe400078ec0ff */
[----:B------:R-:W-:Y:S02]  /*35420*/  LOP3.LUT R4, R19, 0xffff, RZ, 0xc0, !PT ;  /* 0x0000ffff13047812 */ /* 0x000fe400078ec0ff */
[----:B------:R-:W-:Y:S02]  /*35430*/  LOP3.LUT R7, R7, 0xffff, RZ, 0xc0, !PT ;  /* 0x0000ffff07077812 */ /* 0x000fe400078ec0ff */
[----:B------:R-:W-:-:S04]  /*35440*/  LOP3.LUT R6, R6, 0xffff, RZ, 0xc0, !PT ;  /* 0x0000ffff06067812 */ /* 0x000fc800078ec0ff */
[----:B------:R-:W-:Y:S02]  /*35450*/  PRMT R24, R7, 0x3340, R6 ;  /* 0x0000334007187816 */ /* 0x000fe40000000006 */
[----:B------:R-:W-:Y:S02]  /*35460*/  LOP3.LUT R7, R11, 0xffff, RZ, 0xc0, !PT ;  /* 0x0000ffff0b077812 */ /* 0x000fe400078ec0ff */
[----:B------:R-:W-:Y:S02]  /*35470*/  LOP3.LUT R6, R8, 0xffff, RZ, 0xc0, !PT ;  /* 0x0000ffff08067812 */ /* 0x000fe400078ec0ff */
[----:B------:R-:W-:Y:S02]  /*35480*/  PRMT R26, R5, 0x3340, R4 ;  /* 0x00003340051a7816 */ /* 0x000fe40000000004 */
[----:B------:R-:W-:Y:S02]  /*35490*/  LOP3.LUT R5, R16, 0xffff, RZ, 0xc0, !PT ;  /* 0x0000ffff10057812 */ /* 0x000fe400078ec0ff */
[----:B------:R-:W-:-:S02]  /*354a0*/  PRMT R19, R7, 0x3340, R6 ;  /* 0x0000334007137816 */ /* 0x000fc40000000006 */
[----:B------:R-:W-:Y:S02]  /*354b0*/  LOP3.LUT R7, R118, 0xffff, RZ, 0xc0, !PT ;  /* 0x0000ffff76077812 */ /* 0x000fe400078ec0ff */
[----:B------:R-:W-:Y:S02]  /*354c0*/  LOP3.LUT R6, R121, 0xffff, RZ, 0xc0, !PT ;  /* 0x0000ffff79067812 */ /* 0x000fe400078ec0ff */
[----:B------:R-:W-:Y:S01]  /*354d0*/  LOP3.LUT R4, R30, 0xffff, RZ, 0xc0, !PT ;  /* 0x0000ffff1e047812 */ /* 0x000fe200078ec0ff */
[----:B------:R-:W2:Y:S04]  /*354e0*/  LDL.LU R118, [R1+0x5f48] ;  /* 0x005f480001767983 */ /* 0x000ea80000300800 */
[----:B------:R-:W3:Y:S01]  /*354f0*/  LDL.LU R121, [R1+0x5f44] ;  /* 0x005f440001797983 */ /* 0x000ee20000300800 */
[----:B------:R-:W-:-:S02]  /*35500*/  PRMT R11, R7, 0x3340, R6 ;  /* 0x00003340070b7816 */ /* 0x000fc40000000006 */
[----:B------:R-:W-:Y:S02]  /*35510*/  PRMT R30, R5, 0x3340, R4 ;  /* 0x00003340051e7816 */ /* 0x000fe40000000004 */
[----:B------:R-:W-:Y:S02]  /*35520*/  LOP3.LUT R7, R18, 0xffff, RZ, 0xc0, !PT ;  /* 0x0000ffff12077812 */ /* 0x000fe400078ec0ff */
[----:B------:R-:W-:Y:S02]  /*35530*/  LOP3.LUT R6, R120, 0xffff, RZ, 0xc0, !PT ;  /* 0x0000ffff78067812 */ /* 0x000fe400078ec0ff */
[----:B------:R-:W-:Y:S02]  /*35540*/  LOP3.LUT R5, R123, 0xffff, RZ, 0xc0, !PT ;  /* 0x0000ffff7b057812 */ /* 0x000fe400078ec0ff */
[----:B------:R-:W-:Y:S01]  /*35550*/  LOP3.LUT R4, R25, 0xffff, RZ, 0xc0, !PT ;  /* 0x0000ffff19047812 */ /* 0x000fe200078ec0ff */
[----:B------:R-:W4:Y:S04]  /*35560*/  LDL.LU R16, [R1+0x5f40] ;  /* 0x005f400001107983 */ /* 0x000f280000300800 */
[----:B------:R-:W2:Y:S04]  /*35570*/  LDL.LU R18, [R1+0x5f3c] ;  /* 0x005f3c0001127983 */ /* 0x000ea80000300800 */
[----:B------:R-:W3:Y:S01]  /*35580*/  LDL.LU R120, [R1+0x5f38] ;  /* 0x005f380001787983 */ /* 0x000ee20000300800 */
[----:B------:R-:W-:-:S03]  /*35590*/  PRMT R8, R7, 0x3340, R6 ;  /* 0x0000334007087816 */ /* 0x000fc60000000006 */
[----:B------:R-:W4:Y:S01]  /*355a0*/  LDL.LU R123, [R1+0x5f34] ;  /* 0x005f3400017b7983 */ /* 0x000f220000300800 */
[----:B------:R-:W-:-:S03]  /*355b0*/  PRMT R7, R5, 0x3340, R4 ;  /* 0x0000334005077816 */ /* 0x000fc60000000004 */
[----:B------:R-:W2:Y:S01]  /*355c0*/  LDL.LU R25, [R1+0x5f30] ;  /* 0x005f300001197983 */ /* 0x000ea20000300800 */
[----:B------:R-:W-:-:S03]  /*355d0*/  PRMT R4, R24, 0x5410, R38 ;  /* 0x0000541018047816 */ /* 0x000fc60000000026 */
[----:B------:R-:W4:Y:S01]  /*355e0*/  LDL.LU R38, [R1+0x5f2c] ;  /* 0x005f2c0001267983 */ /* 0x000f220000300800 */
[----:B------:R-:W-:Y:S02]  /*355f0*/  PRMT R5, R19, 0x5410, R26 ;  /* 0x0000541013057816 */ /* 0x000fe4000000001a */
[----:B------:R-:W-:Y:S02]  /*35600*/  PRMT R6, R11, 0x5410, R30 ;  /* 0x000054100b067816 */ /* 0x000fe4000000001e */
[----:B------:R-:W-:Y:S01]  /*35610*/  PRMT R7, R8, 0x5410, R7 ;  /* 0x0000541008077816 */ /* 0x000fe20000000007 */
[----:B------:R-:W4:Y:S04]  /*35620*/  LDL.LU R24, [R1+0x5f28] ;  /* 0x005f280001187983 */ /* 0x000f280000300800 */
[----:B------:R-:W4:Y:S04]  /*35630*/  LDL.LU R26, [R1+0x5f24] ;  /* 0x005f2400011a7983 */ /* 0x000f280000300800 */
[----:B------:R-:W4:Y:S04]  /*35640*/  LDL.LU R19, [R1+0x5f20] ;  /* 0x005f200001137983 */ /* 0x000f280000300800 */
[----:B------:R-:W4:Y:S04]  /*35650*/  LDL.LU R30, [R1+0x5f1c] ;  /* 0x005f1c00011e7983 */ /* 0x000f280000300800 */
[----:B------:R3:W-:Y:S02]  /*35660*/  STS.128 [R152+UR4+0x4000], R4 ;  /* 0x0040000498007988 */ /* 0x0007e40008000c04 */
[----:B---3--:R-:W-:-:S02]  /*35670*/  LOP3.LUT R4, R120, 0xffff, RZ, 0xc0, !PT ;  /* 0x0000ffff78047812 */ /* 0x008fc400078ec0ff */
[----:B--2---:R-:W-:Y:S02]  /*35680*/  LOP3.LUT R7, R25, 0xffff, RZ, 0xc0, !PT ;  /* 0x0000ffff19077812 */ /* 0x004fe400078ec0ff */
[----:B----4-:R-:W-:Y:S01]  /*35690*/  LOP3.LUT R5, R123, 0xffff, RZ, 0xc0, !PT ;  /* 0x0000ffff7b057812 */ /* 0x010fe200078ec0ff */
[----:B------:R-:W2:Y:S01]  /*356a0*/  LDL.LU R25, [R1+0x5f18] ;  /* 0x005f180001197983 */ /* 0x000ea20000300800 */
[----:B------:R-:W-:-:S03]  /*356b0*/  LOP3.LUT R6, R38, 0xffff, RZ, 0xc0, !PT ;  /* 0x0000ffff26067812 */ /* 0x000fc600078ec0ff */
[----:B------:R-:W3:Y:S01]  /*356c0*/  LDL.LU R38, [R1+0x5f14] ;  /* 0x005f140001267983 */ /* 0x000ee20000300800 */
[----:B------:R-:W-:Y:S02]  /*356d0*/  PRMT R120, R7, 0x3340, R6 ;  /* 0x0000334007787816 */ /* 0x000fe40000000006 */
[----:B------:R-:W-:Y:S02]  /*356e0*/  LOP3.LUT R7, R18, 0xffff, RZ, 0xc0, !PT ;  /* 0x0000ffff12077812 */ /* 0x000fe400078ec0ff */
[----:B------:R-:W-:Y:S02]  /*356f0*/  LOP3.LUT R6, R16, 0xffff, RZ, 0xc0, !PT ;  /* 0x0000ffff10067812 */ /* 0x000fe400078ec0ff */
[----:B------:R-:W-:Y:S02]  /*35700*/  PRMT R123, R5, 0x3340, R4 ;  /* 0x00003340057b7816 */ /* 0x000fe40000000004 */
[----:B------:R-:W-:Y:S02]  /*35710*/  LOP3.LUT R4, R118, 0xffff, RZ, 0xc0, !PT ;  /* 0x0000ffff76047812 */ /* 0x000fe400078ec0ff */
[----:B------:R-:W-:-:S02]  /*35720*/  LOP3.LUT R5, R121, 0xffff, RZ, 0xc0, !PT ;  /* 0x0000ffff79057812 */ /* 0x000fc400078ec0ff */
[----:B------:R-:W-:Y:S02]  /*35730*/  PRMT R118, R7, 0x3340, R6 ;  /* 0x0000334007767816 */ /* 0x000fe40000000006 */
[----:B------:R-:W-:Y:S02]  /*35740*/  LOP3.LUT R7, R15, 0xffff, RZ, 0xc0, !PT ;  /* 0x0000ffff0f077812 */ /* 0x000fe400078ec0ff */
[----:B------:R-:W-:Y:S01]  /*35750*/  LOP3.LUT R6, R14, 0xffff, RZ, 0xc0, !PT ;  /* 0x0000ffff0e067812 */ /* 0x000fe200078ec0ff */
[----:B------:R-:W4:Y:S04]  /*35760*/  LDL.LU R18, [R1+0x5f10] ;  /* 0x005f100001127983 */ /* 0x000f280000300800 */
[----:B------:R-:W4:Y:S01]  /*35770*/  LDL.LU R16, [R1+0x5f0c] ;  /* 0x005f0c0001107983 */ /* 0x000f220000300800 */
[----:B------:R-:W-:-:S03]  /*35780*/  PRMT R121, R5, 0x3340, R4 ;  /* 0x0000334005797816 */ /* 0x000fc60000000004 */
[----:B------:R-:W4:Y:S04]  /*35790*/  LDL.LU R15, [R1+0x5f08] ;  /* 0x005f0800010f7983 */ /* 0x000f280000300800 */
[----:B------:R-:W4:Y:S01]  /*357a0*/  LDL.LU R14, [R1+0x5f04] ;  /* 0x005f0400010e7983 */ /* 0x000f220000300800 */
[----:B------:R-:W-:Y:S02]  /*357b0*/  LOP3.LUT R5, R33, 0xffff, RZ, 0xc0, !PT ;  /* 0x0000ffff21057812 */ /* 0x000fe400078ec0ff */
[----:B------:R-:W-:Y:S01]  /*357c0*/  PRMT R11, R7, 0x3340, R6 ;  /* 0x00003340070b7816 */ /* 0x000fe20000000006 */
[----:B------:R-:W2:Y:S01]  /*357d0*/  LDL.LU R33, [R1+0x5f00] ;  /* 0x005f000001217983 */ /* 0x000ea20000300800 */
[----:B------:R-:W-:-:S03]  /*357e0*/  LOP3.LUT R7, R21, 0xffff, RZ, 0xc0, !PT ;  /* 0x0000ffff15077812 */ /* 0x000fc600078ec0ff */
[----:B------:R-:W3:Y:S01]  /*357f0*/  LDL.LU R21, [R1+0x5efc] ;  /* 0x005efc0001157983 */ /* 0x000ee20000300800 */
[----:B------:R-:W-:Y:S02]  /*35800*/  LOP3.LUT R4, R119, 0xffff, RZ, 0xc0, !PT ;  /* 0x0000ffff77047812 */ /* 0x000fe400078ec0ff */
[----:B------:R-:W-:Y:S02]  /*35810*/  LOP3.LUT R6, R20, 0xffff, RZ, 0xc0, !PT ;  /* 0x0000ffff14067812 */ /* 0x000fe400078ec0ff */
[----:B------:R-:W4:Y:S01]  /*35820*/  LDL.LU R20, [R1+0x5ef8] ;  /* 0x005ef80001147983 */ /* 0x000f220000300800 */
[----:B------:R-:W-:Y:S02]  /*35830*/  PRMT R119, R5, 0x3340, R4 ;  /* 0x0000334005777816 */ /* 0x000fe40000000004 */
[----:B------:R-:W-:Y:S02]  /*35840*/  LOP3.LUT R5, R124, 0xffff, RZ, 0xc0, !PT ;  /* 0x0000ffff7c057812 */ /* 0x000fe400078ec0ff */
[----:B------:R-:W-:-:S02]  /*35850*/  LOP3.LUT R4, R122, 0xffff, RZ, 0xc0, !PT ;  /* 0x0000ffff7a047812 */ /* 0x000fc400078ec0ff */
[----:B------:R-:W-:Y:S01]  /*35860*/  PRMT R8, R7, 0x3340, R6 ;  /* 0x0000334007087816 */ /* 0x000fe20000000006 */
[----:B------:R-:W4:Y:S01]  /*35870*/  LDL.LU R124, [R1+0x5ef4] ;  /* 0x005ef400017c7983 */ /* 0x000f220000300800 */
[----:B------:R-:W-:Y:S02]  /*35880*/  PRMT R7, R5, 0x3340, R4 ;  /* 0x0000334005077816 */ /* 0x000fe40000000004 */
[----:B------:R-:W-:Y:S02]  /*35890*/  PRMT R4, R120, 0x5410, R123 ;  /* 0x0000541078047816 */ /* 0x000fe4000000007b */
[----:B------:R-:W-:Y:S02]  /*358a0*/  PRMT R5, R118, 0x5410, R121 ;  /* 0x0000541076057816 */ /* 0x000fe40000000079 */
[----:B------:R-:W-:Y:S02]  /*358b0*/  PRMT R6, R11, 0x5410, R119 ;  /* 0x000054100b067816 */ /* 0x000fe40000000077 */
[----:B------:R-:W-:Y:S01]  /*358c0*/  PRMT R7, R8, 0x5410, R7 ;  /* 0x0000541008077816 */ /* 0x000fe20000000007 */
[----:B------:R-:W4:Y:S04]  /*358d0*/  LDL.LU R122, [R1+0x5ef0] ;  /* 0x005ef000017a7983 */ /* 0x000f280000300800 */
[----:B------:R-:W4:Y:S04]  /*358e0*/  LDL.LU R123, [R1+0x5eec] ;  /* 0x005eec00017b7983 */ /* 0x000f280000300800 */
[----:B------:R-:W4:Y:S04]  /*358f0*/  LDL.LU R120, [R1+0x5ee8] ;  /* 0x005ee80001787983 */ /* 0x000f280000300800 */
[----:B------:R-:W4:Y:S04]  /*35900*/  LDL.LU R121, [R1+0x5ee4] ;  /* 0x005ee40001797983 */ /* 0x000f280000300800 */
[----:B------:R0:W-:Y:S04]  /*35910*/  STS.128 [R152+UR4+0x6000], R4 ;  /* 0x0060000498007988 */ /* 0x0001e80008000c04 */
[----:B------:R-:W4:Y:S04]  /*35920*/  LDL.LU R118, [R1+0x5ee0] ;  /* 0x005ee00001767983 */ /* 0x000f280000300800 */
[----:B------:R-:W4:Y:S01]  /*35930*/  LDL.LU R119, [R1+0x5edc] ;  /* 0x005edc0001777983 */ /* 0x000f220000300800 */
[----:B0-----:R-:W0:Y:S02]  /*35940*/  S2R R152, SR_TID.X ;  /* 0x0000000000987919 */ /* 0x001e240000002100 */
[----:B0-----:R-:W-:-:S05]  /*35950*/  LOP3.LUT R152, R152, 0x7f, RZ, 0xc0, !PT ;  /* 0x0000007f98987812 */ /* 0x001fca00078ec0ff */
[----:B------:R0:W-:Y:S04]  /*35960*/  STS.U8 [R152+UR4+0x8000], R116 ;  /* 0x0080007498007988 */ /* 0x0001e80008000004 */
[----:B------:R1:W-:Y:S04]  /*35970*/  STS.U8 [R152+UR4+0x8200], R117 ;  /* 0x0082007598007988 */ /* 0x0003e80008000004 */
[----:B------:R1:W-:Y:S04]  /*35980*/  STS.U8 [R152+UR4+0x8400], R114 ;  /* 0x0084007298007988 */ /* 0x0003e80008000004 */
[----:B------:R1:W-:Y:S04]  /*35990*/  STS.U8 [R152+UR4+0x8600], R115 ;  /* 0x0086007398007988 */ /* 0x0003e80008000004 */
[----:B------:R1:W-:Y:S04]  /*359a0*/  STS.U8 [R152+UR4+0x8800], R112 ;  /* 0x0088007098007988 */ /* 0x0003e80008000004 */
[----:B------:R1:W-:Y:S04]  /*359b0*/  STS.U8 [R152+UR4+0x8a00], R113 ;  /* 0x008a007198007988 */ /* 0x0003e80008000004 */
[----:B0-----:R-:W4:Y:S04]  /*359c0*/  LDL.LU R116, [R1+0x5ed8] ;  /* 0x005ed80001747983 */ /* 0x001f280000300800 */
[----:B-1----:R-:W4:Y:S04]  /*359d0*/  LDL.LU R117, [R1+0x5ed4] ;  /* 0x005ed40001757983 */ /* 0x002f280000300800 */
[----:B------:R-:W4:Y:S04]  /*359e0*/  LDL.LU R114, [R1+0x5ed0] ;  /* 0x005ed00001727983 */ /* 0x000f280000300800 */
[----:B------:R-:W4:Y:S04]  /*359f0*/  LDL.LU R115, [R1+0x5ecc] ;  /* 0x005ecc0001737983 */ /* 0x000f280000300800 */
[----:B------:R-:W4:Y:S04]  /*35a00*/  LDL.LU R112, [R1+0x5ec8] ;  /* 0x005ec80001707983 */ /* 0x000f280000300800 */
[----:B------:R-:W4:Y:S04]  /*35a10*/  LDL.LU R113, [R1+0x5ec4] ;  /* 0x005ec40001717983 */ /* 0x000f280000300800 */
        /* <DEDUP_REMOVED lines=44> */
[----:B--2---:R-:W2:Y:S04]  /*35ce0*/  LDL.LU R90, [R1+0x5e70] ;  /* 0x005e7000015a7983 */ /* 0x004ea80000300800 */
[----:B---3--:R-:W2:Y:S04]  /*35cf0*/  LDL.LU R91, [R1+0x5e6c] ;  /* 0x005e6c00015b7983 */ /* 0x008ea80000300800 */
[----:B------:R-:W3:Y:S04]  /*35d00*/  LDL.LU R88, [R1+0x5e68] ;  /* 0x005e680001587983 */ /* 0x000ee80000300800 */
[----:B------:R-:W3:Y:S04]  /*35d10*/  LDL.LU R89, [R1+0x5e64] ;  /* 0x005e640001597983 */ /* 0x000ee80000300800 */
[----:B------:R0:W-:Y:S04]  /*35d20*/  STS.U8 [R152+UR4+0xbc00], R86 ;  /* 0x00bc005698007988 */ /* 0x0001e80008000004 */
[----:B------:R1:W-:Y:S04]  /*35d30*/  STS.U8 [R152+UR4+0xbe00], R87 ;  /* 0x00be005798007988 */ /* 0x0003e80008000004 */
[----:B------:R1:W-:Y:S04]  /*35d40*/  STS.U8 [R152+UR4+0xc000], R84 ;  /* 0x00c0005498007988 */ /* 0x0003e80008000004 */
[----:B------:R1:W-:Y:S04]  /*35d50*/  STS.U8 [R152+UR4+0xc200], R85 ;  /* 0x00c2005598007988 */ /* 0x0003e80008000004 */
[----:B------:R1:W-:Y:S04]  /*35d60*/  STS.U8 [R152+UR4+0xc400], R82 ;  /* 0x00c4005298007988 */ /* 0x0003e80008000004 */
[----:B------:R1:W-:Y:S04]  /*35d70*/  STS.U8 [R152+UR4+0xc600], R83 ;  /* 0x00c6005398007988 */ /* 0x0003e80008000004 */
[----:B0-----:R-:W3:Y:S04]  /*35d80*/  LDL.LU R86, [R1+0x5e60] ;  /* 0x005e600001567983 */ /* 0x001ee80000300800 */
[----:B-1----:R-:W3:Y:S04]  /*35d90*/  LDL.LU R87, [R1+0x5e5c] ;  /* 0x005e5c0001577983 */ /* 0x002ee80000300800 */
[----:B------:R-:W3:Y:S04]  /*35da0*/  LDL.LU R84, [R1+0x5e58] ;  /* 0x005e580001547983 */ /* 0x000ee80000300800 */
[----:B------:R-:W3:Y:S04]  /*35db0*/  LDL.LU R85, [R1+0x5e54] ;  /* 0x005e540001557983 */ /* 0x000ee80000300800 */
        /* <DEDUP_REMOVED lines=54> */
[----:B0-----:R-:W3:Y:S04]  /*36120*/  LDL.LU R56, [R1+0x5de8] ;  /* 0x005de80001387983 */ /* 0x001ee80000300800 */
[----:B-1----:R-:W3:Y:S04]  /*36130*/  LDL.LU R57, [R1+0x5de4] ;  /* 0x005de40001397983 */ /* 0x002ee80000300800 */
[----:B------:R-:W3:Y:S04]  /*36140*/  LDL.LU R54, [R1+0x5de0] ;  /* 0x005de00001367983 */ /* 0x000ee80000300800 */
[----:B------:R-:W3:Y:S01]  /*36150*/  LDL.LU R55, [R1+0x5ddc] ;  /* 0x005ddc0001377983 */ /* 0x000ee20000300800 */
[----:B------:R-:W-:-:S02]  /*36160*/  IMAD.MOV.U32 R4, RZ, RZ, R10 ;  /* 0x000000ffff047224 */ /* 0x000fc400078e000a */
[----:B------:R-:W-:Y:S01]  /*36170*/  IMAD.MOV.U32 R5, RZ, RZ, R12 ;  /* 0x000000ffff057224 */ /* 0x000fe200078e000c */
        /* <DEDUP_REMOVED lines=8> */
[----:B----4-:R-:W4:Y:S04]  /*36200*/  LDL.LU R50, [R1+0x5dd0] ;  /* 0x005dd00001327983 */ /* 0x010f280000300800 */
[----:B--2---:R-:W4:Y:S04]  /*36210*/  LDL.LU R51, [R1+0x5dcc] ;  /* 0x005dcc0001337983 */ /* 0x004f280000300800 */
[----:B------:R-:W2:Y:S04]  /*36220*/  LDL.LU R48, [R1+0x5dc8] ;  /* 0x005dc80001307983 */ /* 0x000ea80000300800 */
[----:B------:R-:W2:Y:S04]  /*36230*/  LDL.LU R49, [R1+0x5dc4] ;  /* 0x005dc40001317983 */ /* 0x000ea80000300800 */
[----:B------:R0:W-:Y:S04]  /*36240*/  STS.U8 [R21+UR4+0x8c80], R46 ;  /* 0x008c802e15007988 */ /* 0x0001e80008000004 */
[----:B------:R1:W-:Y:S04]  /*36250*/  STS.U8 [R21+UR4+0x8e80], R47 ;  /* 0x008e802f15007988 */ /* 0x0003e80008000004 */
[----:B------:R1:W-:Y:S04]  /*36260*/  STS.U8 [R21+UR4+0x9080], R44 ;  /* 0x0090802c15007988 */ /* 0x0003e80008000004 */
[----:B------:R1:W-:Y:S04]  /*36270*/  STS.U8 [R21+UR4+0x9c80], R129 ;  /* 0x009c808115007988 */ /* 0x0003e80008000004 */
[----:B------:R1:W-:Y:S04]  /*36280*/  STS.U8 [R21+UR4+0x9a80], R132 ;  /* 0x009a808415007988 */ /* 0x0003e80008000004 */
[----:B------:R1:W-:Y:S04]  /*36290*/  STS.U8 [R21+UR4+0x9880], R137 ;  /* 0x0098808915007988 */ /* 0x0003e80008000004 */
[----:B0-----:R-:W2:Y:S04]  /*362a0*/  LDL.LU R46, [R1+0x5dc0] ;  /* 0x005dc000012e7983 */ /* 0x001ea80000300800 */
[----:B-1----:R-:W2:Y:S04]  /*362b0*/  LDL.LU R47, [R1+0x5dbc] ;  /* 0x005dbc00012f7983 */ /* 0x002ea80000300800 */
[----:B------:R-:W2:Y:S04]  /*362c0*/  LDL.LU R44, [R1+0x5db8] ;  /* 0x005db800012c7983 */ /* 0x000ea80000300800 */
[----:B------:R-:W3:Y:S04]  /*362d0*/  LDL.LU R129, [R1+0x2de4] ;  /* 0x002de40001817983 */ /* 0x000ee80000300800 */
[----:B------:R-:W4:Y:S04]  /*362e0*/  LDL.LU R132, [R1+0x2e00] ;  /* 0x002e000001847983 */ /* 0x000f280000300800 */
[----:B------:R0:W-:Y:S04]  /*362f0*/  STS.U8 [R21+UR4+0x9680], R140 ;  /* 0x0096808c15007988 */ /* 0x0001e80008000004 */
[----:B------:R-:W2:Y:S04]  /*36300*/  LDL.LU R137, [R1+0x2dc4] ;  /* 0x002dc40001897983 */ /* 0x000ea80000300800 */
[----:B------:R1:W-:Y:S04]  /*36310*/  STS.U8 [R21+UR4+0x9480], R145 ;  /* 0x0094809115007988 */ /* 0x0003e80008000004 */
[----:B------:R1:W-:Y:S04]  /*36320*/  STS.U8 [R21+UR4+0x9280], R148 ;  /* 0x0092809415007988 */ /* 0x0003e80008000004 */
[----:B------:R1:W-:Y:S04]  /*36330*/  STS.U8 [R21+UR4+0x9e80], R9 ;  /* 0x009e800915007988 */ /* 0x0003e80008000004 */
[----:B0-----:R-:W2:Y:S04]  /*36340*/  LDL.LU R140, [R1+0x2de0] ;  /* 0x002de000018c7983 */ /* 0x001ea80000300800 */
[----:B-1----:R-:W2:Y:S04]  /*36350*/  LDL.LU R145, [R1+0x2da4] ;  /* 0x002da40001917983 */ /* 0x002ea80000300800 */
[----:B------:R-:W2:Y:S04]  /*36360*/  LDL.LU R148, [R1+0x2dc0] ;  /* 0x002dc00001947983 */ /* 0x000ea80000300800 */
[----:B------:R-:W2:Y:S04]  /*36370*/  LDL.LU R11, [R1+0x292c] ;  /* 0x00292c00010b7983 */ /* 0x000ea80000300800 */
[----:B------:R-:W2:Y:S04]  /*36380*/  LDL.LU R8, [R1+0x2924] ;  /* 0x0029240001087983 */ /* 0x000ea80000300800 */
[----:B------:R-:W2:Y:S04]  /*36390*/  LDL.LU R10, [R1+0x2948] ;  /* 0x00294800010a7983 */ /* 0x000ea80000300800 */
[----:B------:R-:W2:Y:S04]  /*363a0*/  LDL.LU R12, [R1+0x2940] ;  /* 0x00294000010c7983 */ /* 0x000ea80000300800 */
        /* <DEDUP_REMOVED lines=9> */
[----:B-1----:R-:W2:Y:S01]  /*36440*/  LDL.LU R251, [R1+0x2868] ;  /* 0x0028680001fb7983 */ /* 0x002ea20000300800 */
[----:B------:R-:W-:-:S02]  /*36450*/  IMAD.MOV.U32 R250, RZ, RZ, R45 ;  /* 0x000000fffffa7224 */ /* 0x000fc400078e002d */
[----:B------:R-:W-:Y:S01]  /*36460*/  IMAD.MOV.U32 R249, RZ, RZ, R42 ;  /* 0x000000fffff97224 */ /* 0x000fe200078e002a */
        /* <DEDUP_REMOVED lines=10> */
[----:B------:R1:W-:Y:S04]  /*36510*/  STS.U8 [R21+UR4+0xb880], R240 ;  /* 0x00b880f015007988 */ /* 0x0003e80008000004 */
[----:B0-----:R-:W2:Y:S01]  /*36520*/  LDL.LU R246, [R1+0x2864] ;  /* 0x0028640001f67983 */ /* 0x001ea20000300800 */
[----:B-1----:R-:W-:-:S03]  /*36530*/  IMAD.MOV.U32 R245, RZ, RZ, R43 ;  /* 0x000000fffff57224 */ /* 0x002fc600078e002b */
[----:B------:R-:W2:Y:S04]  /*36540*/  LDL.LU R43, [R1+0x5dac] ;  /* 0x005dac00012b7983 */ /* 0x000ea80000300800 */
[----:B------:R-:W2:Y:S01]  /*36550*/  LDL.LU R244, [R1+0x286c] ;  /* 0x00286c0001f47983 */ /* 0x000ea20000300800 */
[----:B------:R-:W-:Y:S02]  /*36560*/  IMAD.MOV.U32 R243, RZ, RZ, R40 ;  /* 0x000000fffff37224 */ /* 0x000fe400078e0028 */
[----:B------:R-:W-:Y:S01]  /*36570*/  IMAD.MOV.U32 R242, RZ, RZ, R41 ;  /* 0x000000fffff27224 */ /* 0x000fe200078e0029 */
[----:B------:R-:W2:Y:S04]  /*36580*/  LDL.LU R40, [R1+0x5da8] ;  /* 0x005da80001287983 */ /* 0x000ea80000300800 */
[----:B------:R-:W2:Y:S04]  /*36590*/  LDL.LU R41, [R1+0x5da4] ;  /* 0x005da40001297983 */ /* 0x000ea80000300800 */
[----:B------:R-:W2:Y:S01]  /*365a0*/  LDL.LU R241, [R1+0x28a0] ;  /* 0x0028a00001f17983 */ /* 0x000ea20000300800 */
[----:B------:R-:W-:-:S03]  /*365b0*/  IMAD.MOV.U32 R240, RZ, RZ, R38 ;  /* 0x000000fffff07224 */ /* 0x000fc600078e0026 */
[----:B------:R0:W-:Y:S04]  /*365c0*/  STS.U8 [R21+UR4+0xba80], R239 ;  /* 0x00ba80ef15007988 */ /* 0x0001e80008000004 */
[----:B------:R-:W2:Y:S04]  /*365d0*/  LDL.LU R38, [R1+0x5da0] ;  /* 0x005da00001267983 */ /* 0x000ea80000300800 */
[----:B------:R1:W-:Y:S04]  /*365e0*/  STS.U8 [R21+UR4+0xbc80], R238 ;  /* 0x00bc80ee15007988 */ /* 0x0003e80008000004 */
[----:B------:R1:W-:Y:S04]  /*365f0*/  STS.U8 [R21+UR4+0xbe80], R237 ;  /* 0x00be80ed15007988 */ /* 0x0003e80008000004 */
[----:B------:R1:W-:Y:S04]  /*36600*/  STS.U8 [R21+UR4+0xc080], R236 ;  /* 0x00c080ec15007988 */ /* 0x0003e80008000004 */
[----:B------:R1:W-:Y:S04]  /*36610*/  STS.U8 [R21+UR4+0xc280], R235 ;  /* 0x00c280eb15007988 */ /* 0x0003e80008000004 */
[----:B------:R1:W-:Y:S04]  /*36620*/  STS.U8 [R21+UR4+0xc480], R234 ;  /* 0x00c480ea15007988 */ /* 0x0003e80008000004 */
[----:B0-----:R-:W2:Y:S04]  /*36630*/  LDL.LU R239, [R1+0x28a8] ;  /* 0x0028a80001ef7983 */ /* 0x001ea80000300800 */
[----:B-1----:R-:W2:Y:S01]  /*36640*/  LDL.LU R238, [R1+0x2884] ;  /* 0x0028840001ee7983 */ /* 0x002ea20000300800 */
[----:B------:R-:W-:-:S03]  /*36650*/  IMAD.MOV.U32 R237, RZ, RZ, R39 ;  /* 0x000000ffffed7224 */ /* 0x000fc600078e0027 */
[----:B------:R-:W2:Y:S04]  /*36660*/  LDL.LU R39, [R1+0x5d9c] ;  /* 0x005d9c0001277983 */ /* 0x000ea80000300800 */
[----:B------:R-:W2:Y:S01]  /*36670*/  LDL.LU R236, [R1+0x288c] ;  /* 0x00288c0001ec7983 */ /* 0x000ea20000300800 */
[----:B------:R-:W-:Y:S02]  /*36680*/  IMAD.MOV.U32 R235, RZ, RZ, R36 ;  /* 0x000000ffffeb7224 */ /* 0x000fe400078e0024 */
[----:B------:R-:W-:Y:S01]  /*36690*/  IMAD.MOV.U32 R234, RZ, RZ, R37 ;  /* 0x000000ffffea7224 */ /* 0x000fe200078e0025 */
        /* <DEDUP_REMOVED lines=13> */
[----:B------:R-:W2:Y:S04]  /*36770*/  LDL.LU R231, [R1+0x28c8] ;  /* 0x0028c80001e77983 */ /* 0x000ea80000300800 */
[----:B------:R-:W2:Y:S01]  /*36780*/  LDL.LU R230, [R1+0x28a4] ;  /* 0x0028a40001e67983 */ /* 0x000ea20000300800 */
[----:B------:R-:W-:Y:S02]  /*36790*/  IMAD.MOV.U32 R229, RZ, RZ, R35 ;  /* 0x000000ffffe57224 */ /* 0x000fe400078e0023 */
[----:B------:R-:W-:Y:S01]  /*367a0*/  IMAD.MOV.U32 R226, RZ, RZ, R33 ;  /* 0x000000ffffe27224 */ /* 0x000fe200078e0021 */
[----:B------:R-:W2:Y:S04]  /*367b0*/  LDL.LU R35, [R1+0x5d8c] ;  /* 0x005d8c0001237983 */ /* 0x000ea80000300800 */
[----:B------:R0:W-:Y:S01]  /*367c0*/  STS.U8 [R21+UR4+0xd080], R228 ;  /* 0x00d080e415007988 */ /* 0x0001e20008000004 */
[----:B------:R-:W-:-:S02]  /*367d0*/  IMAD.MOV.U32 R227, RZ, RZ, R32 ;  /* 0x000000ffffe37224 */ /* 0x000fc400078e0020 */
[----:B------:R-:W-:Y:S01]  /*367e0*/  IMAD.MOV.U32 R224, RZ, RZ, R30 ;  /* 0x000000ffffe07224 */ /* 0x000fe200078e001e */
[----:B------:R1:W-:Y:S04]  /*367f0*/  STS.U8 [R21+UR4+0xdc80], R222 ;  /* 0x00dc80de15007988 */ /* 0x0003e80008000004 */
[----:B------:R1:W-:Y:S04]  /*36800*/  STS.U8 [R21+UR4+0xd680], R225 ;  /* 0x00d680e115007988 */ /* 0x0003e80008000004 */
[----:B------:R1:W-:Y:S04]  /*36810*/  STS.U8 [R21+UR4+0xde80], R221 ;  /* 0x00de80dd15007988 */ /* 0x0003e80008000004 */
[----:B------:R3:W-:Y:S04]  /*36820*/  STS.U8 [R21+UR4+0xda80], R223 ;  /* 0x00da80df15007988 */ /* 0x0007e80008000004 */
[----:B0-----:R-:W2:Y:S04]  /*36830*/  LDL.LU R228, [R1+0x28ac] ;  /* 0x0028ac0001e47983 */ /* 0x001ea80000300800 */
[----:B------:R-:W2:Y:S04]  /*36840*/  LDL.LU R32, [R1+0x5d88] ;  /* 0x005d880001207983 */ /* 0x000ea80000300800 */
[----:B------:R-:W2:Y:S01]  /*36850*/  LDL.LU R33, [R1+0x5d84] ;  /* 0x005d840001217983 */ /* 0x000ea20000300800 */
[----:B-1----:R-:W-:-:S03]  /*36860*/  IMAD.MOV.U32 R222, RZ, RZ, R226 ;  /* 0x000000ffffde7224 */ /* 0x002fc600078e00e2 */
[----:B------:R-:W2:Y:S01]  /*36870*/  LDL.LU R225, [R1+0x28e0] ;  /* 0x0028e00001e17983 */ /* 0x000ea20000300800 */
[----:B------:R-:W-:Y:S02]  /*36880*/  IMAD.MOV.U32 R221, RZ, RZ, R224 ;  /* 0x000000ffffdd7224 */ /* 0x000fe400078e00e0 */
[----:B------:R-:W-:Y:S01]  /*36890*/  IMAD.MOV.U32 R226, RZ, RZ, R227 ;  /* 0x000000ffffe27224 */ /* 0x000fe200078e00e3 */
[----:B------:R-:W2:Y:S01]  /*368a0*/  LDL.LU R30, [R1+0x5d80] ;  /* 0x005d8000011e7983 */ /* 0x000ea20000300800 */
[----:B------:R-:W-:Y:S02]  /*368b0*/  IMAD.MOV.U32 R227, RZ, RZ, R242 ;  /* 0x000000ffffe37224 */ /* 0x000fe400078e00f2 */
[----:B------:R-:W-:Y:S01]  /*368c0*/  IMAD.MOV.U32 R224, RZ, RZ, R250 ;  /* 0x000000ffffe07224 */ /* 0x000fe200078e00fa */
[----:B---3--:R-:W3:Y:S01]  /*368d0*/  LDL.LU R223, [R1+0x28e8] ;  /* 0x0028e80001df7983 */ /* 0x008ee20000300800 */
[----:B------:R-:W-:Y:S02]  /*368e0*/  IMAD.MOV.U32 R242, RZ, RZ, R4 ;  /* 0x000000fffff27224 */ /* 0x000fe400078e0004 */
[----:B------:R-:W-:Y:S01]  /*368f0*/  IMAD.MOV.U32 R250, RZ, RZ, R5 ;  /* 0x000000fffffa7224 */ /* 0x000fe200078e0005 */
[----:B------:R-:W4:Y:S04]  /*36900*/  LDL R4, [R1+0x3030] ;  /* 0x0030300001047983 */ /* 0x000f280000100800 */
[----:B------:R-:W4:Y:S04]  /*36910*/  LDL R5, [R1+0x2070] ;  /* 0x0020700001057983 */ /* 0x000f280000100800 */
[----:B------:R0:W-:Y:S04]  /*36920*/  STS.U8 [R21+UR4+0xe080], R220 ;  /* 0x00e080dc15007988 */ /* 0x0001e80008000004 */
[----:B------:R-:W-:Y:S04]  /*36930*/  STS.U8 [R21+UR4+0xe280], R219 ;  /* 0x00e280db15007988 */ /* 0x000fe80008000004 */
[----:B------:R-:W-:Y:S04]  /*36940*/  STS.U8 [R21+UR4+0xe480], R218 ;  /* 0x00e480da15007988 */ /* 0x000fe80008000004 */
[----:B------:R-:W-:Y:S04]  /*36950*/  STS.U8 [R21+UR4+0xe680], R217 ;  /* 0x00e680d915007988 */ /* 0x000fe80008000004 */
[----:B------:R-:W-:Y:S04]  /*36960*/  STS.U8 [R21+UR4+0xe880], R216 ;  /* 0x00e880d815007988 */ /* 0x000fe80008000004 */
[----:B------:R-:W-:Y:S01]  /*36970*/  STS.U8 [R21+UR4+0xea80], R215 ;  /* 0x00ea80d715007988 */ /* 0x000fe20008000004 */
[----:B0-----:R-:W-:-:S03]  /*36980*/  PRMT R220, RZ, 0x7610, R220 ;  /* 0x00007610ffdc7816 */ /* 0x001fc600000000dc */
[----:B------:R-:W-:Y:S04]  /*36990*/  STS.U8 [R21+UR4+0xec80], R214 ;  /* 0x00ec80d615007988 */ /* 0x000fe80008000004 */
        /* <DEDUP_REMOVED lines=9> */
[----:B------:R0:W-:Y:S04]  /*36a30*/  STL [R1+0x51f4], R21 ;  /* 0x0051f41501007387 */ /* 0x0001e80000100800 */
[----:B0-----:R-:W3:Y:S04]  /*36a40*/  LDL.LU R21, [R1+0x2960] ;  /* 0x0029600001157983 */ /* 0x001ee80000300800 */
[----:B----4-:R0:W4:Y:S04]  /*36a50*/  @!P0 LDG.E.U8 R220, desc[UR10][R4.64] ;  /* 0x0000000a04dc8981 */ /* 0x010128000c1e1100 */
[----:B------:R-:W0:Y:S04]  /*36a60*/  LDL R4, [R1+0x2060] ;  /* 0x0020600001047983 */ /* 0x000e280000100800 */
[----:B------:R-:W0:Y:S01]  /*36a70*/  LDL R5, [R1+0x3020] ;  /* 0x0030200001057983 */ /* 0x000e220000100800 */
[----:B------:R-:W-:-:S02]  /*36a80*/  PRMT R219, RZ, 0x7610, R219 ;  /* 0x00007610ffdb7816 */ /* 0x000fc400000000db */
[----:B0-----:R-:W-:-:S04]  /*36a90*/  @!P0 LOP3.LUT R5, R5, R4, RZ, 0x3c, !PT ;  /* 0x0000000405058212 */ /* 0x001fc800078e3cff */
[----:B------:R-:W-:-:S04]  /*36aa0*/  @!P0 LOP3.LUT R4, R5, R4, RZ, 0x3c, !PT ;  /* 0x0000000405048212 */ /* 0x000fc800078e3cff */
[----:B------:R-:W-:-:S05]  /*36ab0*/  @!P0 LOP3.LUT R5, R5, R4, RZ, 0x3c, !PT ;  /* 0x0000000405058212 */ /* 0x000fca00078e3cff */
[----:B------:R0:W4:Y:S04]  /*36ac0*/  @!P0 LDG.E.U8 R219, desc[UR10][R4.64] ;  /* 0x0000000a04db8981 */ /* 0x000128000c1e1100 */
[----:B------:R-:W0:Y:S04]  /*36ad0*/  LDL R4, [R1+0x3000] ;  /* 0x0030000001047983 */ /* 0x000e280000100800 */
[----:B------:R-:W0:Y:S01]  /*36ae0*/  LDL R5, [R1+0x3004] ;  /* 0x0030040001057983 */ /* 0x000e220000100800 */
[----:B------:R-:W-:Y:S02]  /*36af0*/  PRMT R218, RZ, 0x7610, R218 ;  /* 0x00007610ffda7816 */ /* 0x000fe400000000da */
        /* <DEDUP_REMOVED lines=96> */
[----:B------:R-:W0:Y:S04]  /*37100*/  LDL R5, [R1+0x2e44] ;  /* 0x002e440001057983 */ /* 0x000e280000100800 */
[----:B------:R1:W-:Y:S02]  /*37110*/  STS.U8 [R20+UR4+0x8100], R204 ;  /* 0x008100cc14007988 */ /* 0x0003e40008000004 */
[----:B-1----:R-:W-:-:S02]  /*37120*/  PRMT R204, RZ, 0x7610, R204 ;  /* 0x00007610ffcc7816 */ /* 0x002fc400000000cc */
        /* <DEDUP_REMOVED lines=13> */
[----:B------:R1:W-:Y:S04]  /*37200*/  STS.U8 [R20+UR4+0x8500], R202 ;  /* 0x008500ca14007988 */ /* 0x0003e80008000004 */
[----:B------:R2:W-:Y:S01]  /*37210*/  STS.U8 [R20+UR4+0x8700], R201 ;  /* 0x008700c914007988 */ /* 0x0005e20008000004 */
[----:B-1----:R-:W-:-:S02]  /*37220*/  PRMT R202, RZ, 0x7610, R202 ;  /* 0x00007610ffca7816 */ /* 0x002fc400000000ca */
[----:B--2---:R-:W-:Y:S01]  /*37230*/  PRMT R201, RZ, 0x7610, R201 ;  /* 0x00007610ffc97816 */ /* 0x004fe200000000c9 */
[----:B------:R1:W-:Y:S02]  /*37240*/  STS.U8 [R20+UR4+0x8900], R200 ;  /* 0x008900c814007988 */ /* 0x0003e40008000004 */
[----:B-1----:R-:W-:Y:S01]  /*37250*/  PRMT R200, RZ, 0x7610, R200 ;  /* 0x00007610ffc87816 */ /* 0x002fe200000000c8 */
[----:B0-----:R-:W-:Y:S02]  /*37260*/  @!P0 IMAD.MOV.U32 R4, RZ, RZ, R5 ;  /* 0x000000ffff048224 */ /* 0x001fe400078e0005 */
[----:B------:R-:W-:-:S05]  /*37270*/  @!P0 IMAD.MOV.U32 R5, RZ, RZ, R132 ;  /* 0x000000ffff058224 */ /* 0x000fca00078e0084 */
[----:B------:R0:W2:Y:S02]  /*37280*/  @!P0 LDG.E.U8 R202, desc[UR10][R4.64] ;  /* 0x0000000a04ca8981 */ /* 0x0000a4000c1e1100 */
[----:B0-----:R-:W-:Y:S02]  /*37290*/  @!P0 IMAD.MOV.U32 R4, RZ, RZ, R129 ;  /* 0x000000ffff048224 */ /* 0x001fe400078e0081 */
[----:B------:R-:W-:-:S05]  /*372a0*/  @!P0 IMAD.MOV.U32 R5, RZ, RZ, R140 ;  /* 0x000000ffff058224 */ /* 0x000fca00078e008c */
[----:B------:R0:W2:Y:S02]  /*372b0*/  @!P0 LDG.E.U8 R201, desc[UR10][R4.64] ;  /* 0x0000000a04c98981 */ /* 0x0000a4000c1e1100 */
[----:B0-----:R-:W-:Y:S02]  /*372c0*/  @!P0 IMAD.MOV.U32 R4, RZ, RZ, R137 ;  /* 0x000000ffff048224 */ /* 0x001fe400078e0089 */
[----:B------:R-:W-:-:S05]  /*372d0*/  @!P0 IMAD.MOV.U32 R5, RZ, RZ, R148 ;  /* 0x000000ffff058224 */ /* 0x000fca00078e0094 */
[----:B------:R0:W2:Y:S04]  /*372e0*/  @!P0 LDG.E.U8 R200, desc[UR10][R4.64] ;  /* 0x0000000a04c88981 */ /* 0x0000a8000c1e1100 */
[----:B------:R-:W3:Y:S04]  /*372f0*/  LDL R5, [R1+0x2da0] ;  /* 0x002da00001057983 */ /* 0x000ee80000100800 */
[----:B------:R-:W-:Y:S04]  /*37300*/  STL.64 [R1+0x5470], R150 ;  /* 0x0054709601007387 */ /* 0x000fe80000100a00 */
[----:B------:R1:W-:Y:S01]  /*37310*/  STL.64 [R1+0x5468], R148 ;  /* 0x0054689401007387 */ /* 0x0003e20000100a00 */
[----:B0-----:R-:W-:-:S02]  /*37320*/  @!P0 IMAD.MOV.U32 R4, RZ, RZ, R145 ;  /* 0x000000ffff048224 */ /* 0x001fc400078e0091 */
[----:B-1----:R-:W-:Y:S02]  /*37330*/  IMAD.MOV.U32 R149, RZ, RZ, R31 ;  /* 0x000000ffff957224 */ /* 0x002fe400078e001f */
[----:B------:R-:W4:Y:S04]  /*37340*/  LDL.LU R31, [R1+0x5d7c] ;  /* 0x005d7c00011f7983 */ /* 0x000f280000300800 */
[----:B------:R0:W-:Y:S01]  /*37350*/  STL.64 [R1+0x5460], R146 ;  /* 0x0054609201007387 */ /* 0x0001e20000100a00 */
[----:B------:R-:W-:Y:S02]  /*37360*/  IMAD.MOV.U32 R148, RZ, RZ, R29 ;  /* 0x000000ffff947224 */ /* 0x000fe400078e001d */
[----:B------:R-:W-:Y:S02]  /*37370*/  IMAD.MOV.U32 R151, RZ, RZ, R27 ;  /* 0x000000ffff977224 */ /* 0x000fe400078e001b */
[----:B0-----:R-:W-:-:S02]  /*37380*/  IMAD.MOV.U32 R147, RZ, RZ, R28 ;  /* 0x000000ffff937224 */ /* 0x001fc400078e001c */
[----:B------:R-:W2:Y:S04]  /*37390*/  LDL.LU R28, [R1+0x5d78] ;  /* 0x005d7800011c7983 */ /* 0x000ea80000300800 */
[----:B------:R-:W2:Y:S04]  /*373a0*/  LDL.LU R29, [R1+0x5d74] ;  /* 0x005d7400011d7983 */ /* 0x000ea80000300800 */
[----:B------:R0:W-:Y:S01]  /*373b0*/  STL.64 [R1+0x5458], R144 ;  /* 0x0054589001007387 */ /* 0x0001e20000100a00 */
[----:B------:R-:W-:Y:S02]  /*373c0*/  IMAD.MOV.U32 R146, RZ, RZ, R24 ;  /* 0x000000ffff927224 */ /* 0x000fe400078e0018 */
[----:B0-----:R-:W-:-:S02]  /*373d0*/  IMAD.MOV.U32 R145, RZ, RZ, R26 ;  /* 0x000000ffff917224 */ /* 0x001fc400078e001a */
[----:B------:R-:W3:Y:S04]  /*373e0*/  LDL.LU R26, [R1+0x5d70] ;  /* 0x005d7000011a7983 */ /* 0x000ee80000300800 */
[----:B------:R-:W3:Y:S04]  /*373f0*/  LDL.LU R27, [R1+0x5d6c] ;  /* 0x005d6c00011b7983 */ /* 0x000ee80000300800 */
[----:B------:R-:W3:Y:S01]  /*37400*/  LDL.LU R24, [R1+0x5d68] ;  /* 0x005d680001187983 */ /* 0x000ee20000300800 */
[----:B------:R-:W-:-:S03]  /*37410*/  IMAD.MOV.U32 R144, RZ, RZ, R25 ;  /* 0x000000ffff907224 */ /* 0x000fc600078e0019 */
[----:B------:R-:W3:Y:S01]  /*37420*/  LDL.LU R25, [R1+0x5d64] ;  /* 0x005d640001197983 */ /* 0x000ee20000300800 */
[----:B------:R-:W-:-:S03]  /*37430*/  IMAD.MOV.U32 R150, RZ, RZ, R19 ;  /* 0x000000ffff967224 */ /* 0x000fc600078e0013 */
[----:B------:R-:W3:Y:S04]  /*37440*/  LDL.LU R19, [R1+0x5d60] ;  /* 0x005d600001137983 */ /* 0x000ee80000300800 */
[----:B------:R0:W-:Y:S04]  /*37450*/  STL.64 [R1+0x5450], R142 ;  /* 0x0054508e01007387 */ /* 0x0001e80000100a00 */
[----:B0-----:R-:W3:Y:S04]  /*37460*/  LDL R142, [R1+0x2d60] ;  /* 0x002d6000018e7983 */ /* 0x001ee80000100800 */
[----:B------:R-:W3:Y:S04]  /*37470*/  LDL R143, [R1+0x2d64] ;  /* 0x002d6400018f7983 */ /* 0x000ee80000100800 */
[----:B------:R0:W-:Y:S04]  /*37480*/  STL.64 [R1+0x5448], R140 ;  /* 0x0054488c01007387 */ /* 0x0001e80000100a00 */
[----:B0-----:R-:W3:Y:S04]  /*37490*/  LDL R140, [R1+0x2d80] ;  /* 0x002d8000018c7983 */ /* 0x001ee80000100800 */
[----:B------:R-:W3:Y:S04]  /*374a0*/  LDL R141, [R1+0x2d84] ;  /* 0x002d8400018d7983 */ /* 0x000ee80000100800 */
[----:B------:R-:W-:Y:S04]  /*374b0*/  STL.64 [R1+0x5440], R138 ;  /* 0x0054408a01007387 */ /* 0x000fe80000100a00 */
        /* <DEDUP_REMOVED lines=53> */
[----:B----4-:R-:W-:Y:S04]  /*37810*/  STL.64 [R1+0x5290], R30 ;  /* 0x0052901e01007387 */ /* 0x010fe80000100a00 */
[----:B--2---:R-:W-:Y:S04]  /*37820*/  STL.64 [R1+0x5288], R28 ;  /* 0x0052881c01007387 */ /* 0x004fe80000100a00 */
[----:B---3--:R0:W-:Y:S04]  /*37830*/  STL.64 [R1+0x5280], R26 ;  /* 0x0052801a01007387 */ /* 0x0081e80000100a00 */
[----:B------:R1:W-:Y:S04]  /*37840*/  STL.64 [R1+0x5278], R24 ;  /* 0x0052781801007387 */ /* 0x0003e80000100a00 */
[----:B------:R2:W-:Y:S04]  /*37850*/  STS.U8 [R20+UR4+0x8b00], R199 ;  /* 0x008b00c714007988 */ /* 0x0005e80008000004 */
[----:B------:R3:W-:Y:S04]  /*37860*/  STS.U8 [R20+UR4+0x8d00], R198 ;  /* 0x008d00c614007988 */ /* 0x0007e80008000004 */
[----:B------:R4:W-:Y:S04]  /*37870*/  STS.U8 [R20+UR4+0x8f00], R197 ;  /* 0x008f00c514007988 */ /* 0x0009e80008000004 */
[----:B------:R4:W-:Y:S04]  /*37880*/  STS.U8 [R20+UR4+0x9100], R196 ;  /* 0x009100c414007988 */ /* 0x0009e80008000004 */
[----:B------:R4:W-:Y:S04]  /*37890*/  STS.U8 [R20+UR4+0x9300], R195 ;  /* 0x009300c314007988 */ /* 0x0009e80008000004 */
[----:B0-----:R-:W4:Y:S04]  /*378a0*/  LDL R26, [R1+0x2d24] ;  /* 0x002d2400011a7983 */ /* 0x001f280000100800 */
[----:B------:R-:W4:Y:S04]  /*378b0*/  LDL R27, [R1+0x2d20] ;  /* 0x002d2000011b7983 */ /* 0x000f280000100800 */
[----:B------:R0:W-:Y:S04]  /*378c0*/  STS.U8 [R20+UR4+0x9500], R194 ;  /* 0x009500c214007988 */ /* 0x0001e80008000004 */
[----:B------:R0:W-:Y:S04]  /*378d0*/  STS.U8 [R20+UR4+0x9700], R193 ;  /* 0x009700c114007988 */ /* 0x0001e80008000004 */
[----:B-1----:R-:W4:Y:S04]  /*378e0*/  LDL R25, [R1+0x2d40] ;  /* 0x002d400001197983 */ /* 0x002f280000100800 */
[----:B------:R-:W4:Y:S01]  /*378f0*/  LDL R24, [R1+0x2d44] ;  /* 0x002d440001187983 */ /* 0x000f220000100800 */
[----:B--2---:R-:W-:-:S02]  /*37900*/  PRMT R199, RZ, 0x7610, R199 ;  /* 0x00007610ffc77816 */ /* 0x004fc400000000c7 */
[----:B---3--:R-:W-:Y:S01]  /*37910*/  PRMT R198, RZ, 0x7610, R198 ;  /* 0x00007610ffc67816 */ /* 0x008fe200000000c6 */
[----:B------:R1:W-:Y:S04]  /*37920*/  STS.U8 [R20+UR4+0x9900], R192 ;  /* 0x009900c014007988 */ /* 0x0003e80008000004 */
[----:B------:R2:W-:Y:S04]  /*37930*/  STS.U8 [R20+UR4+0x9b00], R191 ;  /* 0x009b00bf14007988 */ /* 0x0005e80008000004 */
[----:B------:R3:W2:Y:S01]  /*37940*/  @!P0 LDG.E.U8 R199, desc[UR10][R4.64] ;  /* 0x0000000a04c78981 */ /* 0x0006a2000c1e1100 */
[----:B----4-:R-:W-:-:S03]  /*37950*/  PRMT R197, RZ, 0x7610, R197 ;  /* 0x00007610ffc57816 */ /* 0x010fc600000000c5 */
        /* <DEDUP_REMOVED lines=10> */
[----:B------:R4:W-:Y:S01]  /*37a00*/  STS.U8 [R20+UR4+0xb100], R180 ;  /* 0x00b100b414007988 */ /* 0x0009e20008000004 */
[----:B---3--:R-:W-:-:S02]  /*37a10*/  @!P0 IMAD.MOV.U32 R5, RZ, RZ, R140 ;  /* 0x000000ffff058224 */ /* 0x008fc400078e008c */
[----:B------:R-:W-:Y:S01]  /*37a20*/  @!P0 IMAD.MOV.U32 R4, RZ, RZ, R141 ;  /* 0x000000ffff048224 */ /* 0x000fe200078e008d */
[----:B------:R3:W-:Y:S04]  /*37a30*/  STS.U8 [R20+UR4+0xb300], R179 ;  /* 0x00b300b314007988 */ /* 0x0007e80008000004 */
[----:B------:R3:W-:Y:S04]  /*37a40*/  STS.U8 [R20+UR4+0xb500], R178 ;  /* 0x00b500b214007988 */ /* 0x0007e80008000004 */
[----:B------:R0:W3:Y:S04]  /*37a50*/  @!P0 LDG.E.U8 R198, desc[UR10][R4.64] ;  /* 0x0000000a04c68981 */ /* 0x0000e8000c1e1100 */
        /* <DEDUP_REMOVED lines=8> */
[----:B------:R-:W3:Y:S01]  /*37ae0*/  LDL R28, [R1+0x29c0] ;  /* 0x0029c000011c7983 */ /* 0x000ee20000100800 */
[----:B0-----:R-:W-:-:S02]  /*37af0*/  @!P0 IMAD.MOV.U32 R4, RZ, RZ, R143 ;  /* 0x000000ffff048224 */ /* 0x001fc400078e008f */
[----:B------:R-:W-:-:S05]  /*37b00*/  @!P0 IMAD.MOV.U32 R5, RZ, RZ, R142 ;  /* 0x000000ffff058224 */ /* 0x000fca00078e008e */
[----:B------:R0:W3:Y:S01]  /*37b10*/  @!P0 LDG.E.U8 R197, desc[UR10][R4.64] ;  /* 0x0000000a04c58981 */ /* 0x0000e2000c1e1100 */
[----:B------:R-:W-:Y:S01]  /*37b20*/  PRMT R196, RZ, 0x7610, R196 ;  /* 0x00007610ffc47816 */ /* 0x000fe200000000c4 */
[----:B0-----:R-:W-:Y:S02]  /*37b30*/  @!P0 IMAD.MOV.U32 R5, RZ, RZ, R25 ;  /* 0x000000ffff058224 */ /* 0x001fe400078e0019 */
[----:B------:R-:W4:Y:S01]  /*37b40*/  LDL R25, [R1+0x2d00] ;  /* 0x002d000001197983 */ /* 0x000f220000100800 */
[----:B------:R-:W-:-:S03]  /*37b50*/  @!P0 IMAD.MOV.U32 R4, RZ, RZ, R24 ;  /* 0x000000ffff048224 */ /* 0x000fc600078e0018 */
[----:B------:R-:W2:Y:S04]  /*37b60*/  LDL R24, [R1+0x2d04] ;  /* 0x002d040001187983 */ /* 0x000ea80000100800 */
[----:B------:R0:W3:Y:S02]  /*37b70*/  @!P0 LDG.E.U8 R196, desc[UR10][R4.64] ;  /* 0x0000000a04c48981 */ /* 0x0000e4000c1e1100 */
[----:B0-----:R-:W-:Y:S02]  /*37b80*/  @!P0 IMAD.MOV.U32 R4, RZ, RZ, R26 ;  /* 0x000000ffff048224 */ /* 0x001fe400078e001a */
[----:B------:R-:W3:Y:S01]  /*37b90*/  LDL R26, [R1+0x2ce4] ;  /* 0x002ce400011a7983 */ /* 0x000ee20000100800 */
[----:B------:R-:W-:-:S03]  /*37ba0*/  @!P0 IMAD.MOV.U32 R5, RZ, RZ, R27 ;  /* 0x000000ffff058224 */ /* 0x000fc600078e001b */
[----:B------:R-:W3:Y:S01]  /*37bb0*/  LDL R27, [R1+0x2ce0] ;  /* 0x002ce000011b7983 */ /* 0x000ee20000100800 */
[----:B------:R-:W-:-:S06]  /*37bc0*/  PRMT R195, RZ, 0x7610, R195 ;  /* 0x00007610ffc37816 */ /* 0x000fcc00000000c3 */
[----:B------:R4:W3:Y:S01]  /*37bd0*/  @!P0 LDG.E.U8 R195, desc[UR10][R4.64] ;  /* 0x0000000a04c38981 */ /* 0x0008e2000c1e1100 */
[----:B------:R-:W-:Y:S01]  /*37be0*/  PRMT R194, RZ, 0x7610, R194 ;  /* 0x00007610ffc27816 */ /* 0x000fe200000000c2 */
[----:B----4-:R-:W-:Y:S02]  /*37bf0*/  @!P0 IMAD.MOV.U32 R5, RZ, RZ, R25 ;  /* 0x000000ffff058224 */ /* 0x010fe400078e0019 */
[----:B------:R-:W4:Y:S01]  /*37c00*/  LDL R25, [R1+0x2cc0] ;  /* 0x002cc00001197983 */ /* 0x000f220000100800 */
[----:B--2---:R-:W-:-:S03]  /*37c10*/  @!P0 IMAD.MOV.U32 R4, RZ, RZ, R24 ;  /* 0x000000ffff048224 */ /* 0x004fc600078e0018 */
[----:B------:R-:W2:Y:S04]  /*37c20*/  LDL R24, [R1+0x2cc4] ;  /* 0x002cc40001187983 */ /* 0x000ea80000100800 */
[----:B------:R3:W2:Y:S02]  /*37c30*/  @!P0 LDG.E.U8 R194, desc[UR10][R4.64] ;  /* 0x0000000a04c28981 */ /* 0x0006a4000c1e1100 */
[----:B---3--:R-:W-:Y:S02]  /*37c40*/  @!P0 IMAD.MOV.U32 R4, RZ, RZ, R26 ;  /* 0x000000ffff048224 */ /* 0x008fe400078e001a */
[----:B------:R-:W3:Y:S01]  /*37c50*/  LDL R26, [R1+0x2ca4] ;  /* 0x002ca400011a7983 */ /* 0x000ee20000100800 */
[----:B------:R-:W-:-:S03]  /*37c60*/  @!P0 IMAD.MOV.U32 R5, RZ, RZ, R27 ;  /* 0x000000ffff058224 */ /* 0x000fc600078e001b */
[----:B------:R-:W3:Y:S01]  /*37c70*/  LDL R27, [R1+0x2ca0] ;  /* 0x002ca000011b7983 */ /* 0x000ee20000100800 */
[----:B------:R-:W-:-:S06]  /*37c80*/  PRMT R193, RZ, 0x7610, R193 ;  /* 0x00007610ffc17816 */ /* 0x000fcc00000000c1 */
[----:B------:R4:W3:Y:S01]  /*37c90*/  @!P0 LDG.E.U8 R193, desc[UR10][R4.64] ;  /* 0x0000000a04c18981 */ /* 0x0008e2000c1e1100 */
[----:B-1----:R-:W-:Y:S01]  /*37ca0*/  PRMT R192, RZ, 0x7610, R192 ;  /* 0x00007610ffc07816 */ /* 0x002fe200000000c0 */
        /* <DEDUP_REMOVED lines=135> */
[----:B------:R-:W2:Y:S04]  /*38520*/  LDL.LU R24, [R1+0x2928] ;  /* 0x0029280001187983 */ /* 0x000ea80000300800 */
[----:B------:R3:W2:Y:S02]  /*38530*/  @!P0 LDG.E.U8 R170, desc[UR10][R4.64] ;  /* 0x0000000a04aa8981 */ /* 0x0006a4000c1e1100 */
[----:B---3--:R-:W-:Y:S02]  /*38540*/  @!P0 IMAD.MOV.U32 R4, RZ, RZ, R26 ;  /* 0x000000ffff048224 */ /* 0x008fe400078e001a */
[----:B------:R-:W3:Y:S01]  /*38550*/  LDL R26, [R1+0x296c] ;  /* 0x00296c00011a7983 */ /* 0x000ee20000100800 */
[----:B------:R-:W-:-:S03]  /*38560*/  @!P0 IMAD.MOV.U32 R5, RZ, RZ, R27 ;  /* 0x000000ffff058224 */ /* 0x000fc600078e001b */
[----:B------:R-:W2:Y:S04]  /*38570*/  LDL R27, [R1+0x2968] ;  /* 0x00296800011b7983 */ /* 0x000ea80000100800 */
[----:B------:R0:W-:Y:S02]  /*38580*/  STS.U8 [R20+UR4+0xc700], R169 ;  /* 0x00c700a914007988 */ /* 0x0001e40008000004 */
[----:B0-----:R-:W-:-:S06]  /*38590*/  PRMT R169, RZ, 0x7610, R169 ;  /* 0x00007610ffa97816 */ /* 0x001fcc00000000a9 */
[----:B------:R0:W2:Y:S04]  /*385a0*/  @!P0 LDG.E.U8 R169, desc[UR10][R4.64] ;  /* 0x0000000a04a98981 */ /* 0x0000a8000c1e1100 */
[----:B------:R1:W-:Y:S01]  /*385b0*/  STS.U8 [R20+UR4+0xc900], R168 ;  /* 0x00c900a814007988 */ /* 0x0003e20008000004 */
[----:B------:R-:W-:Y:S02]  /*385c0*/  IMAD.MOV.U32 R143, RZ, RZ, R147 ;  /* 0x000000ffff8f7224 */ /* 0x000fe400078e0093 */
[----:B------:R-:W-:Y:S02]  /*385d0*/  IMAD.MOV.U32 R147, RZ, RZ, R149 ;  /* 0x000000ffff937224 */ /* 0x000fe400078e0095 */
[----:B------:R-:W-:Y:S02]  /*385e0*/  IMAD.MOV.U32 R149, RZ, RZ, R242 ;  /* 0x000000ffff957224 */ /* 0x000fe400078e00f2 */
[----:B0-----:R-:W-:Y:S01]  /*385f0*/  @!P0 IMAD.MOV.U32 R5, RZ, RZ, R28 ;  /* 0x000000ffff058224 */ /* 0x001fe200078e001c */
[----:B-1----:R-:W-:Y:S01]  /*38600*/  PRMT R168, RZ, 0x7610, R168 ;  /* 0x00007610ffa87816 */ /* 0x002fe200000000a8 */
[----:B----4-:R-:W-:-:S02]  /*38610*/  @!P0 IMAD.MOV.U32 R4, RZ, RZ, R25 ;  /* 0x000000ffff048224 */ /* 0x010fc400078e0019 */
[----:B------:R-:W4:Y:S04]  /*38620*/  LDL R25, [R1+0x294c] ;  /* 0x00294c0001197983 */ /* 0x000f280000100800 */
[----:B------:R-:W4:Y:S04]  /*38630*/  LDL.LU R242, [R1+0x2908] ;  /* 0x0029080001f27983 */ /* 0x000f280000300800 */
[----:B------:R3:W4:Y:S02]  /*38640*/  @!P0 LDG.E.U8 R168, desc[UR10][R4.64] ;  /* 0x0000000a04a88981 */ /* 0x000724000c1e1100 */
[----:B---3--:R-:W-:-:S02]  /*38650*/  @!P0 IMAD.MOV.U32 R4, RZ, RZ, R26 ;  /* 0x000000ffff048224 */ /* 0x008fc400078e001a */
[----:B------:R-:W3:Y:S04]  /*38660*/  LDL R26, [R1+0x29a4] ;  /* 0x0029a400011a7983 */ /* 0x000ee80000100800 */
[----:B------:R-:W3:Y:S01]  /*38670*/  LDL.LU R29, [R1+0x28ec] ;  /* 0x0028ec00011d7983 */ /* 0x000ee20000300800 */
[----:B--2---:R-:W-:-:S03]  /*38680*/  @!P0 IMAD.MOV.U32 R5, RZ, RZ, R27 ;  /* 0x000000ffff058224 */ /* 0x004fc600078e001b */
[----:B------:R-:W2:Y:S04]  /*38690*/  LDL.LU R27, [R1+0x28cc] ;  /* 0x0028cc00011b7983 */ /* 0x000ea80000300800 */
[----:B------:R0:W-:Y:S04]  /*386a0*/  STS.U8 [R20+UR4+0xcb00], R167 ;  /* 0x00cb00a714007988 */ /* 0x0001e80008000004 */
[----:B------:R1:W-:Y:S01]  /*386b0*/  STS.U8 [R20+UR4+0xcd00], R166 ;  /* 0x00cd00a614007988 */ /* 0x0003e20008000004 */
[----:B0-----:R-:W-:Y:S02]  /*386c0*/  PRMT R167, RZ, 0x7610, R167 ;  /* 0x00007610ffa77816 */ /* 0x001fe400000000a7 */
[----:B-1----:R-:W-:-:S04]  /*386d0*/  PRMT R166, RZ, 0x7610, R166 ;  /* 0x00007610ffa67816 */ /* 0x002fc800000000a6 */
[----:B------:R0:W2:Y:S04]  /*386e0*/  @!P0 LDG.E.U8 R167, desc[UR10][R4.64] ;  /* 0x0000000a04a78981 */ /* 0x0000a8000c1e1100 */
[----:B------:R1:W-:Y:S01]  /*386f0*/  STS.U8 [R20+UR4+0xcf00], R165 ;  /* 0x00cf00a514007988 */ /* 0x0003e20008000004 */
[----:B0-----:R-:W-:Y:S01]  /*38700*/  @!P0 IMAD.MOV.U32 R5, RZ, RZ, R10 ;  /* 0x000000ffff058224 */ /* 0x001fe200078e000a */
[----:B-1----:R-:W-:Y:S02]  /*38710*/  PRMT R165, RZ, 0x7610, R165 ;  /* 0x00007610ffa57816 */ /* 0x002fe400000000a5 */
[----:B------:R0:W-:Y:S04]  /*38720*/  STS.U8 [R20+UR4+0xd100], R164 ;  /* 0x00d100a414007988 */ /* 0x0001e80008000004 */
[----:B------:R1:W-:Y:S01]  /*38730*/  STS.U8 [R20+UR4+0xd300], R163 ;  /* 0x00d300a314007988 */ /* 0x0003e20008000004 */
[----:B0-----:R-:W-:-:S02]  /*38740*/  PRMT R164, RZ, 0x7610, R164 ;  /* 0x00007610ffa47816 */ /* 0x001fc400000000a4 */
[----:B-1----:R-:W-:Y:S01]  /*38750*/  PRMT R163, RZ, 0x7610, R163 ;  /* 0x00007610ffa37816 */ /* 0x002fe200000000a3 */
[----:B------:R0:W-:Y:S04]  /*38760*/  STS.U8 [R20+UR4+0xd500], R162 ;  /* 0x00d500a214007988 */ /* 0x0001e80008000004 */
[----:B------:R1:W-:Y:S01]  /*38770*/  STS.U8 [R20+UR4+0xd700], R161 ;  /* 0x00d700a114007988 */ /* 0x0003e20008000004 */
[----:B0-----:R-:W-:Y:S02]  /*38780*/  PRMT R162, RZ, 0x7610, R162 ;  /* 0x00007610ffa27816 */ /* 0x001fe400000000a2 */
[----:B-1----:R-:W-:Y:S01]  /*38790*/  PRMT R161, RZ, 0x7610, R161 ;  /* 0x00007610ffa17816 */ /* 0x002fe200000000a1 */
[----:B------:R0:W-:Y:S04]  /*387a0*/  STS.U8 [R20+UR4+0xd900], R160 ;  /* 0x00d900a014007988 */ /* 0x0001e80008000004 */
[----:B------:R1:W-:Y:S01]  /*387b0*/  STS.U8 [R20+UR4+0xdb00], R159 ;  /* 0x00db009f14007988 */ /* 0x0003e20008000004 */
[----:B0-----:R-:W-:-:S02]  /*387c0*/  PRMT R160, RZ, 0x7610, R160 ;  /* 0x00007610ffa07816 */ /* 0x001fc400000000a0 */
[----:B-1----:R-:W-:Y:S01]  /*387d0*/  PRMT R159, RZ, 0x7610, R159 ;  /* 0x00007610ff9f7816 */ /* 0x002fe2000000009f */
[----:B------:R-:W-:Y:S02]  /*387e0*/  IMAD.MOV.U32 R141, RZ, RZ, R240 ;  /* 0x000000ffff8d7224 */ /* 0x000fe400078e00f0 */
[----:B----4-:R-:W-:Y:S02]  /*387f0*/  @!P0 IMAD.MOV.U32 R4, RZ, RZ, R25 ;  /* 0x000000ffff048224 */ /* 0x010fe400078e0019 */
[----:B------:R-:W4:Y:S04]  /*38800*/  LDL.LU R25, [R1+0x2920] ;  /* 0x0029200001197983 */ /* 0x000f280000300800 */
[----:B------:R0:W4:Y:S04]  /*38810*/  @!P0 LDG.E.U8 R166, desc[UR10][R4.64] ;  /* 0x0000000a04a68981 */ /* 0x000128000c1e1100 */
[----:B------:R1:W-:Y:S01]  /*38820*/  STL [R1+0x51f8], R10 ;  /* 0x0051f80a01007387 */ /* 0x0003e20000100800 */
[----:B0-----:R-:W-:-:S02]  /*38830*/  @!P0 IMAD.MOV.U32 R4, RZ, RZ, R11 ;  /* 0x000000ffff048224 */ /* 0x001fc400078e000b */
[----:B------:R-:W-:Y:S01]  /*38840*/  @!P0 IMAD.MOV.U32 R5, RZ, RZ, R24 ;  /* 0x000000ffff058224 */ /* 0x000fe200078e0018 */
[----:B-1----:R-:W4:Y:S04]  /*38850*/  LDL.LU R10, [R1+0x2944] ;  /* 0x00294400010a7983 */ /* 0x002f280000300800 */
[----:B------:R0:W-:Y:S04]  /*38860*/  STL [R1+0x51fc], R11 ;  /* 0x0051fc0b01007387 */ /* 0x0001e80000100800 */
[----:B------:R1:W4:Y:S04]  /*38870*/  @!P0 LDG.E.U8 R165, desc[UR10][R4.64] ;  /* 0x0000000a04a58981 */ /* 0x000328000c1e1100 */
[----:B0-----:R-:W4:Y:S01]  /*38880*/  LDL.LU R11, [R1+0x2980] ;  /* 0x00298000010b7983 */ /* 0x001f220000300800 */
[----:B-1----:R-:W-:-:S02]  /*38890*/  @!P0 IMAD.MOV.U32 R4, RZ, RZ, R9 ;  /* 0x000000ffff048224 */ /* 0x002fc400078e0009 */
[----:B------:R-:W-:Y:S01]  /*388a0*/  @!P0 IMAD.MOV.U32 R5, RZ, RZ, R242 ;  /* 0x000000ffff058224 */ /* 0x000fe200078e00f2 */
[----:B------:R0:W-:Y:S04]  /*388b0*/  STL [R1+0x5200], R9 ;  /* 0x0052000901007387 */ /* 0x0001e80000100800 */
[----:B------:R3:W4:Y:S04]  /*388c0*/  @!P0 LDG.E.U8 R164, desc[UR10][R4.64] ;  /* 0x0000000a04a48981 */ /* 0x000728000c1e1100 */
[----:B0-----:R-:W4:Y:S04]  /*388d0*/  LDL.LU R9, [R1+0x2964] ;  /* 0x0029640001097983 */ /* 0x001f280000300800 */
[----:B------:R0:W-:Y:S01]  /*388e0*/  STL [R1+0x5204], R223 ;  /* 0x005204df01007387 */ /* 0x0001e20000100800 */
[----:B---3--:R-:W-:-:S02]  /*388f0*/  @!P0 IMAD.MOV.U32 R4, RZ, RZ, R29 ;  /* 0x000000ffff048224 */ /* 0x008fc400078e001d */
[----:B------:R-:W-:-:S05]  /*38900*/  @!P0 IMAD.MOV.U32 R5, RZ, RZ, R223 ;  /* 0x000000ffff058224 */ /* 0x000fca00078e00df */
[----:B------:R1:W3:Y:S04]  /*38910*/  @!P0 LDG.E.U8 R163, desc[UR10][R4.64] ;  /* 0x0000000a04a38981 */ /* 0x0002e8000c1e1100 */
[----:B0-----:R-:W4:Y:S04]  /*38920*/  LDL.LU R223, [R1+0x29a0] ;  /* 0x0029a00001df7983 */ /* 0x001f280000300800 */
[----:B------:R0:W-:Y:S01]  /*38930*/  STL [R1+0x5208], R231 ;  /* 0x005208e701007387 */ /* 0x0001e20000100800 */
[----:B-1----:R-:W-:-:S03]  /*38940*/  @!P0 IMAD.MOV.U32 R5, RZ, RZ, R231 ;  /* 0x000000ffff058224 */ /* 0x002fc600078e00e7 */
[----:B0-----:R-:W3:Y:S01]  /*38950*/  LDL.LU R231, [R1+0x2984] ;  /* 0x0029840001e77983 */ /* 0x001ee20000300800 */
[----:B--2---:R-:W-:-:S03]  /*38960*/  @!P0 IMAD.MOV.U32 R4, RZ, RZ, R27 ;  /* 0x000000ffff048224 */ /* 0x004fc600078e001b */
[----:B------:R-:W2:Y:S04]  /*38970*/  LDL.LU R28, [R1+0x2900] ;  /* 0x00290000011c7983 */ /* 0x000ea80000300800 */
[----:B------:R0:W2:Y:S02]  /*38980*/  @!P0 LDG.E.U8 R162, desc[UR10][R4.64] ;  /* 0x0000000a04a28981 */ /* 0x0000a4000c1e1100 */
        /* <DEDUP_REMOVED lines=10> */
[----:B------:R-:W2:Y:S04]  /*38a30*/  LDL.LU R26, [R1+0x28c4] ;  /* 0x0028c400011a7983 */ /* 0x000ea80000300800 */
[----:B------:R-:W2:Y:S04]  /*38a40*/  LDL.LU R240, [R1+0x28e4] ;  /* 0x0028e40001f07983 */ /* 0x000ea80000300800 */
        /* <DEDUP_REMOVED lines=12> */
[----:B------:R0:W-:Y:S01]  /*38b10*/  STS.U8 [R20+UR4+0xe900], R23 ;  /* 0x00e9001714007988 */ /* 0x0001e20008000004 */
[----:B------:R-:W-:Y:S02]  /*38b20*/  IMAD.MOV.U32 R142, RZ, RZ, R144 ;  /* 0x000000ffff8e7224 */ /* 0x000fe400078e0090 */
[----:B------:R-:W-:Y:S02]  /*38b30*/  IMAD.MOV.U32 R144, RZ, RZ, R150 ;  /* 0x000000ffff907224 */ /* 0x000fe400078e0096 */
[----:B------:R-:W-:Y:S01]  /*38b40*/  IMAD.MOV.U32 R150, RZ, RZ, R222 ;  /* 0x000000ffff967224 */ /* 0x000fe200078e00de */
[----:B------:R1:W-:Y:S01]  /*38b50*/  STS.U8 [R20+UR4+0xeb00], R22 ;  /* 0x00eb001614007988 */ /* 0x0003e20008000004 */
[----:B------:R-:W-:Y:S01]  /*38b60*/  IMAD.MOV.U32 R140, RZ, RZ, R143 ;  /* 0x000000ffff8c7224 */ /* 0x000fe200078e008f */
[----:B0-----:R-:W-:Y:S01]  /*38b70*/  PRMT R23, RZ, 0x7610, R23 ;  /* 0x00007610ff177816 */ /* 0x001fe20000000017 */
[----:B------:R-:W-:Y:S01]  /*38b80*/  IMAD.MOV.U32 R143, RZ, RZ, R221 ;  /* 0x000000ffff8f7224 */ /* 0x000fe200078e00dd */
[----:B------:R-:W-:Y:S01]  /*38b90*/  STL.64 [R1+0x5d58], R150 ;  /* 0x005d589601007387 */ /* 0x000fe20000100a00 */
[----:B-1----:R-:W-:-:S03]  /*38ba0*/  PRMT R22, RZ, 0x7610, R22 ;  /* 0x00007610ff167816 */ /* 0x002fc60000000016 */
[----:B------:R-:W-:Y:S04]  /*38bb0*/  STL.64 [R1+0x5d50], R148 ;  /* 0x005d509401007387 */ /* 0x000fe80000100a00 */
[----:B------:R-:W-:Y:S04]  /*38bc0*/  STL.64 [R1+0x5d48], R146 ;  /* 0x005d489201007387 */ /* 0x000fe80000100a00 */
[----:B------:R-:W-:Y:S04]  /*38bd0*/  STL.64 [R1+0x5d40], R144 ;  /* 0x005d409001007387 */ /* 0x000fe80000100a00 */
[----:B------:R-:W-:Y:S04]  /*38be0*/  STL.64 [R1+0x5d38], R142 ;  /* 0x005d388e01007387 */ /* 0x000fe80000100a00 */
[----:B------:R-:W-:Y:S01]  /*38bf0*/  STL.64 [R1+0x5d30], R140 ;  /* 0x005d308c01007387 */ /* 0x000fe20000100a00 */
[----:B------:R-:W-:-:S02]  /*38c00*/  PRMT R7, RZ, 0x7610, R7 ;  /* 0x00007610ff077816 */ /* 0x000fc40000000007 */
[----:B------:R-:W-:Y:S01]  /*38c10*/  PRMT R6, RZ, 0x7610, R6 ;  /* 0x00007610ff067816 */ /* 0x000fe20000000006 */
[----:B------:R0:W-:Y:S02]  /*38c20*/  STS.U8 [R20+UR4+0xed00], R0 ;  /* 0x00ed000014007988 */ /* 0x0001e40008000004 */
[----:B0-----:R-:W-:Y:S01]  /*38c30*/  PRMT R0, RZ, 0x7610, R0 ;  /* 0x00007610ff007816 */ /* 0x001fe20000000000 */
[----:B----4-:R-:W-:-:S05]  /*38c40*/  @!P0 IMAD.MOV.U32 R5, RZ, RZ, R223 ;  /* 0x000000ffff058224 */ /* 0x010fca00078e00df */
[----:B------:R3:W4:Y:S02]  /*38c50*/  @!P0 LDG.E.U8 R158, desc[UR10][R4.64] ;  /* 0x0000000a049e8981 */ /* 0x000724000c1e1100 */
[----:B---3--:R-:W-:Y:S02]  /*38c60*/  @!P0 IMAD.MOV.U32 R4, RZ, RZ, R231 ;  /* 0x000000ffff048224 */ /* 0x008fe400078e00e7 */
[----:B------:R-:W-:-:S05]  /*38c70*/  @!P0 IMAD.MOV.U32 R5, RZ, RZ, R11 ;  /* 0x000000ffff058224 */ /* 0x000fca00078e000b */
        /* <DEDUP_REMOVED lines=11> */
[----:B--2---:R-:W-:-:S05]  /*38d30*/  @!P0 IMAD.MOV.U32 R5, RZ, RZ, R28 ;  /* 0x000000ffff058224 */ /* 0x004fca00078e001c */
[----:B------:R0:W2:Y:S02]  /*38d40*/  @!P0 LDG.E.U8 R153, desc[UR10][R4.64] ;  /* 0x0000000a04998981 */ /* 0x0000a4000c1e1100 */
[----:B0-----:R-:W-:Y:S02]  /*38d50*/  @!P0 IMAD.MOV.U32 R4, RZ, RZ, R240 ;  /* 0x000000ffff048224 */ /* 0x001fe400078e00f0 */
[----:B------:R-:W-:-:S05]  /*38d60*/  @!P0 IMAD.MOV.U32 R5, RZ, RZ, R225 ;  /* 0x000000ffff058224 */ /* 0x000fca00078e00e1 */
[----:B------:R0:W2:Y:S04]  /*38d70*/  @!P0 LDG.E.U8 R23, desc[UR10][R4.64] ;  /* 0x0000000a04178981 */ /* 0x0000a8000c1e1100 */
[----:B------:R-:W-:Y:S04]  /*38d80*/  STL.64 [R1+0x5d28], R28 ;  /* 0x005d281c01007387 */ /* 0x000fe80000100a00 */
[----:B------:R-:W-:Y:S01]  /*38d90*/  STL.64 [R1+0x5d20], R26 ;  /* 0x005d201a01007387 */ /* 0x000fe20000100a00 */
[----:B0-----:R-:W-:Y:S02]  /*38da0*/  @!P0 IMAD.MOV.U32 R4, RZ, RZ, R26 ;  /* 0x000000ffff048224 */ /* 0x001fe400078e001a */
[----:B------:R-:W-:Y:S01]  /*38db0*/  @!P0 IMAD.MOV.U32 R5, RZ, RZ, R233 ;  /* 0x000000ffff058224 */ /* 0x000fe200078e00e9 */
[----:B------:R0:W-:Y:S04]  /*38dc0*/  STL.64 [R1+0x5d18], R24 ;  /* 0x005d181801007387 */ /* 0x0001e80000100a00 */
[----:B------:R1:W2:Y:S04]  /*38dd0*/  @!P0 LDG.E.U8 R22, desc[UR10][R4.64] ;  /* 0x0000000a04168981 */ /* 0x0002a8000c1e1100 */
[----:B0-----:R-:W2:Y:S04]  /*38de0*/  LDL.LU.64 R24, [R1+0x1c00] ;  /* 0x001c000001187983 */ /* 0x001ea80000300a00 */
[----:B------:R-:W2:Y:S01]  /*38df0*/  LDL.LU.64 R26, [R1+0x1c08] ;  /* 0x001c0800011a7983 */ /* 0x000ea20000300a00 */
[----:B-1----:R-:W-:-:S02]  /*38e00*/  @!P0 IMAD.MOV.U32 R4, RZ, RZ, R230 ;  /* 0x000000ffff048224 */ /* 0x002fc400078e00e6 */
[----:B------:R-:W-:Y:S01]  /*38e10*/  @!P0 IMAD.MOV.U32 R5, RZ, RZ, R241 ;  /* 0x000000ffff058224 */ /* 0x000fe200078e00f1 */
[----:B------:R-:W2:Y:S04]  /*38e20*/  LDL.LU.64 R28, [R1+0x1c10] ;  /* 0x001c1000011c7983 */ /* 0x000ea80000300a00 */
[----:B------:R-:W2:Y:S04]  /*38e30*/  LDL.LU.64 R30, [R1+0x1c18] ;  /* 0x001c1800011e7983 */ /* 0x000ea80000300a00 */
[----:B------:R-:W2:Y:S04]  /*38e40*/  LDL.LU.64 R32, [R1+0x1c20] ;  /* 0x001c200001207983 */ /* 0x000ea80000300a00 */
[----:B------:R-:W2:Y:S04]  /*38e50*/  LDL.LU.64 R34, [R1+0x1c28] ;  /* 0x001c280001227983 */ /* 0x000ea80000300a00 */
[----:B------:R0:W2:Y:S04]  /*38e60*/  @!P0 LDG.E.U8 R7, desc[UR10][R4.64] ;  /* 0x0000000a04078981 */ /* 0x0000a8000c1e1100 */
[----:B------:R-:W2:Y:S04]  /*38e70*/  LDL.LU.64 R36, [R1+0x1c30] ;  /* 0x001c300001247983 */ /* 0x000ea80000300a00 */
[----:B------:R-:W2:Y:S04]  /*38e80*/  LDL.LU.64 R38, [R1+0x1c38] ;  /* 0x001c380001267983 */ /* 0x000ea80000300a00 */
[----:B------:R-:W2:Y:S04]  /*38e90*/  LDL.LU.64 R40, [R1+0x1c40] ;  /* 0x001c400001287983 */ /* 0x000ea80000300a00 */
[----:B------:R-:W2:Y:S04]  /*38ea0*/  LDL.LU.64 R42, [R1+0x1c48] ;  /* 0x001c4800012a7983 */ /* 0x000ea80000300a00 */
[----:B------:R-:W2:Y:S04]  /*38eb0*/  LDL.LU.64 R44, [R1+0x1c50] ;  /* 0x001c5000012c7983 */ /* 0x000ea80000300a00 */
[----:B------:R-:W2:Y:S04]  /*38ec0*/  LDL.LU.64 R46, [R1+0x1c58] ;  /* 0x001c5800012e7983 */ /* 0x000ea80000300a00 */
[----:B------:R-:W2:Y:S01]  /*38ed0*/  LDL.LU.64 R48, [R1+0x1c60] ;  /* 0x001c600001307983 */ /* 0x000ea20000300a00 */
[----:B0-----:R-:W-:-:S03]  /*38ee0*/  @!P0 IMAD.MOV.U32 R4, RZ, RZ, R238 ;  /* 0x000000ffff048224 */ /* 0x001fc600078e00ee */
[----:B------:R-:W2:Y:S01]  /*38ef0*/  LDL.LU.64 R50, [R1+0x1c68] ;  /* 0x001c680001327983 */ /* 0x000ea20000300a00 */
[----:B------:R-:W-:-:S03]  /*38f00*/  @!P0 IMAD.MOV.U32 R5, RZ, RZ, R248 ;  /* 0x000000ffff058224 */ /* 0x000fc600078e00f8 */
        /* <DEDUP_REMOVED lines=17> */
[----:B------:R-:W2:Y:S04]  /*39020*/  @!P0 LDG.E.U8 R0, desc[UR10][R4.64] ;  /* 0x0000000a04008981 */ /* 0x000ea8000c1e1100 */
[----:B------:R-:W2:Y:S04]  /*39030*/  LDL.LU.64 R80, [R1+0x1ce0] ;  /* 0x001ce00001507983 */ /* 0x000ea80000300a00 */
        /* <DEDUP_REMOVED lines=97> */
[----:B----4-:R-:W-:Y:S04]  /*39650*/  STS.U8 [R19+UR4+0xeb80], R158 ;  /* 0x00eb809e13007988 */ /* 0x010fe80008000004 */
[----:B---3--:R-:W-:Y:S04]  /*39660*/  STS.U8 [R19+UR4+0xed80], R157 ;  /* 0x00ed809d13007988 */ /* 0x008fe80008000004 */
[----:B------:R-:W-:Y:S04]  /*39670*/  STS.U8 [R19+UR4+0xef80], R156 ;  /* 0x00ef809c13007988 */ /* 0x000fe80008000004 */
[----:B------:R-:W-:Y:S04]  /*39680*/  STS.U8 [R19+UR4+0xf180], R155 ;  /* 0x00f1809b13007988 */ /* 0x000fe80008000004 */
[----:B------:R-:W-:Y:S04]  /*39690*/  STS.U8 [R19+UR4+0xf380], R154 ;  /* 0x00f3809a13007988 */ /* 0x000fe80008000004 */
[----:B--2---:R-:W-:Y:S04]  /*396a0*/  STS.U8 [R19+UR4+0xf580], R153 ;  /* 0x00f5809913007988 */ /* 0x004fe80008000004 */
[----:B------:R-:W-:Y:S04]  /*396b0*/  STS.U8 [R19+UR4+0xf780], R23 ;  /* 0x00f7801713007988 */ /* 0x000fe80008000004 */
[----:B------:R-:W-:Y:S04]  /*396c0*/  STS.U8 [R19+UR4+0xf980], R22 ;  /* 0x00f9801613007988 */ /* 0x000fe80008000004 */
[----:B------:R-:W-:Y:S04]  /*396d0*/  STS.U8 [R19+UR4+0xfb80], R7 ;  /* 0x00fb800713007988 */ /* 0x000fe80008000004 */
[----:B------:R-:W-:Y:S04]  /*396e0*/  STS.U8 [R19+UR4+0xfd80], R6 ;  /* 0x00fd800613007988 */ /* 0x000fe80008000004 */
[----:B------:R-:W-:Y:S01]  /*396f0*/  STS.U8 [R19+UR4+0xff80], R0 ;  /* 0x00ff800013007988 */ /* 0x000fe20008000004 */
[----:B------:R0:W-:Y:S06]  /*39700*/  MEMBAR.ALL.CTA ;  /* 0x0000000000007992 */ /* 0x0001ec0000008000 */
[----:B0-----:R-:W0:Y:S02]  /*39710*/  FENCE.VIEW.ASYNC.S ;  /* 0x00000000000073c6 */ /* 0x001e240000000000 */
[----:B0-----:R-:W-:Y:S06]  /*39720*/  BAR.SYNC.DEFER_BLOCKING 0x0 ;  /* 0x0000000000007b1d */ /* 0x001fec0000010000 */
[----:B------:R-:W-:-:S06]  /*39730*/  WARPGROUP.ARRIVE ;  /* 0x00000000000079c5 */ /* 0x000fcc0000000000 */
[----:B------:R-:W-:Y:S03]  /*39740*/  QGMMA.64x256x32.F32.E4M3.E4M3 R24, gdesc[UR32], R24, gsb0 ;  /* 0x03e00000201879f3 */ /* 0x000fe60008000818 */
[----:B------:R-:W-:Y:S02]  /*39750*/  WARPGROUP.DEPBAR.LE gsb0, 0x0 ;  /* 0x00008000000079c5 */ /* 0x000fe40000010000 */
[----:B------:R-:W-:-:S15]  /*39760*/  WARPGROUP.ARRIVE ;  /* 0x00000000000079c5 */ /* 0x000fde0000000000 */
[----:B------:R-:W-:-:S08]  /*39770*/  NOP ;  /* 0x0000000000007918 */ /* 0x000fd00000000000 */
[----:B------:R-:W-:Y:S03]  /*39780*/  QGMMA.64x256x32.F32.E4M3.E4M3 R24, gdesc[UR12], R24, gsb0 ;  /* 0x03e000000c1879f3 */ /* 0x000fe60008000818 */
[----:B------:R-:W-:Y:S02]  /*39790*/  WARPGROUP.DEPBAR.LE gsb0, 0x0 ;  /* 0x00008000000079c5 */ /* 0x000fe40000010000 */
        /* <DEDUP_REMOVED lines=63> */
[----:B------:R0:W-:Y:S04]  /*39b90*/  STL.64 [R1+0x1df8], R150 ;  /* 0x001df89601007387 */ /* 0x0001e80000100a00 */
[----:B0-----:R-:W2:Y:S04]  /*39ba0*/  LDL.LU.64 R150, [R1+0x5d58] ;  /* 0x005d580001967983 */ /* 0x001ea80000300a00 */
[----:B------:R-:W3:Y:S04]  /*39bb0*/  LDL.LU.64 R148, [R1+0x5d50] ;  /* 0x005d500001947983 */ /* 0x000ee80000300a00 */
[----:B------:R-:W4:Y:S04]  /*39bc0*/  LDL.LU.64 R146, [R1+0x5d48] ;  /* 0x005d480001927983 */ /* 0x000f280000300a00 */
[----:B------:R-:W4:Y:S04]  /*39bd0*/  LDL.LU.64 R144, [R1+0x5d40] ;  /* 0x005d400001907983 */ /* 0x000f280000300a00 */
[----:B------:R-:W4:Y:S04]  /*39be0*/  LDL.LU.64 R142, [R1+0x5d38] ;  /* 0x005d3800018e7983 */ /* 0x000f280000300a00 */
[----:B------:R-:W4:Y:S04]  /*39bf0*/  LDL.LU.64 R140, [R1+0x5d30] ;  /* 0x005d3000018c7983 */ /* 0x000f280000300a00 */
[----:B------:R-:W4:Y:S04]  /*39c00*/  LDL.LU.64 R28, [R1+0x5d28] ;  /* 0x005d2800011c7983 */ /* 0x000f280000300a00 */
[----:B------:R-:W4:Y:S04]  /*39c10*/  LDL.LU.64 R26, [R1+0x5d20] ;  /* 0x005d2000011a7983 */ /* 0x000f280000300a00 */
[----:B------:R-:W4:Y:S04]  /*39c20*/  LDL.LU.64 R24, [R1+0x5d18] ;  /* 0x005d180001187983 */ /* 0x000f280000300a00 */
[----:B--2---:R-:W-:Y:S04]  /*39c30*/  STL.64 [R1+0x5b10], R150 ;  /* 0x005b109601007387 */ /* 0x004fe80000100a00 */
[----:B---3--:R-:W-:Y:S04]  /*39c40*/  STL.64 [R1+0x5b08], R148 ;  /* 0x005b089401007387 */ /* 0x008fe80000100a00 */
[----:B----4-:R-:W-:Y:S04]  /*39c50*/  STL.64 [R1+0x5b00], R146 ;  /* 0x005b009201007387 */ /* 0x010fe80000100a00 */
        /* <DEDUP_REMOVED lines=9> */
[----:B------:R-:W2:Y:S04]  /*39cf0*/  LDL.LU.64 R30, [R1+0x1818] ;  /* 0x00181800011e7983 */ /* 0x000ea80000300a00 */
        /* <DEDUP_REMOVED lines=60> */
[----:B--2---:R-:W-:Y:S04]  /*3a0c0*/  STL.64 [R1+0x5d10], R150 ;  /* 0x005d109601007387 */ /* 0x004fe80000100a00 */
[----:B----4-:R-:W-:Y:S04]  /*3a0d0*/  STL.64 [R1+0x5d08], R148 ;  /* 0x005d089401007387 */ /* 0x010fe80000100a00 */
[----:B---3--:R-:W-:Y:S04]  /*3a0e0*/  STL.64 [R1+0x5d00], R146 ;  /* 0x005d009201007387 */ /* 0x008fe80000100a00 */
        /* <DEDUP_REMOVED lines=124> */
[----:B------:R-:W2:Y:S01]  /*3a8b0*/  LDL.LU.64 R150, [R1+0x1bf8] ;  /* 0x001bf80001967983 */ /* 0x000ea20000300a00 */
[----:B------:R-:W-:Y:S01]  /*3a8c0*/  UMOV UR36, UR32 ;  /* 0x0000002000247c82 */ /* 0x000fe20008000000 */
[----:B------:R-:W-:Y:S01]  /*3a8d0*/  UMOV UR37, UR33 ;  /* 0x0000002100257c82 */ /* 0x000fe20008000000 */
[----:B------:R-:W-:Y:S01]  /*3a8e0*/  UMOV UR40, UR12 ;  /* 0x0000000c00287c82 */ /* 0x000fe20008000000 */
[----:B------:R-:W-:Y:S01]  /*3a8f0*/  UMOV UR41, UR13 ;  /* 0x0000000d00297c82 */ /* 0x000fe20008000000 */
[----:B--2---:R-:W-:-:S06]  /*3a900*/  WARPGROUP.ARRIVE ;  /* 0x00000000000079c5 */ /* 0x004fcc0000000000 */
        /* <DEDUP_REMOVED lines=134> */
[----:B------:R-:W-:Y:S01]  /*3b170*/  MOV R5, UR8 ;  /* 0x0000000800057c02 */ /* 0x000fe20008000f00 */
[----:B------:R-:W-:Y:S01]  /*3b180*/  UIADD3.64 UR8, UR12, 0xfe, URZ ;  /* 0x000000fe0c087897 */ /* 0x000fe2000fffe03f */
[----:B------:R-:W-:-:S02]  /*3b190*/  MOV R222, UR11 ;  /* 0x0000000b00de7c02 */ /* 0x000fc40008000f00 */
[----:B------:R-:W-:Y:S01]  /*3b1a0*/  MOV R221, UR10 ;  /* 0x0000000a00dd7c02 */ /* 0x000fe20008000f00 */
[----:B------:R-:W-:Y:S01]  /*3b1b0*/  UMOV UR10, UR34 ;  /* 0x00000022000a7c82 */ /* 0x000fe20008000000 */
[----:B------:R-:W-:Y:S01]  /*3b1c0*/  UMOV UR11, UR35 ;  /* 0x00000023000b7c82 */ /* 0x000fe20008000000 */
[----:B------:R-:W-:Y:S01]  /*3b1d0*/  UIADD3.64 UR28, UR12, 0x100, URZ ;  /* 0x000001000c1c7897 */ /* 0x000fe2000fffe03f */
        /* <DEDUP_REMOVED lines=243> */
[----:B------:R-:W4:Y:S04]  /*3c110*/  LDL.LU R138, [R1+0x3044] ;  /* 0x00304400018a7983 */ /* 0x000f280000300800 */
[----:B------:R-:W4:Y:S04]  /*3c120*/  LDL.LU R139, [R1+0x3040] ;  /* 0x00304000018b7983 */ /* 0x000f280000300800 */
        /* <DEDUP_REMOVED lines=74> */
[----:B------:R-:W-:Y:S01]  /*3c5d0*/  UIADD3.64 UR8, UR12, 0x1fe, URZ ;  /* 0x000001fe0c087897 */ /* 0x000fe2000fffe03f */
        /* <DEDUP_REMOVED lines=85> */
[----:B------:R-:W4:Y:S01]  /*3cb30*/  LDL.LU.64 R24, [R1+0x5a38] ;  /* 0x005a380001187983 */ /* 0x000f220000300a00 */
[----:B------:R-:W-:Y:S01]  /*3cb40*/  UMOV UR10, UR8 ;  /* 0x00000008000a7c82 */ /* 0x000fe20008000000 */
[----:B------:R-:W-:Y:S01]  /*3cb50*/  UMOV UR11, UR9 ;  /* 0x00000009000b7c82 */ /* 0x000fe20008000000 */
[----:B------:R-:W-:Y:S01]  /*3cb60*/  UMOV UR8, UR28 ;  /* 0x0000001c00087c82 */ /* 0x000fe20008000000 */
[----:B------:R-:W-:Y:S01]  /*3cb70*/  UMOV UR9, UR29 ;  /* 0x0000001d00097c82 */ /* 0x000fe20008000000 */
        /* <DEDUP_REMOVED lines=64> */
[----:B------:R-:W3:Y:S01]  /*3cf80*/  LDL.LU.64 R134, [R1+0x11b8] ;  /* 0x0011b80001867983 */ /* 0x000ee20000300a00 */
[----:B------:R-:W-:-:S02]  /*3cf90*/  R2UR UR29, R138 ;  /* 0x000000008a1d72ca */ /* 0x000fc400000e0000 */
[----:B------:R-:W-:Y:S01]  /*3cfa0*/  R2UR UR28, R139 ;  /* 0x000000008b1c72ca */ /* 0x000fe200000e0000 */
        /* <DEDUP_REMOVED lines=1143> */
[----:B------:R-:W4:Y:S01]  /*41720*/  LDL.LU.64 R24, [R1+0x5688] ;  /* 0x0056880001187983 */ /* 0x000f220000300a00 */
[----:B--2---:R-:W-:-:S02]  /*41730*/  IMAD.MOV.U32 R163, RZ, RZ, R29 ;  /* 0x000000ffffa37224 */ /* 0x004fc400078e001d */
[----:B---3--:R-:W-:Y:S02]  /*41740*/  IMAD.MOV.U32 R166, RZ, RZ, R27 ;  /* 0x000000ffffa67224 */ /* 0x008fe400078e001b */
[----:B----4-:R-:W-:Y:S02]  /*41750*/  IMAD.MOV.U32 R161, RZ, RZ, R25 ;  /* 0x000000ffffa17224 */ /* 0x010fe400078e0019 */
[----:B------:R-:W-:Y:S02]  /*41760*/  IMAD.MOV.U32 R159, RZ, RZ, R24 ;  /* 0x000000ffff9f7224 */ /* 0x000fe400078e0018 */
[----:B------:R-:W-:Y:S01]  /*41770*/  IMAD.MOV.U32 R167, RZ, RZ, R26 ;  /* 0x000000ffffa77224 */ /* 0x000fe200078e001a */
[----:B------:R-:W2:Y:S01]  /*41780*/  LDL.LU.64 R24, [R1] ;  /* 0x0000000001187983 */ /* 0x000ea20000300a00 */
[----:B------:R-:W-:-:S03]  /*41790*/  IMAD.MOV.U32 R165, RZ, RZ, R28 ;  /* 0x000000ffffa57224 */ /* 0x000fc600078e001c */
        /* <DEDUP_REMOVED lines=56> */
[----:B------:R-:W-:-:S02]  /*41b20*/  IMAD.MOV.U32 R160, RZ, RZ, R140 ;  /* 0x000000ffffa07224 */ /* 0x000fc400078e008c */
[----:B------:R-:W-:Y:S01]  /*41b30*/  IMAD.MOV.U32 R212, RZ, RZ, R141 ;  /* 0x000000ffffd47224 */ /* 0x000fe200078e008d */
[----:B------:R-:W2:Y:S01]  /*41b40*/  LDL.LU.64 R138, [R1+0x1c8] ;  /* 0x0001c800018a7983 */ /* 0x000ea20000300a00 */
[----:B------:R-:W-:Y:S02]  /*41b50*/  IMAD.MOV.U32 R213, RZ, RZ, R142 ;  /* 0x000000ffffd57224 */ /* 0x000fe400078e008e */
[----:B------:R-:W-:Y:S01]  /*41b60*/  IMAD.MOV.U32 R214, RZ, RZ, R143 ;  /* 0x000000ffffd67224 */ /* 0x000fe200078e008f */
[----:B------:R-:W3:Y:S01]  /*41b70*/  LDL.LU.64 R140, [R1+0x1d0] ;  /* 0x0001d000018c7983 */ /* 0x000ee20000300a00 */
[----:B------:R-:W-:Y:S02]  /*41b80*/  IMAD.MOV.U32 R215, RZ, RZ, R144 ;  /* 0x000000ffffd77224 */ /* 0x000fe400078e0090 */
[----:B------:R-:W-:Y:S01]  /*41b90*/  IMAD.MOV.U32 R216, RZ, RZ, R145 ;  /* 0x000000ffffd87224 */ /* 0x000fe200078e0091 */
        /* <DEDUP_REMOVED lines=150> */
[----:B------:R0:W-:Y:S04]  /*42500*/  STL.64 [R1+0x400], R24 ;  /* 0x0004001801007387 */ /* 0x0001e80000100a00 */
        /* <DEDUP_REMOVED lines=63> */
[----:B0-----:R-:W4:Y:S04]  /*42900*/  LDL.LU.64 R24, [R1+0x200] ;  /* 0x0002000001187983 */ /* 0x001f280000300a00 */
[----:B-1----:R-:W4:Y:S04]  /*42910*/  LDL.LU.64 R26, [R1+0x208] ;  /* 0x00020800011a7983 */ /* 0x002f280000300a00 */
[----:B--2---:R-:W2:Y:S04]  /*42920*/  LDL.LU.64 R28, [R1+0x210] ;  /* 0x00021000011c7983 */ /* 0x004ea80000300a00 */
[----:B---3--:R-:W2:Y:S04]  /*42930*/  LDL.LU.64 R30, [R1+0x218] ;  /* 0x00021800011e7983 */ /* 0x008ea80000300a00 */
[----:B----4-:R-:W2:Y:S04]  /*42940*/  LDL.LU.64 R32, [R1+0x220] ;  /* 0x0002200001207983 */ /* 0x010ea80000300a00 */
        /* <DEDUP_REMOVED lines=68> */
[----:B------:R-:W-:Y:S01]  /*42d90*/  QGMMA.64x256x32.F32.E4M3.E4M3 R24, gdesc[UR28], R24, gsb0 ;  /* 0x03e000001c1879f3 */ /* 0x000fe20008000818 */
[----:B------:R-:W-:Y:S02]  /*42da0*/  IMAD.MOV.U32 R211, RZ, RZ, R220 ;  /* 0x000000ffffd37224 */ /* 0x000fe400078e00dc */
[----:B------:R-:W-:Y:S02]  /*42db0*/  IMAD.MOV.U32 R220, RZ, RZ, R164 ;  /* 0x000000ffffdc7224 */ /* 0x000fe400078e00a4 */
[----:B------:R-:W-:Y:S01]  /*42dc0*/  IMAD.MOV.U32 R164, RZ, RZ, R3 ;  /* 0x000000ffffa47224 */ /* 0x000fe200078e0003 */
        /* <DEDUP_REMOVED lines=129> */
[----:B------:R-:W3:Y:S04]  /*435e0*/  LDL.LU R3, [R1+0x5484] ;  /* 0x0054840001037983 */ /* 0x000ee80000300800 */
[----:B------:R-:W4:Y:S01]  /*435f0*/  LDL R6, [R1+0x3050] ;  /* 0x0030500001067983 */ /* 0x000f220000100800 */
[----:B------:R-:W-:-:S05]  /*43600*/  VIADD R211, R211, 0x1 ;  /* 0x00000001d3d37836 */ /* 0x000fca0000000000 */
[----:B------:R0:W-:Y:S01]  /*43610*/  STL [R1+0x1ed4], R211 ;  /* 0x001ed4d301007387 */ /* 0x0001e20000100800 */
[----:B----4-:R-:W-:Y:S01]  /*43620*/  ISETP.NE.U32.AND P0, PT, R211, R6, PT ;  /* 0x00000006d300720c */ /* 0x010fe20003f05070 */
[----:B0-----:R-:W-:Y:S02]  /*43630*/  IMAD.MOV.U32 R211, RZ, RZ, R212 ;  /* 0x000000ffffd37224 */ /* 0x001fe400078e00d4 */
[----:B------:R-:W-:Y:S02]  /*43640*/  IMAD.MOV.U32 R212, RZ, RZ, R213 ;  /* 0x000000ffffd47224 */ /* 0x000fe400078e00d5 */
[----:B------:R-:W-:Y:S02]  /*43650*/  IMAD.MOV.U32 R213, RZ, RZ, R214 ;  /* 0x000000ffffd57224 */ /* 0x000fe400078e00d6 */
[----:B------:R-:W-:Y:S02]  /*43660*/  IMAD.MOV.U32 R214, RZ, RZ, R215 ;  /* 0x000000ffffd67224 */ /* 0x000fe400078e00d7 */
[----:B------:R-:W-:-:S02]  /*43670*/  IMAD.MOV.U32 R215, RZ, RZ, R216 ;  /* 0x000000ffffd77224 */ /* 0x000fc400078e00d8 */
[----:B------:R-:W-:Y:S02]  /*43680*/  IMAD.MOV.U32 R216, RZ, RZ, R217 ;  /* 0x000000ffffd87224 */ /* 0x000fe400078e00d9 */
[----:B------:R-:W-:Y:S02]  /*43690*/  IMAD.MOV.U32 R217, RZ, RZ, R218 ;  /* 0x000000ffffd97224 */ /* 0x000fe400078e00da */
[----:B------:R-:W-:Y:S02]  /*436a0*/  IMAD.MOV.U32 R218, RZ, RZ, R219 ;  /* 0x000000ffffda7224 */ /* 0x000fe400078e00db */
[----:B------:R-:W-:Y:S02]  /*436b0*/  IMAD.MOV.U32 R219, RZ, RZ, R220 ;  /* 0x000000ffffdb7224 */ /* 0x000fe400078e00dc */
[----:B------:R-:W-:Y:S02]  /*436c0*/  IMAD.MOV.U32 R220, RZ, RZ, R159 ;  /* 0x000000ffffdc7224 */ /* 0x000fe400078e009f */
[----:B------:R-:W-:-:S02]  /*436d0*/  IMAD.MOV.U32 R159, RZ, RZ, R160 ;  /* 0x000000ffff9f7224 */ /* 0x000fc400078e00a0 */
[----:B------:R-:W-:Y:S01]  /*436e0*/  IMAD.MOV.U32 R160, RZ, RZ, R161 ;  /* 0x000000ffffa07224 */ /* 0x000fe200078e00a1 */
[----:B------:R-:W-:Y:S01]  /*436f0*/  IADD3 R212, P5, R212, UR6, RZ ;  /* 0x00000006d4d47c10 */ /* 0x000fe2000ffbe0ff */
[----:B------:R-:W-:Y:S02]  /*43700*/  IMAD.MOV.U32 R161, RZ, RZ, R162 ;  /* 0x000000ffffa17224 */ /* 0x000fe400078e00a2 */
[----:B------:R-:W-:Y:S02]  /*43710*/  IMAD.MOV.U32 R162, RZ, RZ, R234 ;  /* 0x000000ffffa27224 */ /* 0x000fe400078e00ea */
[----:B------:R-:W-:Y:S02]  /*43720*/  IMAD.MOV.U32 R234, RZ, RZ, R2 ;  /* 0x000000ffffea7224 */ /* 0x000fe400078e0002 */
[----:B------:R-:W4:Y:S04]  /*43730*/  LDL.LU R2, [R1+0x5480] ;  /* 0x0054800001027983 */ /* 0x000f280000300800 */
[----:B------:R0:W-:Y:S02]  /*43740*/  STL [R1+0x2854], R212 ;  /* 0x002854d401007387 */ /* 0x0001e40000100800 */
[----:B0-----:R-:W-:-:S02]  /*43750*/  IMAD.MOV.U32 R212, RZ, RZ, R213 ;  /* 0x000000ffffd47224 */ /* 0x001fc400078e00d5 */
[----:B------:R-:W-:Y:S02]  /*43760*/  IMAD.MOV.U32 R213, RZ, RZ, R214 ;  /* 0x000000ffffd57224 */ /* 0x000fe400078e00d6 */
[----:B------:R-:W-:Y:S02]  /*43770*/  IMAD.MOV.U32 R214, RZ, RZ, R215 ;  /* 0x000000ffffd67224 */ /* 0x000fe400078e00d7 */
[----:B------:R-:W-:Y:S02]  /*43780*/  IMAD.MOV.U32 R215, RZ, RZ, R216 ;  /* 0x000000ffffd77224 */ /* 0x000fe400078e00d8 */
[----:B------:R-:W-:Y:S02]  /*43790*/  IMAD.MOV.U32 R216, RZ, RZ, R217 ;  /* 0x000000ffffd87224 */ /* 0x000fe400078e00d9 */
[----:B------:R-:W-:Y:S02]  /*437a0*/  IMAD.MOV.U32 R217, RZ, RZ, R218 ;  /* 0x000000ffffd97224 */ /* 0x000fe400078e00da */
[----:B------:R-:W-:-:S02]  /*437b0*/  IMAD.MOV.U32 R218, RZ, RZ, R219 ;  /* 0x000000ffffda7224 */ /* 0x000fc400078e00db */
[----:B------:R-:W-:Y:S02]  /*437c0*/  IMAD.MOV.U32 R219, RZ, RZ, R220 ;  /* 0x000000ffffdb7224 */ /* 0x000fe400078e00dc */
[----:B------:R-:W-:Y:S02]  /*437d0*/  IMAD.MOV.U32 R220, RZ, RZ, R159 ;  /* 0x000000ffffdc7224 */ /* 0x000fe400078e009f */
[----:B------:R-:W-:Y:S01]  /*437e0*/  IMAD.MOV.U32 R159, RZ, RZ, R160 ;  /* 0x000000ffff9f7224 */ /* 0x000fe200078e00a0 */
[----:B------:R-:W-:Y:S01]  /*437f0*/  IADD3 R211, P4, R211, UR6, RZ ;  /* 0x00000006d3d37c10 */ /* 0x000fe2000ff9e0ff */
[----:B------:R-:W-:Y:S02]  /*43800*/  IMAD.MOV.U32 R160, RZ, RZ, R161 ;  /* 0x000000ffffa07224 */ /* 0x000fe400078e00a1 */
[----:B------:R-:W-:Y:S02]  /*43810*/  IMAD.MOV.U32 R161, RZ, RZ, R162 ;  /* 0x000000ffffa17224 */ /* 0x000fe400078e00a2 */
[----:B------:R-:W-:-:S02]  /*43820*/  IMAD.MOV.U32 R162, RZ, RZ, R163 ;  /* 0x000000ffffa27224 */ /* 0x000fc400078e00a3 */
[----:B------:R-:W-:Y:S02]  /*43830*/  IMAD.MOV.U32 R163, RZ, RZ, R164 ;  /* 0x000000ffffa37224 */ /* 0x000fe400078e00a4 */
[----:B------:R-:W-:Y:S01]  /*43840*/  IMAD.MOV.U32 R164, RZ, RZ, R240 ;  /* 0x000000ffffa47224 */ /* 0x000fe200078e00f0 */
[----:B------:R-:W-:Y:S01]  /*43850*/  STL [R1+0x285c], R211 ;  /* 0x00285cd301007387 */ /* 0x000fe20000100800 */
[----:B------:R-:W-:-:S03]  /*43860*/  IMAD.MOV.U32 R240, RZ, RZ, R13 ;  /* 0x000000fffff07224 */ /* 0x000fc600078e000d */
[----:B------:R-:W2:Y:S01]  /*43870*/  LDL.LU R13, [R1+0x547c] ;  /* 0x00547c00010d7983 */ /* 0x000ea20000300800 */
[----:B---3--:R-:W-:Y:S02]  /*43880*/  IADD3 R3, P6, R3, UR6, RZ ;  /* 0x0000000603037c10 */ /* 0x008fe4000ffde0ff */
[----:B------:R-:W-:Y:S02]  /*43890*/  IADD3 R14, P1, R14, UR6, RZ ;  /* 0x000000060e0e7c10 */ /* 0x000fe4000ff3e0ff */
[----:B----4-:R-:W-:Y:S02]  /*438a0*/  IADD3.X R2, R2, UR7, RZ, P6, !PT ;  /* 0x0000000702027c10 */ /* 0x010fe4000b7fe4ff */
[----:B------:R-:W-:-:S05]  /*438b0*/  IADD3 R212, P6, R212, UR6, RZ ;  /* 0x00000006d4d47c10 */ /* 0x000fca000ffde0ff */
[----:B------:R-:W-:Y:S01]  /*438c0*/  STL [R1+0x284c], R212 ;  /* 0x00284cd401007387 */ /* 0x000fe20000100800 */
[----:B--2---:R-:W-:Y:S02]  /*438d0*/  IADD3.X R13, R13, UR7, RZ, P1, !PT ;  /* 0x000000070d0d7c10 */ /* 0x004fe40008ffe4ff */
[----:B------:R-:W-:-:S05]  /*438e0*/  IADD3 R213, P1, R213, UR6, RZ ;  /* 0x00000006d5d57c10 */ /* 0x000fca000ff3e0ff */
[----:B------:R0:W-:Y:S02]  /*438f0*/  STL [R1+0x2844], R213 ;  /* 0x002844d501007387 */ /* 0x0001e40000100800 */
        /* <DEDUP_REMOVED lines=16> */
[----:B------:R-:W2:Y:S01]  /*43a00*/  LDL.LU R17, [R1+0x5478] ;  /* 0x0054780001117983 */ /* 0x000ea20000300800 */
[----:B------:R-:W-:-:S04]  /*43a10*/  IADD3 R16, P2, R16, UR6, RZ ;  /* 0x0000000610107c10 */ /* 0x000fc8000ff5e0ff */
[----:B------:R-:W-:Y:S02]  /*43a20*/  IADD3.X R15, R15, UR7, RZ, P2, !PT ;  /* 0x000000070f0f7c10 */ /* 0x000fe400097fe4ff */
[----:B------:R-:W-:-:S05]  /*43a30*/  IADD3 R213, P2, R213, UR6, RZ ;  /* 0x00000006d5d57c10 */ /* 0x000fca000ff5e0ff */
[----:B------:R0:W-:Y:S01]  /*43a40*/  STL [R1+0x283c], R213 ;  /* 0x00283cd501007387 */ /* 0x0001e20000100800 */
[----:B------:R-:W-:Y:S01]  /*43a50*/  IADD3 R18, P3, R18, UR6, RZ ;  /* 0x0000000612127c10 */ /* 0x000fe2000ff7e0ff */
        /* <DEDUP_REMOVED lines=14> */
[----:B------:R-:W3:Y:S01]  /*43b40*/  LDL.LU R245, [R1+0x2890] ;  /* 0x0028900001f57983 */ /* 0x000ee20000300800 */
[----:B--2---:R-:W-:Y:S02]  /*43b50*/  IADD3.X R17, R17, UR7, RZ, P3, !PT ;  /* 0x0000000711117c10 */ /* 0x004fe40009ffe4ff */
[----:B------:R-:W-:-:S05]  /*43b60*/  IADD3 R213, P3, R213, UR6, RZ ;  /* 0x00000006d5d57c10 */ /* 0x000fca000ff7e0ff */
[----:B------:R0:W-:Y:S04]  /*43b70*/  STL [R1+0x2834], R213 ;  /* 0x002834d501007387 */ /* 0x0001e80000100800 */
[----:B0-----:R-:W2:Y:S02]  /*43b80*/  LDL.LU R213, [R1+0x2858] ;  /* 0x0028580001d57983 */ /* 0x001ea40000300800 */
[----:B--2---:R-:W-:-:S05]  /*43b90*/  IADD3.X R213, R213, UR7, RZ, P4, !PT ;  /* 0x00000007d5d57c10 */ /* 0x004fca000a7fe4ff */
[----:B------:R0:W-:Y:S04]  /*43ba0*/  STL [R1+0x2858], R213 ;  /* 0x002858d501007387 */ /* 0x0001e80000100800 */
[----:B0-----:R-:W2:Y:S02]  /*43bb0*/  LDL.LU R213, [R1+0x282c] ;  /* 0x00282c0001d57983 */ /* 0x001ea40000300800 */
[----:B--2---:R-:W-:-:S05]  /*43bc0*/  IADD3 R213, P4, R213, UR6, RZ ;  /* 0x00000006d5d57c10 */ /* 0x004fca000ff9e0ff */
        /* <DEDUP_REMOVED lines=1504> */
[----:B0-----:R-:W2:Y:S01]  /*499d0*/  LDL.LU R213, [R1+0x3028] ;  /* 0x0030280001d57983 */ /* 0x001ea20000300800 */
[----:B------:R-:W-:Y:S01]  /*499e0*/  UIADD3.64 UR8, UR12, 0x6fe, URZ ;  /* 0x000006fe0c087897 */ /* 0x000fe2000fffe03f */
[----:B------:R-:W-:Y:S01]  /*499f0*/  WARPGROUP.ARRIVE ;  /* 0x00000000000079c5 */ /* 0x000fe20000000000 */
[----:B------:R-:W-:Y:S01]  /*49a00*/  UMOV UR10, UR34 ;  /* 0x00000022000a7c82 */ /* 0x000fe20008000000 */
[----:B------:R-:W-:-:S04]  /*49a10*/  UMOV UR11, UR35 ;  /* 0x00000023000b7c82 */ /* 0x000fc80008000000 */
[----:B------:R-:W-:Y:S02]  /*49a20*/  UMOV UR36, UR8 ;  /* 0x0000000800247c82 */ /* 0x000fe40008000000 */
[----:B------:R-:W-:Y:S01]  /*49a30*/  QGMMA.64x256x32.F32.E4M3.E4M3 R24, gdesc[UR8], R24, gsb0 ;  /* 0x03e00000081879f3 */ /* 0x000fe20008000818 */
[----:B--2---:R-:W-:-:S05]  /*49a40*/  IADD3 R213, P3, R213, UR5, RZ ;  /* 0x00000005d5d57c10 */ /* 0x004fca000ff7e0ff */
[----:B------:R0:W-:Y:S04]  /*49a50*/  STL [R1+0x3028], R213 ;  /* 0x003028d501007387 */ /* 0x0001e80000100800 */
[----:B0-----:R-:W2:Y:S01]  /*49a60*/  LDL.LU R213, [R1+0x3038] ;  /* 0x0030380001d57983 */ /* 0x001ea20000300800 */
[----:B------:R-:W-:-:S13]  /*49a70*/  R2UR UR8, R5 ;  /* 0x00000000050872ca */ /* 0x000fda00000e0000 */
        /* <DEDUP_REMOVED lines=423> */
[----:B------:R-:W-:Y:S02]  /*4b4f0*/  MOV R4, UR57 ;  /* 0x0000003900047c02 */ /* 0x000fe40008000f00 */
[----:B------:R-:W-:Y:S01]  /*4b500*/  MOV R0, UR56 ;  /* 0x0000003800007c02 */ /* 0x000fe20008000f00 */
[----:B------:R-:W-:Y:S01]  /*4b510*/  UIADD3.64 UR56, UR12, 0x700, URZ ;  /* 0x000007000c387897 */ /* 0x000fe2000fffe03f */
[----:B------:R-:W-:Y:S02]  /*4b520*/  WARPGROUP.DEPBAR.LE gsb0, 0x0 ;  /* 0x00008000000079c5 */ /* 0x000fe40000010000 */
[----:B------:R-:W-:Y:S01]  /*4b530*/  WARPGROUP.ARRIVE ;  /* 0x00000000000079c5 */ /* 0x000fe20000000000 */
[----:B------:R-:W-:Y:S01]  /*4b540*/  UMOV UR58, UR14 ;  /* 0x0000000e003a7c82 */ /* 0x000fe20008000000 */
[----:B------:R-:W-:-:S04]  /*4b550*/  UMOV UR59, UR15 ;  /* 0x0000000f003b7c82 */ /* 0x000fc80008000000 */
[----:B------:R-:W-:Y:S01]  /*4b560*/  QGMMA.64x256x32.F32.E4M3.E4M3 R24, gdesc[UR56], R24, gsb0 ;  /* 0x03e00000381879f3 */ /* 0x000fe20008000818 */
[----:B--2---:R-:W-:-:S05]  /*4b570*/  IADD3 R213, P2, R213, UR5, RZ ;  /* 0x00000005d5d57c10 */ /* 0x004fca000ff5e0ff */
[----:B------:R0:W-:Y:S04]  /*4b580*/  STL [R1+0x2dfc], R213 ;  /* 0x002dfcd501007387 */ /* 0x0001e80000100800 */
[----:B0-----:R-:W2:Y:S01]  /*4b590*/  LDL.LU R213, [R1+0x2e20] ;  /* 0x002e200001d57983 */ /* 0x001ea20000300800 */
[----:B------:R-:W-:Y:S02]  /*4b5a0*/  WARPGROUP.DEPBAR.LE gsb0, 0x0 ;  /* 0x00008000000079c5 */ /* 0x000fe40000010000 */
[----:B--2---:R-:W-:-:S05]  /*4b5b0*/  IADD3.X R213, R213, UR8, RZ, P3, !PT ;  /* 0x00000008d5d57c10 */ /* 0x004fca0009ffe4ff */
[----:B------:R-:W-:Y:S04]  /*4b5c0*/  STL [R1+0x2e20], R213 ;  /* 0x002e20d501007387 */ /* 0x000fe80000100800 */
[----:B------:R-:W-:Y:S04]  /*4b5d0*/  STL.64 [R1], R24 ;  /* 0x0000001801007387 */ /* 0x000fe80000100a00 */
        /* <DEDUP_REMOVED lines=64> */
[----:B------:R-:W4:Y:S04]  /*4b9e0*/  LDL.LU.64 R148, [R1+0x5468] ;  /* 0x0054680001947983 */ /* 0x000f280000300a00 */
[----:B------:R-:W3:Y:S04]  /*4b9f0*/  LDL.LU.64 R146, [R1+0x5460] ;  /* 0x0054600001927983 */ /* 0x000ee80000300a00 */
[----:B------:R-:W2:Y:S04]  /*4ba00*/  LDL.LU.64 R144, [R1+0x5458] ;  /* 0x0054580001907983 */ /* 0x000ea80000300a00 */
        /* <DEDUP_REMOVED lines=45> */
[----:B------:R-:W3:Y:S01]  /*4bce0*/  LDL.LU.64 R52, [R1+0x52e8] ;  /* 0x0052e80001347983 */ /* 0x000ee20000300a00 */
[----:B------:R-:W-:-:S03]  /*4bcf0*/  IMAD.MOV.U32 R213, RZ, RZ, R214 ;  /* 0x000000ffffd57224 */ /* 0x000fc600078e00d6 */
        /* <DEDUP_REMOVED lines=21> */
[----:B------:R-:W-:Y:S01]  /*4be50*/  IMAD.MOV.U32 R162, RZ, RZ, R163 ;  /* 0x000000ffffa27224 */ /* 0x000fe200078e00a3 */
[----:B------:R-:W-:Y:S02]  /*4be60*/  IADD3 R213, P3, R213, UR5, RZ ;  /* 0x00000005d5d57c10 */ /* 0x000fe4000ff7e0ff */
[----:B------:R-:W3:Y:S01]  /*4be70*/  LDL.LU.64 R28, [R1+0x5288] ;  /* 0x00528800011c7983 */ /* 0x000ee20000300a00 */
[----:B------:R-:W-:-:S03]  /*4be80*/  IMAD.MOV.U32 R163, RZ, RZ, R164 ;  /* 0x000000ffffa37224 */ /* 0x000fc600078e00a4 */
[----:B------:R-:W3:Y:S01]  /*4be90*/  LDL.LU.64 R26, [R1+0x5280] ;  /* 0x00528000011a7983 */ /* 0x000ee20000300a00 */
[----:B------:R-:W-:-:S03]  /*4bea0*/  IMAD.MOV.U32 R164, RZ, RZ, R165 ;  /* 0x000000ffffa47224 */ /* 0x000fc600078e00a5 */
[----:B------:R-:W3:Y:S01]  /*4beb0*/  LDL.LU.64 R24, [R1+0x5278] ;  /* 0x0052780001187983 */ /* 0x000ee20000300a00 */
[----:B--2---:R-:W-:Y:S01]  /*4bec0*/  IADD3.X R126, R126, UR8, RZ, P4, !PT ;  /* 0x000000087e7e7c10 */ /* 0x004fe2000a7fe4ff */
[----:B----4-:R-:W-:Y:S01]  /*4bed0*/  IMAD.MOV.U32 R165, RZ, RZ, R125 ;  /* 0x000000ffffa57224 */ /* 0x010fe200078e007d */
[----:B------:R-:W-:Y:S01]  /*4bee0*/  IADD3 R127, P4, R127, UR5, RZ ;  /* 0x000000057f7f7c10 */ /* 0x000fe2000ff9e0ff */
[----:B------:R-:W2:Y:S04]  /*4bef0*/  LDL.LU R125, [R1+0x5274] ;  /* 0x00527400017d7983 */ /* 0x000ea80000300800 */
[----:B------:R-:W-:Y:S01]  /*4bf00*/  STL [R1+0x2df4], R213 ;  /* 0x002df4d501007387 */ /* 0x000fe20000100800 */
[----:B---3--:R-:W-:-:S03]  /*4bf10*/  IADD3.X R128, R128, UR8, RZ, P5, !PT ;  /* 0x0000000880807c10 */ /* 0x008fc6000affe4ff */
[----:B------:R0:W-:Y:S01]  /*4bf20*/  STL [R1+0x2e18], R126 ;  /* 0x002e187e01007387 */ /* 0x0001e20000100800 */
[----:B------:R-:W-:Y:S02]  /*4bf30*/  IADD3 R129, P5, R129, UR5, RZ ;  /* 0x0000000581817c10 */ /* 0x000fe4000ffbe0ff */
[----:B------:R-:W-:Y:S02]  /*4bf40*/  IADD3.X R130, R130, UR8, RZ, P6, !PT ;  /* 0x0000000882827c10 */ /* 0x000fe4000b7fe4ff */
[----:B------:R-:W-:Y:S02]  /*4bf50*/  IADD3 R131, P6, R131, UR5, RZ ;  /* 0x0000000583837c10 */ /* 0x000fe4000ffde0ff */
[----:B------:R-:W-:Y:S01]  /*4bf60*/  IADD3.X R132, R132, UR8, RZ, P1, !PT ;  /* 0x0000000884847c10 */ /* 0x000fe20008ffe4ff */
[----:B0-----:R-:W2:Y:S04]  /*4bf70*/  LDL.LU R126, [R1+0x5270] ;  /* 0x00527000017e7983 */ /* 0x001ea80000300800 */
[----:B------:R0:W-:Y:S01]  /*4bf80*/  STL [R1+0x2dec], R127 ;  /* 0x002dec7f01007387 */ /* 0x0001e20000100800 */
[----:B------:R-:W-:-:S02]  /*4bf90*/  IADD3 R133, P1, R133, UR5, RZ ;  /* 0x0000000585857c10 */ /* 0x000fc4000ff3e0ff */
[----:B------:R-:W-:Y:S01]  /*4bfa0*/  IADD3.X R134, R134, UR8, RZ, P2, !PT ;  /* 0x0000000886867c10 */ /* 0x000fe200097fe4ff */
[----:B0-----:R-:W2:Y:S04]  /*4bfb0*/  LDL.LU R127, [R1+0x526c] ;  /* 0x00526c00017f7983 */ /* 0x001ea80000300800 */
[----:B------:R0:W-:Y:S01]  /*4bfc0*/  STL [R1+0x2e10], R128 ;  /* 0x002e108001007387 */ /* 0x0001e20000100800 */
[----:B------:R-:W-:-:S03]  /*4bfd0*/  IADD3 R135, P2, R135, UR5, RZ ;  /* 0x0000000587877c10 */ /* 0x000fc6000ff5e0ff */
[----:B0-----:R-:W2:Y:S04]  /*4bfe0*/  LDL.LU R128, [R1+0x5268] ;  /* 0x0052680001807983 */ /* 0x001ea80000300800 */
[----:B------:R0:W-:Y:S01]  /*4bff0*/  STL [R1+0x2de4], R129 ;  /* 0x002de48101007387 */ /* 0x0001e20000100800 */
[----:B------:R-:W-:-:S03]  /*4c000*/  IADD3.X R136, R136, UR8, RZ, P3, !PT ;  /* 0x0000000888887c10 */ /* 0x000fc60009ffe4ff */
        /* <DEDUP_REMOVED lines=32> */
[----:B------:R-:W-:Y:S01]  /*4c210*/  IMAD.MOV.U32 R213, RZ, RZ, R214 ;  /* 0x000000ffffd57224 */ /* 0x000fe200078e00d6 */
[----:B------:R-:W-:Y:S02]  /*4c220*/  IADD3 R147, P2, R147, UR5, RZ ;  /* 0x0000000593937c10 */ /* 0x000fe4000ff5e0ff */
[----:B0-----:R-:W2:Y:S04]  /*4c230*/  LDL.LU R140, [R1+0x5238] ;  /* 0x00523800018c7983 */ /* 0x001ea80000300800 */
[----:B------:R0:W-:Y:S01]  /*4c240*/  STL [R1+0x2db4], R141 ;  /* 0x002db48d01007387 */ /* 0x0001e20000100800 */
[----:B------:R-:W-:-:S02]  /*4c250*/  IMAD.MOV.U32 R214, RZ, RZ, R215 ;  /* 0x000000ffffd67224 */ /* 0x000fc400078e00d7 */
[----:B------:R-:W-:Y:S01]  /*4c260*/  IMAD.MOV.U32 R215, RZ, RZ, R216 ;  /* 0x000000ffffd77224 */ /* 0x000fe200078e00d8 */
[----:B0-----:R-:W2:Y:S04]  /*4c270*/  LDL.LU R141, [R1+0x5234] ;  /* 0x00523400018d7983 */ /* 0x001ea80000300800 */
[----:B------:R0:W-:Y:S01]  /*4c280*/  STL [R1+0x2dd8], R142 ;  /* 0x002dd88e01007387 */ /* 0x0001e20000100800 */
[----:B------:R-:W-:Y:S01]  /*4c290*/  IADD3.X R148, R148, UR8, RZ, P3, !PT ;  /* 0x0000000894947c10 */ /* 0x000fe20009ffe4ff */
[----:B------:R-:W-:Y:S02]  /*4c2a0*/  IMAD.MOV.U32 R216, RZ, RZ, R217 ;  /* 0x000000ffffd87224 */ /* 0x000fe400078e00d9 */
[----:B------:R-:W-:Y:S01]  /*4c2b0*/  IMAD.MOV.U32 R217, RZ, RZ, R218 ;  /* 0x000000ffffd97224 */ /* 0x000fe200078e00da */
[----:B0-----:R-:W2:Y:S04]  /*4c2c0*/  LDL.LU R142, [R1+0x5230] ;  /* 0x00523000018e7983 */ /* 0x001ea80000300800 */
[----:B------:R0:W-:Y:S01]  /*4c2d0*/  STL [R1+0x2dac], R143 ;  /* 0x002dac8f01007387 */ /* 0x0001e20000100800 */
[----:B------:R-:W-:Y:S01]  /*4c2e0*/  IADD3 R149, P3, R149, UR5, RZ ;  /* 0x0000000595957c10 */ /* 0x000fe2000ff7e0ff */
        /* <DEDUP_REMOVED lines=14> */
[----:B------:R-:W-:Y:S02]  /*4c3d0*/  IMAD.MOV.U32 R162, RZ, RZ, R163 ;  /* 0x000000ffffa27224 */ /* 0x000fe400078e00a3 */
[----:B------:R-:W-:Y:S01]  /*4c3e0*/  IMAD.MOV.U32 R163, RZ, RZ, R164 ;  /* 0x000000ffffa37224 */ /* 0x000fe200078e00a4 */
[----:B------:R-:W-:Y:S01]  /*4c3f0*/  IADD3.X R213, R213, UR8, RZ, P5, !PT ;  /* 0x00000008d5d57c10 */ /* 0x000fe2000affe4ff */
[----:B0-----:R-:W2:Y:S04]  /*4c400*/  LDL.LU R146, [R1+0x5220] ;  /* 0x0052200001927983 */ /* 0x001ea80000300800 */
[----:B------:R0:W-:Y:S01]  /*4c410*/  STL [R1+0x2d9c], R147 ;  /* 0x002d9c9301007387 */ /* 0x0001e20000100800 */
[----:B------:R-:W-:-:S02]  /*4c420*/  IMAD.MOV.U32 R164, RZ, RZ, R165 ;  /* 0x000000ffffa47224 */ /* 0x000fc400078e00a5 */
[----:B------:R-:W-:Y:S01]  /*4c430*/  IMAD.MOV.U32 R165, RZ, RZ, R249 ;  /* 0x000000ffffa57224 */ /* 0x000fe200078e00f9 */
[----:B0-----:R-:W2:Y:S04]  /*4c440*/  LDL.LU R147, [R1+0x521c] ;  /* 0x00521c0001937983 */ /* 0x001ea80000300800 */
[----:B------:R0:W-:Y:S01]  /*4c450*/  STL [R1+0x2dc0], R148 ;  /* 0x002dc09401007387 */ /* 0x0001e20000100800 */
[----:B------:R-:W-:-:S03]  /*4c460*/  IMAD.MOV.U32 R249, RZ, RZ, R250 ;  /* 0x000000fffff97224 */ /* 0x000fc600078e00fa */
[----:B0-----:R-:W2:Y:S04]  /*4c470*/  LDL.LU R148, [R1+0x5218] ;  /* 0x0052180001947983 */ /* 0x001ea80000300800 */
[----:B------:R0:W-:Y:S04]  /*4c480*/  STL [R1+0x2d94], R149 ;  /* 0x002d949501007387 */ /* 0x0001e80000100800 */
[----:B0-----:R-:W2:Y:S04]  /*4c490*/  LDL.LU R149, [R1+0x5214] ;  /* 0x0052140001957983 */ /* 0x001ea80000300800 */
[----:B------:R0:W-:Y:S04]  /*4c4a0*/  STL [R1+0x2db8], R150 ;  /* 0x002db89601007387 */ /* 0x0001e80000100800 */
[----:B0-----:R-:W2:Y:S04]  /*4c4b0*/  LDL.LU R150, [R1+0x5210] ;  /* 0x0052100001967983 */ /* 0x001ea80000300800 */
[----:B------:R0:W-:Y:S04]  /*4c4c0*/  STL [R1+0x2d8c], R151 ;  /* 0x002d8c9701007387 */ /* 0x0001e80000100800 */
[----:B0-----:R-:W2:Y:S04]  /*4c4d0*/  LDL.LU R151, [R1+0x520c] ;  /* 0x00520c0001977983 */ /* 0x001ea80000300800 */
[----:B------:R-:W3:Y:S04]  /*4c4e0*/  LDL.LU R250, [R1+0x2870] ;  /* 0x0028700001fa7983 */ /* 0x000ee80000300800 */
[----:B------:R0:W-:Y:S04]  /*4c4f0*/  STL [R1+0x2db0], R213 ;  /* 0x002db0d501007387 */ /* 0x0001e80000100800 */
[----:B0-----:R-:W4:Y:S02]  /*4c500*/  LDL.LU R213, [R1+0x2d84] ;  /* 0x002d840001d57983 */ /* 0x001f240000300800 */
[----:B----4-:R-:W-:-:S05]  /*4c510*/  IADD3 R213, P5, R213, UR5, RZ ;  /* 0x00000005d5d57c10 */ /* 0x010fca000ffbe0ff */
[----:B------:R0:W-:Y:S04]  /*4c520*/  STL [R1+0x2d84], R213 ;  /* 0x002d84d501007387 */ /* 0x0001e80000100800 */
[----:B0-----:R-:W4:Y:S02]  /*4c530*/  LDL.LU R213, [R1+0x2da8] ;  /* 0x002da80001d57983 */ /* 0x001f240000300800 */
[----:B----4-:R-:W-:-:S05]  /*4c540*/  IADD3.X R213, R213, UR8, RZ, P6, !PT ;  /* 0x00000008d5d57c10 */ /* 0x010fca000b7fe4ff */
        /* <DEDUP_REMOVED lines=776> */
[----:B--2---:R-:W-:Y:S02]  /*4f5d0*/  IADD3.X R213, R213, UR8, RZ, P1, !PT ;  /* 0x00000008d5d57c10 */ /* 0x004fe40008ffe4ff */
[----:B------:R-:W-:-:S03]  /*4f5e0*/  IADD3 R231, P1, R231, UR5, RZ ;  /* 0x00000005e7e77c10 */ /* 0x000fc6000ff3e0ff */
[----:B------:R-:W-:Y:S04]  /*4f5f0*/  STL [R1+0x29b0], R213 ;  /* 0x0029b0d501007387 */ /* 0x000fe80000100800 */
[----:B------:R0:W-:Y:S04]  /*4f600*/  STL [R1+0x2984], R231 ;  /* 0x002984e701007387 */ /* 0x0001e80000100800 */
[----:B0-----:R-:W2:Y:S04]  /*4f610*/  LDL.LU R231, [R1+0x5208] ;  /* 0x0052080001e77983 */ /* 0x001ea80000300800 */
[----:B------:R-:W3:Y:S02]  /*4f620*/  LDL.LU R213, [R1+0x29a8] ;  /* 0x0029a80001d57983 */ /* 0x000ee40000300800 */
[----:B---3--:R-:W-:-:S05]  /*4f630*/  IADD3.X R213, R213, UR8, RZ, P2, !PT ;  /* 0x00000008d5d57c10 */ /* 0x008fca00097fe4ff */
[----:B------:R0:W-:Y:S04]  /*4f640*/  STL [R1+0x29a8], R213 ;  /* 0x0029a8d501007387 */ /* 0x0001e80000100800 */
[----:B0-----:R-:W3:Y:S01]  /*4f650*/  LDL.LU R213, [R1+0x297c] ;  /* 0x00297c0001d57983 */ /* 0x001ee20000300800 */
[----:B------:R-:W-:Y:S02]  /*4f660*/  IADD3.X R223, R223, UR8, RZ, P3, !PT ;  /* 0x00000008dfdf7c10 */ /* 0x000fe40009ffe4ff */
[----:B---3--:R-:W-:-:S05]  /*4f670*/  IADD3 R213, P2, R213, UR5, RZ ;  /* 0x00000005d5d57c10 */ /* 0x008fca000ff5e0ff */
[----:B------:R-:W-:Y:S04]  /*4f680*/  STL [R1+0x297c], R213 ;  /* 0x00297cd501007387 */ /* 0x000fe80000100800 */
[----:B------:R0:W-:Y:S04]  /*4f690*/  STL [R1+0x29a0], R223 ;  /* 0x0029a0df01007387 */ /* 0x0001e80000100800 */
[----:B0-----:R-:W3:Y:S04]  /*4f6a0*/  LDL.LU R223, [R1+0x5204] ;  /* 0x0052040001df7983 */ /* 0x001ee80000300800 */
[----:B------:R-:W4:Y:S02]  /*4f6b0*/  LDL.LU R213, [R1+0x2974] ;  /* 0x0029740001d57983 */ /* 0x000f240000300800 */
        /* <DEDUP_REMOVED lines=9> */
[----:B----4-:R-:W-:Y:S02]  /*4f750*/  IADD3.X R213, R213, UR8, RZ, P5, !PT ;  /* 0x00000008d5d57c10 */ /* 0x010fe4000affe4ff */
[----:B------:R-:W-:-:S03]  /*4f760*/  IADD3 R9, P5, R9, UR5, RZ ;  /* 0x0000000509097c10 */ /* 0x000fc6000ffbe0ff */
[----:B------:R-:W-:Y:S04]  /*4f770*/  STL [R1+0x2990], R213 ;  /* 0x002990d501007387 */ /* 0x000fe80000100800 */
[----:B------:R0:W-:Y:S04]  /*4f780*/  STL [R1+0x2964], R9 ;  /* 0x0029640901007387 */ /* 0x0001e80000100800 */
[----:B0-----:R-:W4:Y:S04]  /*4f790*/  LDL.LU R9, [R1+0x5200] ;  /* 0x0052000001097983 */ /* 0x001f280000300800 */
[----:B------:R-:W2:Y:S02]  /*4f7a0*/  LDL.LU R213, [R1+0x2988] ;  /* 0x0029880001d57983 */ /* 0x000ea40000300800 */
[----:B--2---:R-:W-:-:S05]  /*4f7b0*/  IADD3.X R213, R213, UR8, RZ, P6, !PT ;  /* 0x00000008d5d57c10 */ /* 0x004fca000b7fe4ff */
[----:B------:R0:W-:Y:S04]  /*4f7c0*/  STL [R1+0x2988], R213 ;  /* 0x002988d501007387 */ /* 0x0001e80000100800 */
[----:B0-----:R-:W2:Y:S01]  /*4f7d0*/  LDL.LU R213, [R1+0x295c] ;  /* 0x00295c0001d57983 */ /* 0x001ea20000300800 */
[----:B------:R-:W-:Y:S02]  /*4f7e0*/  IADD3.X R11, R11, UR8, RZ, P1, !PT ;  /* 0x000000080b0b7c10 */ /* 0x000fe40008ffe4ff */
[----:B--2---:R-:W-:-:S05]  /*4f7f0*/  IADD3 R213, P6, R213, UR5, RZ ;  /* 0x00000005d5d57c10 */ /* 0x004fca000ffde0ff */
[----:B------:R-:W-:Y:S04]  /*4f800*/  STL [R1+0x295c], R213 ;  /* 0x00295cd501007387 */ /* 0x000fe80000100800 */
[----:B------:R0:W-:Y:S04]  /*4f810*/  STL [R1+0x2980], R11 ;  /* 0x0029800b01007387 */ /* 0x0001e80000100800 */
[----:B0-----:R-:W2:Y:S04]  /*4f820*/  LDL.LU R11, [R1+0x51fc] ;  /* 0x0051fc00010b7983 */ /* 0x001ea80000300800 */
[----:B------:R-:W3:Y:S02]  /*4f830*/  LDL.LU R213, [R1+0x2954] ;  /* 0x0029540001d57983 */ /* 0x000ee40000300800 */
[----:B---3--:R-:W-:-:S05]  /*4f840*/  IADD3 R213, P1, R213, UR5, RZ ;  /* 0x00000005d5d57c10 */ /* 0x008fca000ff3e0ff */
[----:B------:R0:W-:Y:S04]  /*4f850*/  STL [R1+0x2954], R213 ;  /* 0x002954d501007387 */ /* 0x0001e80000100800 */
[----:B0-----:R-:W3:Y:S02]  /*4f860*/  LDL.LU R213, [R1+0x2978] ;  /* 0x0029780001d57983 */ /* 0x001ee40000300800 */
[----:B---3--:R-:W-:-:S05]  /*4f870*/  IADD3.X R213, R213, UR8, RZ, P2, !PT ;  /* 0x00000008d5d57c10 */ /* 0x008fca00097fe4ff */
[----:B------:R0:W-:Y:S04]  /*4f880*/  STL [R1+0x2978], R213 ;  /* 0x002978d501007387 */ /* 0x0001e80000100800 */
[----:B0-----:R-:W3:Y:S02]  /*4f890*/  LDL.LU R213, [R1+0x294c] ;  /* 0x00294c0001d57983 */ /* 0x001ee40000300800 */
[----:B---3--:R-:W-:-:S05]  /*4f8a0*/  IADD3 R213, P2, R213, UR5, RZ ;  /* 0x00000005d5d57c10 */ /* 0x008fca000ff5e0ff */
[----:B------:R0:W-:Y:S04]  /*4f8b0*/  STL [R1+0x294c], R213 ;  /* 0x00294cd501007387 */ /* 0x0001e80000100800 */
[----:B0-----:R-:W3:Y:S02]  /*4f8c0*/  LDL.LU R213, [R1+0x2970] ;  /* 0x0029700001d57983 */ /* 0x001ee40000300800 */
[----:B---3--:R-:W-:Y:S02]  /*4f8d0*/  IADD3.X R213, R213, UR8, RZ, P3, !PT ;  /* 0x00000008d5d57c10 */ /* 0x008fe40009ffe4ff */
[----:B------:R-:W-:-:S03]  /*4f8e0*/  IADD3 R10, P3, R10, UR5, RZ ;  /* 0x000000050a0a7c10 */ /* 0x000fc6000ff7e0ff */
[----:B------:R-:W-:Y:S04]  /*4f8f0*/  STL [R1+0x2970], R213 ;  /* 0x002970d501007387 */ /* 0x000fe80000100800 */
[----:B------:R0:W-:Y:S04]  /*4f900*/  STL [R1+0x2944], R10 ;  /* 0x0029440a01007387 */ /* 0x0001e80000100800 */
[----:B0-----:R-:W3:Y:S04]  /*4f910*/  LDL.LU R10, [R1+0x51f8] ;  /* 0x0051f800010a7983 */ /* 0x001ee80000300800 */
[----:B------:R-:W4:Y:S02]  /*4f920*/  LDL.LU R213, [R1+0x2968] ;  /* 0x0029680001d57983 */ /* 0x000f240000300800 */
[----:B----4-:R-:W-:-:S05]  /*4f930*/  IADD3.X R213, R213, UR8, RZ, P4, !PT ;  /* 0x00000008d5d57c10 */ /* 0x010fca000a7fe4ff */
[----:B------:R0:W-:Y:S04]  /*4f940*/  STL [R1+0x2968], R213 ;  /* 0x002968d501007387 */ /* 0x0001e80000100800 */
[----:B0-----:R-:W4:Y:S01]  /*4f950*/  LDL.LU R213, [R1+0x293c] ;  /* 0x00293c0001d57983 */ /* 0x001f220000300800 */
[----:B------:R-:W-:Y:S02]  /*4f960*/  IADD3.X R21, R21, UR8, RZ, P5, !PT ;  /* 0x0000000815157c10 */ /* 0x000fe4000affe4ff */
[----:B----4-:R-:W-:-:S05]  /*4f970*/  IADD3 R213, P4, R213, UR5, RZ ;  /* 0x00000005d5d57c10 */ /* 0x010fca000ff9e0ff */
[----:B------:R-:W-:Y:S04]  /*4f980*/  STL [R1+0x293c], R213 ;  /* 0x00293cd501007387 */ /* 0x000fe80000100800 */
[----:B------:R0:W-:Y:S04]  /*4f990*/  STL [R1+0x2960], R21 ;  /* 0x0029601501007387 */ /* 0x0001e80000100800 */
[----:B0-----:R0:W5:Y:S04]  /*4f9a0*/  LDL.LU R21, [R1+0x51f4] ;  /* 0x0051f40001157983 */ /* 0x0011680000300800 */
[----:B------:R-:W4:Y:S02]  /*4f9b0*/  LDL.LU R213, [R1+0x2934] ;  /* 0x0029340001d57983 */ /* 0x000f240000300800 */
[----:B----4-:R-:W-:-:S05]  /*4f9c0*/  IADD3 R213, P5, R213, UR5, RZ ;  /* 0x00000005d5d57c10 */ /* 0x010fca000ffbe0ff */
[----:B------:R1:W-:Y:S04]  /*4f9d0*/  STL [R1+0x2934], R213 ;  /* 0x002934d501007387 */ /* 0x0003e80000100800 */
[----:B-1----:R-:W4:Y:S02]  /*4f9e0*/  LDL.LU R213, [R1+0x2958] ;  /* 0x0029580001d57983 */ /* 0x002f240000300800 */
[----:B----4-:R-:W-:Y:S02]  /*4f9f0*/  IADD3.X R213, R213, UR8, RZ, P6, !PT ;  /* 0x00000008d5d57c10 */ /* 0x010fe4000b7fe4ff */
[----:B--2---:R-:W-:-:S03]  /*4fa00*/  IADD3 R11, P6, R11, UR5, RZ ;  /* 0x000000050b0b7c10 */ /* 0x004fc6000ffde0ff */
[----:B------:R-:W-:Y:S04]  /*4fa10*/  STL [R1+0x2958], R213 ;  /* 0x002958d501007387 */ /* 0x000fe80000100800 */
[----:B------:R1:W-:Y:S04]  /*4fa20*/  STL [R1+0x292c], R11 ;  /* 0x00292c0b01007387 */ /* 0x0003e80000100800 */
[----:B-1----:R-:W2:Y:S04]  /*4fa30*/  LDL.LU R11, [R1+0x51f0] ;  /* 0x0051f000010b7983 */ /* 0x002ea80000300800 */
[----:B------:R-:W4:Y:S01]  /*4fa40*/  LDL.LU R213, [R1+0x2950] ;  /* 0x0029500001d57983 */ /* 0x000f220000300800 */
[----:B---3--:R-:W-:-:S02]  /*4fa50*/  IADD3.X R10, R10, UR8, RZ, P2, !PT ;  /* 0x000000080a0a7c10 */ /* 0x008fc400097fe4ff */
[----:B----4-:R-:W-:Y:S02]  /*4fa60*/  IADD3.X R213, R213, UR8, RZ, P1, !PT ;  /* 0x00000008d5d57c10 */ /* 0x010fe40008ffe4ff */
[----:B------:R-:W-:-:S03]  /*4fa70*/  IADD3 R8, P1, R8, UR5, RZ ;  /* 0x0000000508087c10 */ /* 0x000fc6000ff3e0ff */
[----:B------:R-:W-:Y:S04]  /*4fa80*/  STL [R1+0x2950], R213 ;  /* 0x002950d501007387 */ /* 0x000fe80000100800 */
[----:B------:R1:W-:Y:S04]  /*4fa90*/  STL [R1+0x2924], R8 ;  /* 0x0029240801007387 */ /* 0x0003e80000100800 */
[----:B-1----:R-:W3:Y:S04]  /*4faa0*/  LDL.LU R8, [R1+0x51ec] ;  /* 0x0051ec0001087983 */ /* 0x002ee80000300800 */
[----:B------:R1:W-:Y:S04]  /*4fab0*/  STL [R1+0x2948], R10 ;  /* 0x0029480a01007387 */ /* 0x0003e80000100800 */
[----:B-1----:R-:W4:Y:S01]  /*4fac0*/  LDL.LU R10, [R1+0x51e8] ;  /* 0x0051e800010a7983 */ /* 0x002f220000300800 */
[----:B------:R-:W-:Y:S01]  /*4fad0*/  WARPGROUP.ARRIVE ;  /* 0x00000000000079c5 */ /* 0x000fe20000000000 */
[----:B------:R-:W-:-:S05]  /*4fae0*/  UMOV UR37, UR9 ;  /* 0x0000000900257c82 */ /* 0x000fca0008000000 */
[----:B------:R-:W-:Y:S01]  /*4faf0*/  QGMMA.64x256x32.F32.E4M3.E4M3 R24, gdesc[UR36], R24, gsb0 ;  /* 0x03e00000241879f3 */ /* 0x000fe20008000818 */
[----:B------:R-:W-:Y:S01]  /*4fb00*/  UMOV UR40, UR56 ;  /* 0x0000003800287c82 */ /* 0x000fe20008000000 */
[----:B------:R-:W-:Y:S01]  /*4fb10*/  UMOV UR41, UR57 ;  /* 0x0000003900297c82 */ /* 0x000fe20008000000 */
[----:B----4-:R-:W-:-:S05]  /*4fb20*/  IADD3 R10, P2, R10, UR5, RZ ;  /* 0x000000050a0a7c10 */ /* 0x010fca000ff5e0ff */
[----:B------:R1:W-:Y:S04]  /*4fb30*/  STL [R1+0x291c], R10 ;  /* 0x00291c0a01007387 */ /* 0x0003e80000100800 */
[----:B-1----:R-:W4:Y:S01]  /*4fb40*/  LDL.LU R10, [R1+0x51e4] ;  /* 0x0051e400010a7983 */ /* 0x002f220000300800 */
[----:B------:R-:W-:Y:S02]  /*4fb50*/  WARPGROUP.DEPBAR.LE gsb0, 0x0 ;  /* 0x00008000000079c5 */ /* 0x000fe40000010000 */
[----:B------:R-:W-:-:S13]  /*4fb60*/  WARPGROUP.ARRIVE ;  /* 0x00000000000079c5 */ /* 0x000fda0000000000 */
[----:B------:R-:W-:Y:S01]  /*4fb70*/  QGMMA.64x256x32.F32.E4M3.E4M3 R24, gdesc[UR40], R24, gsb0 ;  /* 0x03e00000281879f3 */ /* 0x000fe20008000818 */
[----:B------:R-:W-:Y:S02]  /*4fb80*/  IADD3.X R12, R12, UR8, RZ, P3, !PT ;  /* 0x000000080c0c7c10 */ /* 0x000fe40009ffe4ff */
[----:B--2---:R-:W-:Y:S02]  /*4fb90*/  IADD3 R11, P3, R11, UR5, RZ ;  /* 0x000000050b0b7c10 */ /* 0x004fe4000ff7e0ff */
[----:B---3--:R-:W-:Y:S01]  /*4fba0*/  IADD3.X R8, R8, UR8, RZ, P5, !PT ;  /* 0x0000000808087c10 */ /* 0x008fe2000affe4ff */
[----:B------:R1:W-:Y:S01]  /*4fbb0*/  STL [R1+0x2940], R12 ;  /* 0x0029400c01007387 */ /* 0x0003e20000100800 */
[----:B------:R-:W-:Y:S02]  /*4fbc0*/  IADD3 R152, P5, R152, UR5, RZ ;  /* 0x0000000598987c10 */ /* 0x000fe4000ffbe0ff */
[----:B------:R-:W-:Y:S02]  /*4fbd0*/  IADD3.X R214, R214, UR8, RZ, P6, !PT ;  /* 0x00000008d6d67c10 */ /* 0x000fe4000b7fe4ff */
[----:B------:R-:W-:Y:S01]  /*4fbe0*/  IADD3 R215, P6, R215, UR5, RZ ;  /* 0x00000005d7d77c10 */ /* 0x000fe2000ffde0ff */
[----:B-1----:R0:W5:Y:S04]  /*4fbf0*/  LDL.LU R12, [R1+0x51e0] ;  /* 0x0051e000010c7983 */ /* 0x0021680000300800 */
[----:B------:R1:W-:Y:S01]  /*4fc00*/  STL [R1+0x2914], R11 ;  /* 0x0029140b01007387 */ /* 0x0003e20000100800 */
[----:B------:R-:W-:-:S02]  /*4fc10*/  IADD3.X R216, R216, UR8, RZ, P1, !PT ;  /* 0x00000008d8d87c10 */ /* 0x000fc40008ffe4ff */
[----:B------:R-:W-:Y:S02]  /*4fc20*/  IADD3 R217, P1, R217, UR5, RZ ;  /* 0x00000005d9d97c10 */ /* 0x000fe4000ff3e0ff */
[----:B------:R-:W-:Y:S01]  /*4fc30*/  IADD3.X R218, R218, UR8, RZ, P2, !PT ;  /* 0x00000008dada7c10 */ /* 0x000fe200097fe4ff */
[----:B-1----:R0:W5:Y:S01]  /*4fc40*/  LDL.LU R11, [R1+0x51dc] ;  /* 0x0051dc00010b7983 */ /* 0x0021620000300800 */
[----:B------:R-:W-:Y:S02]  /*4fc50*/  IADD3 R219, P2, R219, UR5, RZ ;  /* 0x00000005dbdb7c10 */ /* 0x000fe4000ff5e0ff */
[----:B------:R-:W-:Y:S02]  /*4fc60*/  IADD3.X R220, R220, UR8, RZ, P3, !PT ;  /* 0x00000008dcdc7c10 */ /* 0x000fe40009ffe4ff */
[----:B------:R-:W-:Y:S02]  /*4fc70*/  IADD3 R159, P3, R159, UR5, RZ ;  /* 0x000000059f9f7c10 */ /* 0x000fe4000ff7e0ff */
[----:B------:R-:W-:-:S02]  /*4fc80*/  IADD3.X R162, R162, UR8, RZ, P5, !PT ;  /* 0x00000008a2a27c10 */ /* 0x000fc4000affe4ff */
[----:B------:R-:W-:Y:S02]  /*4fc90*/  IADD3 R163, P5, R163, UR5, RZ ;  /* 0x00000005a3a37c10 */ /* 0x000fe4000ffbe0ff */
[----:B------:R-:W-:Y:S02]  /*4fca0*/  IADD3.X R164, R164, UR8, RZ, P6, !PT ;  /* 0x00000008a4a47c10 */ /* 0x000fe4000b7fe4ff */
        /* <DEDUP_REMOVED lines=24> */
[----:B------:R-:W-:Y:S02]  /*4fe30*/  IADD3.X R248, R248, UR8, RZ, P3, !PT ;  /* 0x00000008f8f87c10 */ /* 0x000fe40009ffe4ff */
[----:B------:R-:W-:Y:S02]  /*4fe40*/  IADD3.X R250, R250, UR8, RZ, P5, !PT ;  /* 0x00000008fafa7c10 */ /* 0x000fe4000affe4ff */
[----:B------:R-:W-:Y:S02]  /*4fe50*/  IADD3.X R252, R252, UR8, RZ, P1, !PT ;  /* 0x00000008fcfc7c10 */ /* 0x000fe40008ffe4ff */
[----:B------:R-:W-:-:S02]  /*4fe60*/  IADD3.X R251, R251, UR8, RZ, P6, !PT ;  /* 0x00000008fbfb7c10 */ /* 0x000fc4000b7fe4ff */
[----:B------:R-:W-:Y:S02]  /*4fe70*/  R2UR UR11, R222 ;  /* 0x00000000de0b72ca */ /* 0x000fe400000e0000 */
[----:B------:R-:W-:Y:S02]  /*4fe80*/  R2UR UR10, R221 ;  /* 0x00000000dd0a72ca */ /* 0x000fe400000e0000 */
[----:B------:R-:W-:Y:S02]  /*4fe90*/  R2UR UR57, R4 ;  /* 0x00000000043972ca */ /* 0x000fe400000e0000 */
[----:B------:R-:W-:Y:S02]  /*4fea0*/  R2UR UR56, R0 ;  /* 0x00000000003872ca */ /* 0x000fe400000e0000 */
[----:B----4-:R-:W-:Y:S02]  /*4feb0*/  IADD3.X R10, R10, UR8, RZ, P4, !PT ;  /* 0x000000080a0a7c10 */ /* 0x010fe4000a7fe4ff */
[----:B------:R-:W-:-:S03]  /*4fec0*/  IADD3 R9, P4, R9, UR5, RZ ;  /* 0x0000000509097c10 */ /* 0x000fc6000ff9e0ff */
[----:B------:R1:W-:Y:S01]  /*4fed0*/  STL [R1+0x2938], R10 ;  /* 0x0029380a01007387 */ /* 0x0003e20000100800 */
[----:B------:R-:W-:-:S03]  /*4fee0*/  IADD3.X R160, R160, UR8, RZ, P4, !PT ;  /* 0x00000008a0a07c10 */ /* 0x000fc6000a7fe4ff */
[----:B-1----:R0:W5:Y:S04]  /*4fef0*/  LDL.LU R10, [R1+0x51d8] ;  /* 0x0051d800010a7983 */ /* 0x0021680000300800 */
[----:B------:R1:W-:Y:S01]  /*4ff00*/  STL [R1+0x290c], R9 ;  /* 0x00290c0901007387 */ /* 0x0003e20000100800 */
[----:B------:R-:W-:-:S03]  /*4ff10*/  IADD3 R161, P4, R161, UR5, RZ ;  /* 0x00000005a1a17c10 */ /* 0x000fc6000ff9e0ff */
[----:B-1----:R0:W5:Y:S04]  /*4ff20*/  LDL.LU R9, [R1+0x51d4] ;  /* 0x0051d40001097983 */ /* 0x0021680000300800 */
[----:B------:R1:W-:Y:S04]  /*4ff30*/  STL [R1+0x2930], R8 ;  /* 0x0029300801007387 */ /* 0x0003e80000100800 */
[----:B-1----:R0:W5:Y:S04]  /*4ff40*/  LDL.LU R8, [R1+0x51d0] ;  /* 0x0051d00001087983 */ /* 0x0021680000300800 */
[----:B------:R1:W-:Y:S04]  /*4ff50*/  STL [R1+0x2904], R152 ;  /* 0x0029049801007387 */ /* 0x0003e80000100800 */
        /* <DEDUP_REMOVED lines=15> */
[----:B------:R0:W-:Y:S01]  /*50050*/  STL [R1+0x28c4], R167 ;  /* 0x0028c4a701007387 */ /* 0x0001e20000100800 */
[----:B------:R-:W-:-:S03]  /*50060*/  IADD3.X R227, R227, UR8, RZ, P4, !PT ;  /* 0x00000008e3e37c10 */ /* 0x000fc6000a7fe4ff */
[----:B------:R0:W-:Y:S01]  /*50070*/  STL [R1+0x28e8], R223 ;  /* 0x0028e8df01007387 */ /* 0x0001e20000100800 */
[----:B------:R-:W-:-:S03]  /*50080*/  IADD3 R228, P4, R228, UR5, RZ ;  /* 0x00000005e4e47c10 */ /* 0x000fc6000ff9e0ff */
        /* <DEDUP_REMOVED lines=17> */
[----:B------:R0:W-:Y:S01]  /*501a0*/  STL [R1+0x28a8], R239 ;  /* 0x0028a8ef01007387 */ /* 0x0001e20000100800 */
[----:B-1----:R-:W1:Y:S03]  /*501b0*/  S2R R152, SR_TID.X ;  /* 0x0000000000987919 */ /* 0x002e660000002100 */
[----:B------:R0:W-:Y:S04]  /*501c0*/  STL [R1+0x287c], R240 ;  /* 0x00287cf001007387 */ /* 0x0001e80000100800 */
[----:B------:R0:W-:Y:S04]  /*501d0*/  STL [R1+0x28a0], R241 ;  /* 0x0028a0f101007387 */ /* 0x0001e80000100800 */
[----:B------:R0:W-:Y:S04]  /*501e0*/  STL [R1+0x2874], R242 ;  /* 0x002874f201007387 */ /* 0x0001e80000100800 */
[----:B------:R0:W-:Y:S04]  /*501f0*/  STL [R1+0x2898], R243 ;  /* 0x002898f301007387 */ /* 0x0001e80000100800 */
[----:B------:R0:W-:Y:S01]  /*50200*/  STL [R1+0x286c], R244 ;  /* 0x00286cf401007387 */ /* 0x0001e20000100800 */
[----:B------:R-:W-:-:S03]  /*50210*/  IADD3.X R249, R249, UR8, RZ, P4, !PT ;  /* 0x00000008f9f97c10 */ /* 0x000fc6000a7fe4ff */
        /* <DEDUP_REMOVED lines=8> */
[----:B------:R-:W-:-:S02]  /*502a0*/  WARPGROUP.DEPBAR.LE gsb0, 0x0 ;  /* 0x00008000000079c5 */ /* 0x000fc40000010000 */
[----:B-1----:R-:W-:Y:S01]  /*502b0*/  LOP3.LUT R152, R152, 0x7f, RZ, 0xc0, !PT ;  /* 0x0000007f98987812 */ /* 0x002fe200078ec0ff */
[----:B------:R-:W-:Y:S06]  /*502c0*/  @P0 BRA `(.L_x_2) ;  /* 0xfffffd6800940947 */ /* 0x000fec000383ffff */
.L_x_1:
[----:B------:R-:W2:Y:S01]  /*502d0*/  LDL.LU R5, [R1+0x1c08] ;  /* 0x001c080001057983 */ /* 0x000ea20000300800 */
[----:B------:R-:W-:Y:S01]  /*502e0*/  ULDC UR5, c[0x0][0x248] ;  /* 0x0000920000057ab9 */ /* 0x000fe20000000800 */
[----:B------:R-:W-:Y:S01]  /*502f0*/  ULDC UR6, c[0x0][0x248] ;  /* 0x0000920000067ab9 */ /* 0x000fe20000000800 */
[----:B------:R-:W-:Y:S01]  /*50300*/  ULDC UR7, c[0x0][0x248] ;  /* 0x0000920000077ab9 */ /* 0x000fe20000000800 */
[----:B------:R-:W3:Y:S01]  /*50310*/  LDL.LU R4, [R1+0x1c0c] ;  /* 0x001c0c0001047983 */ /* 0x000ee20000300800 */
[----:B------:R-:W-:Y:S01]  /*50320*/  ULDC.64 UR36, c[0x0][0x228] ;  /* 0x00008a0000247ab9 */ /* 0x000fe20000000a00 */
[----:B------:R-:W-:Y:S01]  /*50330*/  ULDC.64 UR34, c[0x0][0x228] ;  /* 0x00008a0000227ab9 */ /* 0x000fe20000000a00 */
[----:B------:R-:W-:Y:S01]  /*50340*/  ULDC.64 UR8, c[0x0][0x220] ;  /* 0x0000880000087ab9 */ /* 0x000fe20000000a00 */
[----:B-1----:R-:W4:Y:S01]  /*50350*/  LDL.LU R0, [R1+0x1c00] ;  /* 0x001c000001007983 */ /* 0x002f220000300800 */
[----:B------:R-:W-:Y:S01]  /*50360*/  ULDC.64 UR12, c[0x0][0x220] ;  /* 0x00008800000c7ab9 */ /* 0x000fe20000000a00 */
[----:B------:R-:W-:Y:S01]  /*50370*/  ULDC UR19, c[0x0][0x228] ;  /* 0x00008a0000137ab9 */ /* 0x000fe20000000800 */
[----:B------:R-:W-:Y:S01]  /*50380*/  ULDC UR18, c[0x0][0x228] ;  /* 0x00008a0000127ab9 */ /* 0x000fe20000000800 */
[----:B------:R-:W4:Y:S01]  /*50390*/  LDL.LU R6, [R1+0x1c04] ;  /* 0x001c040001067983 */ /* 0x000f220000300800 */
[----:B------:R-:W-:Y:S01]  /*503a0*/  ULDC UR14, c[0x0][0x228] ;  /* 0x00008a00000e7ab9 */ /* 0x000fe20000000800 */
[----:B------:R-:W-:Y:S01]  /*503b0*/  ULDC UR15, c[0x0][0x228] ;  /* 0x00008a00000f7ab9 */ /* 0x000fe20000000800 */
[----:B------:R-:W-:Y:S01]  /*503c0*/  ULDC UR56, c[0x0][0x228] ;  /* 0x00008a0000387ab9 */ /* 0x000fe20000000800 */
[----:B-----5:R-:W-:Y:S01]  /*503d0*/  STL [R1+0x53e4], R12 ;  /* 0x0053e40c01007387 */ /* 0x020fe20000100800 */
[----:B------:R-:W-:Y:S01]  /*503e0*/  ULDC UR61, c[0x0][0x228] ;  /* 0x00008a00003d7ab9 */ /* 0x000fe20000000800 */
[----:B------:R-:W-:Y:S01]  /*503f0*/  ULDC UR59, c[0x0][0x228] ;  /* 0x00008a00003b7ab9 */ /* 0x000fe20000000800 */
[----:B------:R-:W-:Y:S01]  /*50400*/  ULDC UR58, c[0x0][0x228] ;  /* 0x00008a00003a7ab9 */ /* 0x000fe20000000800 */
[----:B------:R-:W-:Y:S01]  /*50410*/  STL [R1+0x53e0], R248 ;  /* 0x0053e0f801007387 */ /* 0x000fe20000100800 */
        /* <DEDUP_REMOVED lines=105> */
[----:B------:R-:W-:Y:S01]  /*50ab0*/  STL [R1+0x52c8], R86 ;  /* 0x0052c85601007387 */ /* 0x000fe20000100800 */
[----:B--2---:R-:W-:-:S03]  /*50ac0*/  IMAD.MOV.U32 R174, RZ, RZ, R5 ;  /* 0x000000ffffae7224 */ /* 0x004fc600078e0005 */
[----:B------:R-:W-:Y:S01]  /*50ad0*/  STL [R1+0x52c4], R85 ;  /* 0x0052c45501007387 */ /* 0x000fe20000100800 */
[----:B---3--:R-:W-:-:S03]  /*50ae0*/  IMAD.MOV.U32 R173, RZ, RZ, R4 ;  /* 0x000000ffffad7224 */ /* 0x008fc600078e0004 */
[----:B------:R-:W-:Y:S01]  /*50af0*/  STL [R1+0x52c0], R84 ;  /* 0x0052c05401007387 */ /* 0x000fe20000100800 */
[----:B----4-:R-:W-:-:S03]  /*50b00*/  IMAD.MOV.U32 R7, RZ, RZ, R0 ;  /* 0x000000ffff077224 */ /* 0x010fc600078e0000 */
[----:B------:R-:W-:Y:S01]  /*50b10*/  STL [R1+0x52bc], R83 ;  /* 0x0052bc5301007387 */ /* 0x000fe20000100800 */
[----:B------:R-:W-:Y:S02]  /*50b20*/  IMAD.MOV.U32 R176, RZ, RZ, R7 ;  /* 0x000000ffffb07224 */ /* 0x000fe400078e0007 */
[----:B------:R-:W-:Y:S01]  /*50b30*/  IMAD.MOV.U32 R175, RZ, RZ, R6 ;  /* 0x000000ffffaf7224 */ /* 0x000fe200078e0006 */
        /* <DEDUP_REMOVED lines=21> */
[----:B------:R-:W-:Y:S01]  /*50c90*/  STL [R1+0x5264], R61 ;  /* 0x0052643d01007387 */ /* 0x000fe20000100800 */
[----:B-1----:R-:W-:Y:S01]  /*50ca0*/  IMAD R63, R8, UR5, RZ ;  /* 0x00000005083f7c24 */ /* 0x002fe2000f8e02ff */
[----:B------:R-:W-:-:S02]  /*50cb0*/  ULDC UR5, c[0x0][0x248] ;  /* 0x0000920000057ab9 */ /* 0x000fc40000000800 */
[----:B------:R-:W-:Y:S01]  /*50cc0*/  STL [R1+0x5260], R60 ;  /* 0x0052603c01007387 */ /* 0x000fe20000100800 */
[----:B------:R-:W-:Y:S01]  /*50cd0*/  VIADD R2, R63, UR5 ;  /* 0x000000053f027c36 */ /* 0x000fe20008000000 */
[----:B------:R-:W-:Y:S02]  /*50ce0*/  ULDC UR5, c[0x0][0x248] ;  /* 0x0000920000057ab9 */ /* 0x000fe40000000800 */
        /* <DEDUP_REMOVED lines=31> */
[----:B-1----:R-:W-:Y:S01]  /*50ee0*/  VIADD R31, R2, UR5 ;  /* 0x00000005021f7c36 */ /* 0x002fe20008000000 */
[----:B------:R-:W-:-:S02]  /*50ef0*/  ULDC UR5, c[0x0][0x248] ;  /* 0x0000920000057ab9 */ /* 0x000fc40000000800 */
[----:B------:R-:W-:Y:S01]  /*50f00*/  STL [R1+0x51e0], R28 ;  /* 0x0051e01c01007387 */ /* 0x000fe20000100800 */
[----:B------:R-:W-:Y:S01]  /*50f10*/  VIADD R38, R31, UR5 ;  /* 0x000000051f267c36 */ /* 0x000fe20008000000 */
[----:B------:R-:W-:Y:S02]  /*50f20*/  ULDC UR5, c[0x0][0x248] ;  /* 0x0000920000057ab9 */ /* 0x000fe40000000800 */
[----:B------:R-:W-:Y:S01]  /*50f30*/  STL [R1+0x51dc], R27 ;  /* 0x0051dc1b01007387 */ /* 0x000fe20000100800 */
[----:B------:R-:W-:Y:S01]  /*50f40*/  VIADD R45, R38, UR5 ;  /* 0x00000005262d7c36 */ /* 0x000fe20008000000 */
[----:B------:R-:W-:Y:S02]  /*50f50*/  ULDC UR5, c[0x0][0x248] ;  /* 0x0000920000057ab9 */ /* 0x000fe40000000800 */
[----:B------:R1:W-:Y:S01]  /*50f60*/  STL [R1+0x51d8], R26 ;  /* 0x0051d81a01007387 */ /* 0x0003e20000100800 */
[----:B------:R-:W-:Y:S01]  /*50f70*/  VIADD R48, R45, UR5 ;  /* 0x000000052d307c36 */ /* 0x000fe20008000000 */
[----:B------:R-:W-:-:S02]  /*50f80*/  ULDC UR5, c[0x0][0x248] ;  /* 0x0000920000057ab9 */ /* 0x000fc40000000800 */
[----:B------:R-:W-:Y:S01]  /*50f90*/  STL [R1+0x51d4], R25 ;  /* 0x0051d41901007387 */ /* 0x000fe20000100800 */
[----:B------:R-:W-:Y:S01]  /*50fa0*/  VIADD R33, R48, UR5 ;  /* 0x0000000530217c36 */ /* 0x000fe20008000000 */
[----:B------:R-:W-:Y:S02]  /*50fb0*/  ULDC UR5, c[0x0][0x248] ;  /* 0x0000920000057ab9 */ /* 0x000fe40000000800 */
[----:B------:R2:W-:Y:S01]  /*50fc0*/  STL [R1+0x51d0], R24 ;  /* 0x0051d01801007387 */ /* 0x0005e20000100800 */
        /* <DEDUP_REMOVED lines=20> */
[----:B------:R-:W-:Y:S01]  /*51110*/  STL [R1+0x53fc], R33 ;  /* 0x0053fc2101007387 */ /* 0x000fe20000100800 */
[----:B-1----:R-:W-:Y:S01]  /*51120*/  VIADD R26, R44, UR5 ;  /* 0x000000052c1a7c36 */ /* 0x002fe20008000000 */
[----:B------:R-:W-:-:S02]  /*51130*/  ULDC UR5, c[0x0][0x248] ;  /* 0x0000920000057ab9 */ /* 0x000fc40000000800 */
[----:B------:R1:W-:Y:S01]  /*51140*/  STL [R1+0x5400], R43 ;  /* 0x0054002b01007387 */ /* 0x0003e20000100800 */
        /* <DEDUP_REMOVED lines=9> */
[----:B--2---:R-:W-:Y:S01]  /*511e0*/  VIADD R24, R29, UR5 ;  /* 0x000000051d187c36 */ /* 0x004fe20008000000 */
[----:B------:R-:W-:Y:S02]  /*511f0*/  ULDC UR5, c[0x0][0x248] ;  /* 0x0000920000057ab9 */ /* 0x000fe40000000800 */
[----:B------:R2:W-:Y:S01]  /*51200*/  STL [R1+0x5410], R44 ;  /* 0x0054102c01007387 */ /* 0x0005e20000100800 */
[----:B------:R-:W-:Y:S01]  /*51210*/  VIADD R58, R24, UR5 ;  /* 0x00000005183a7c36 */ /* 0x000fe20008000000 */
[----:B------:R-:W-:Y:S02]  /*51220*/  ULDC UR5, c[0x0][0x248] ;  /* 0x0000920000057ab9 */ /* 0x000fe40000000800 */
[----:B------:R-:W-:Y:S01]  /*51230*/  STL [R1+0x5414], R26 ;  /* 0x0054141a01007387 */ /* 0x000fe20000100800 */
[----:B------:R-:W-:Y:S01]  /*51240*/  VIADD R35, R58, UR5 ;  /* 0x000000053a237c36 */ /* 0x000fe20008000000 */
        /* <DEDUP_REMOVED lines=72> */
[----:B------:R-:W-:-:S03]  /*516d0*/  ULDC UR5, c[0x0][0x248] ;  /* 0x0000920000057ab9 */ /* 0x000fc60000000800 */
        /* <DEDUP_REMOVED lines=13> */
[----:B------:R-:W-:Y:S01]  /*517b0*/  ULDC UR5, c[0x0][0x248] ;  /* 0x0000920000057ab9 */ /* 0x000fe20000000800 */
[----:B------:R-:W-:Y:S02]  /*517c0*/  STL [R1+0x2060], R14 ;  /* 0x0020600e01007387 */ /* 0x000fe40000100800 */
        /* <DEDUP_REMOVED lines=84> */
[----:B0-----:R-:W-:Y:S01]  /*51d10*/  VIADD R244, R150, UR5 ;  /* 0x0000000596f47c36 */ /* 0x001fe20008000000 */
[----:B------:R-:W-:-:S03]  /*51d20*/  ULDC UR5, c[0x0][0x248] ;  /* 0x0000920000057ab9 */ /* 0x000fc60000000800 */
[----:B------:R-:W-:Y:S01]  /*51d30*/  VIADD R246, R244, UR5 ;  /* 0x00000005f4f67c36 */ /* 0x000fe20008000000 */
[----:B------:R-:W-:-:S03]  /*51d40*/  ULDC UR5, c[0x0][0x248] ;  /* 0x0000920000057ab9 */ /* 0x000fc60000000800 */
[----:B------:R-:W-:Y:S01]  /*51d50*/  VIADD R248, R246, UR5 ;  /* 0x00000005f6f87c36 */ /* 0x000fe20008000000 */
[----:B------:R-:W-:-:S03]  /*51d60*/  ULDC UR5, c[0x0][0x248] ;  /* 0x0000920000057ab9 */ /* 0x000fc60000000800 */
[----:B---3--:R-:W-:Y:S01]  /*51d70*/  VIADD R63, R248, UR5 ;  /* 0x00000005f83f7c36 */ /* 0x008fe20008000000 */
[----:B------:R-:W-:-:S03]  /*51d80*/  ULDC UR5, c[0x0][0x248] ;  /* 0x0000920000057ab9 */ /* 0x000fc60000000800 */
[----:B----4-:R-:W-:Y:S01]  /*51d90*/  VIADD R38, R63, UR5 ;  /* 0x000000053f267c36 */ /* 0x010fe20008000000 */
[----:B------:R-:W-:-:S03]  /*51da0*/  ULDC UR5, c[0x0][0x248] ;  /* 0x0000920000057ab9 */ /* 0x000fc60000000800 */
[----:B------:R-:W-:Y:S01]  /*51db0*/  VIADD R48, R38, UR5 ;  /* 0x0000000526307c36 */ /* 0x000fe20008000000 */
[----:B------:R-:W-:-:S03]  /*51dc0*/  ULDC UR5, c[0x0][0x248] ;  /* 0x0000920000057ab9 */ /* 0x000fc60000000800 */
[----:B-1----:R-:W-:Y:S01]  /*51dd0*/  VIADD R43, R48, UR5 ;  /* 0x00000005302b7c36 */ /* 0x002fe20008000000 */
[----:B------:R-:W-:-:S03]  /*51de0*/  ULDC UR5, c[0x0][0x248] ;  /* 0x0000920000057ab9 */ /* 0x000fc60000000800 */
[----:B------:R-:W-:Y:S01]  /*51df0*/  VIADD R68, R43, UR5 ;  /* 0x000000052b447c36 */ /* 0x000fe20008000000 */
[----:B------:R-:W-:-:S03]  /*51e00*/  ULDC UR5, c[0x0][0x248] ;  /* 0x0000920000057ab9 */ /* 0x000fc60000000800 */
[----:B--2---:R-:W-:Y:S01]  /*51e10*/  VIADD R44, R68, UR5 ;  /* 0x00000005442c7c36 */ /* 0x004fe20008000000 */
        /* <DEDUP_REMOVED lines=26> */
[----:B------:R-:W-:-:S04]  /*51fc0*/  ULDC UR5, c[0x0][0x248] ;  /* 0x0000920000057ab9 */ /* 0x000fc80000000800 */
[----:B------:R0:W-:Y:S02]  /*51fd0*/  STL [R1+0x1f5c], R0 ;  /* 0x001f5c0001007387 */ /* 0x0001e40000100800 */
[----:B0-----:R-:W-:Y:S01]  /*51fe0*/  VIADD R0, R0, UR5 ;  /* 0x0000000500007c36 */ /* 0x001fe20008000000 */
        /* <DEDUP_REMOVED lines=235> */
[----:B------:R0:W-:Y:S04]  /*52ea0*/  STL [R1+0x1e20], R0 ;  /* 0x001e200001007387 */ /* 0x0001e80000100800 */
[----:B------:R-:W2:Y:S04]  /*52eb0*/  LDL.LU R172, [R1+0x1c10] ;  /* 0x001c100001ac7983 */ /* 0x000ea80000300800 */
[----:B------:R-:W2:Y:S04]  /*52ec0*/  LDL.LU R171, [R1+0x1c14] ;  /* 0x001c140001ab7983 */ /* 0x000ea80000300800 */
[----:B------:R-:W3:Y:S04]  /*52ed0*/  LDL.LU R170, [R1+0x1c18] ;  /* 0x001c180001aa7983 */ /* 0x000ee80000300800 */
[----:B------:R-:W3:Y:S04]  /*52ee0*/  LDL.LU R169, [R1+0x1c1c] ;  /* 0x001c1c0001a97983 */ /* 0x000ee80000300800 */
        /* <DEDUP_REMOVED lines=22> */
[----:B0-----:R-:W-:Y:S01]  /*53050*/  VIADD R0, R0, UR5 ;  /* 0x0000000500007c36 */ /* 0x001fe20008000000 */
[----:B------:R-:W-:Y:S01]  /*53060*/  F2FP.SATFINITE.E4M3.F32.PACK_AB_MERGE_C R2, R175, R176, RZ ;  /* 0x000000b0af02723e */ /* 0x000fe200048070ff */
[----:B------:R-:W-:Y:S01]  /*53070*/  ULDC UR5, c[0x0][0x248] ;  /* 0x0000920000057ab9 */ /* 0x000fe20000000800 */
[----:B------:R-:W-:-:S02]  /*53080*/  F2FP.SATFINITE.E4M3.F32.PACK_AB_MERGE_C R3, R173, R174, RZ ;  /* 0x000000aead03723e */ /* 0x000fc400048070ff */
[----:B------:R0:W-:Y:S04]  /*53090*/  STL [R1+0x1e1c], R0 ;  /* 0x001e1c0001007387 */ /* 0x0001e80000100800 */
[----:B------:R-:W-:Y:S04]  /*530a0*/  STL [R1+0x4660], R2 ;  /* 0x0046600201007387 */ /* 0x000fe80000100800 */
[----:B------:R-:W-:Y:S01]  /*530b0*/  STL [R1+0x465c], R3 ;  /* 0x00465c0301007387 */ /* 0x000fe20000100800 */
[----:B0-----:R-:W-:Y:S01]  /*530c0*/  VIADD R0, R0, UR5 ;  /* 0x0000000500007c36 */ /* 0x001fe20008000000 */
[----:B------:R-:W-:-:S04]  /*530d0*/  ULDC UR5, c[0x0][0x248] ;  /* 0x0000920000057ab9 */ /* 0x000fc80000000800 */
[----:B------:R0:W-:Y:S02]  /*530e0*/  STL [R1+0x1e18], R0 ;  /* 0x001e180001007387 */ /* 0x0001e40000100800 */
[----:B0-----:R-:W-:Y:S01]  /*530f0*/  VIADD R0, R0, UR5 ;  /* 0x0000000500007c36 */ /* 0x001fe20008000000 */
[----:B------:R-:W-:Y:S01]  /*53100*/  ULDC UR5, c[0x0][0x248] ;  /* 0x0000920000057ab9 */ /* 0x000fe20000000800 */
[----:B--2---:R-:W-:-:S05]  /*53110*/  F2FP.SATFINITE.E4M3.F32.PACK_AB_MERGE_C R2, R171, R172, RZ ;  /* 0x000000acab02723e */ /* 0x004fca00048070ff */
[----:B------:R4:W-:Y:S01]  /*53120*/  STL [R1+0x466c], R2 ;  /* 0x00466c0201007387 */ /* 0x0009e20000100800 */
[----:B---3--:R-:W-:-:S05]  /*53130*/  F2FP.SATFINITE.E4M3.F32.PACK_AB_MERGE_C R3, R169, R170, RZ ;  /* 0x000000aaa903723e */ /* 0x008fca00048070ff */
[----:B------:R0:W-:Y:S01]  /*53140*/  STL [R1+0x4678], R3 ;  /* 0x0046780301007387 */ /* 0x0001e20000100800 */
[----:B----4-:R-:W-:-:S03]  /*53150*/  F2FP.SATFINITE.E4M3.F32.PACK_AB_MERGE_C R2, R167, R168, RZ ;  /* 0x000000a8a702723e */ /* 0x010fc600048070ff */
[----:B------:R1:W-:Y:S04]  /*53160*/  STL [R1+0x1e14], R0 ;  /* 0x001e140001007387 */ /* 0x0003e80000100800 */
[----:B------:R2:W-:Y:S01]  /*53170*/  STL [R1+0x46a4], R2 ;  /* 0x0046a40201007387 */ /* 0x0005e20000100800 */
[----:B0-----:R-:W-:Y:S01]  /*53180*/  F2FP.SATFINITE.E4M3.F32.PACK_AB_MERGE_C R3, R165, R166, RZ ;  /* 0x000000a6a503723e */ /* 0x001fe200048070ff */
[----:B-1----:R-:W-:Y:S01]  /*53190*/  VIADD R0, R0, UR5 ;  /* 0x0000000500007c36 */ /* 0x002fe20008000000 */
[----:B------:R-:W-:-:S03]  /*531a0*/  ULDC UR5, c[0x0][0x248] ;  /* 0x0000920000057ab9 */ /* 0x000fc60000000800 */
[----:B------:R0:W-:Y:S01]  /*531b0*/  STL [R1+0x46a0], R3 ;  /* 0x0046a00301007387 */ /* 0x0001e20000100800 */
[----:B--2---:R-:W-:-:S03]  /*531c0*/  F2FP.SATFINITE.E4M3.F32.PACK_AB_MERGE_C R2, R163, R164, RZ ;  /* 0x000000a4a302723e */ /* 0x004fc600048070ff */
        /* <DEDUP_REMOVED lines=26> */
[----:B------:R-:W-:Y:S01]  /*53370*/  STL [R1+0x47f4], R3 ;  /* 0x0047f40301007387 */ /* 0x000fe20000100800 */
[----:B--2---:R-:W-:-:S03]  /*53380*/  F2FP.SATFINITE.E4M3.F32.PACK_AB_MERGE_C R2, R4, R5, RZ ;  /* 0x000000050402723e */ /* 0x004fc600048070ff */
[----:B------:R0:W-:Y:S04]  /*53390*/  STL [R1+0x1e00], R0 ;  /* 0x001e000001007387 */ /* 0x0001e80000100800 */
[----:B------:R-:W-:Y:S04]  /*533a0*/  STL [R1+0x4808], R2 ;  /* 0x0048080201007387 */ /* 0x000fe80000100800 */
[----:B------:R-:W2:Y:S01]  /*533b0*/  LDL.LU R178, [R1+0x1c78] ;  /* 0x001c780001b27983 */ /* 0x000ea20000300800 */
[----:B0-----:R-:W-:Y:S01]  /*533c0*/  VIADD R0, R0, UR5 ;  /* 0x0000000500007c36 */ /* 0x001fe20008000000 */
[----:B------:R-:W-:-:S02]  /*533d0*/  ULDC UR5, c[0x0][0x248] ;  /* 0x0000920000057ab9 */ /* 0x000fc40000000800 */
[----:B------:R-:W2:Y:S04]  /*533e0*/  LDL.LU R177, [R1+0x1c7c] ;  /* 0x001c7c0001b17983 */ /* 0x000ea80000300800 */
[----:B------:R-:W3:Y:S04]  /*533f0*/  LDL.LU R176, [R1+0x1c80] ;  /* 0x001c800001b07983 */ /* 0x000ee80000300800 */
[----:B------:R-:W3:Y:S04]  /*53400*/  LDL.LU R175, [R1+0x1c84] ;  /* 0x001c840001af7983 */ /* 0x000ee80000300800 */
[----:B------:R-:W4:Y:S04]  /*53410*/  LDL.LU R174, [R1+0x1c88] ;  /* 0x001c880001ae7983 */ /* 0x000f280000300800 */
[----:B------:R-:W4:Y:S04]  /*53420*/  LDL.LU R173, [R1+0x1c8c] ;  /* 0x001c8c0001ad7983 */ /* 0x000f280000300800 */
[----:B------:R-:W4:Y:S04]  /*53430*/  LDL.LU R172, [R1+0x1c90] ;  /* 0x001c900001ac7983 */ /* 0x000f280000300800 */
[----:B------:R0:W-:Y:S04]  /*53440*/  STL [R1+0x1c68], R0 ;  /* 0x001c680001007387 */ /* 0x0001e80000100800 */
        /* <DEDUP_REMOVED lines=26> */
[----:B------:R-:W-:Y:S01]  /*535f0*/  ULDC UR5, c[0x0][0x248] ;  /* 0x0000920000057ab9 */ /* 0x000fe20000000800 */
[----:B--2---:R-:W-:-:S05]  /*53600*/  F2FP.SATFINITE.E4M3.F32.PACK_AB_MERGE_C R3, R177, R178, RZ ;  /* 0x000000b2b103723e */ /* 0x004fca00048070ff */
[----:B------:R4:W-:Y:S01]  /*53610*/  STL [R1+0x4804], R3 ;  /* 0x0048040301007387 */ /* 0x0009e20000100800 */
[----:B---3--:R-:W-:-:S05]  /*53620*/  F2FP.SATFINITE.E4M3.F32.PACK_AB_MERGE_C R2, R175, R176, RZ ;  /* 0x000000b0af02723e */ /* 0x008fca00048070ff */
[----:B------:R0:W-:Y:S01]  /*53630*/  STL [R1+0x482c], R2 ;  /* 0x00482c0201007387 */ /* 0x0001e20000100800 */
[----:B----4-:R-:W-:-:S05]  /*53640*/  F2FP.SATFINITE.E4M3.F32.PACK_AB_MERGE_C R3, R173, R174, RZ ;  /* 0x000000aead03723e */ /* 0x010fca00048070ff */
[----:B------:R1:W-:Y:S01]  /*53650*/  STL [R1+0x4830], R3 ;  /* 0x0048300301007387 */ /* 0x0003e20000100800 */
[----:B0-----:R-:W-:-:S03]  /*53660*/  F2FP.SATFINITE.E4M3.F32.PACK_AB_MERGE_C R2, R171, R172, RZ ;  /* 0x000000acab02723e */ /* 0x001fc600048070ff */
[----:B------:R0:W-:Y:S04]  /*53670*/  STL [R1+0x1c64], R0 ;  /* 0x001c640001007387 */ /* 0x0001e80000100800 */
[----:B------:R2:W-:Y:S01]  /*53680*/  STL [R1+0x4874], R2 ;  /* 0x0048740201007387 */ /* 0x0005e20000100800 */
[----:B-1----:R-:W-:Y:S01]  /*53690*/  F2FP.SATFINITE.E4M3.F32.PACK_AB_MERGE_C R3, R169, R170, RZ ;  /* 0x000000aaa903723e */ /* 0x002fe200048070ff */
[----:B0-----:R-:W-:Y:S01]  /*536a0*/  VIADD R0, R0, UR5 ;  /* 0x0000000500007c36 */ /* 0x001fe20008000000 */
        /* <DEDUP_REMOVED lines=215> */
[----:B------:R1:W-:Y:S04]  /*54420*/  STL [R1+0x5054], R2 ;  /* 0x0050540201007387 */ /* 0x0003e80000100800 */
[----:B------:R-:W1:Y:S04]  /*54430*/  LDL.LU R177, [R1+0x1df8] ;  /* 0x001df80001b17983 */ /* 0x000e680000300800 */
[----:B------:R-:W1:Y:S04]  /*54440*/  LDL.LU R176, [R1+0x1dfc] ;  /* 0x001dfc0001b07983 */ /* 0x000e680000300800 */
        /* <DEDUP_REMOVED lines=27> */
[----:B------:R-:W-:Y:S01]  /*54600*/  VIADD R30, R0, UR5 ;  /* 0x00000005001e7c36 */ /* 0x000fe20008000000 */
[----:B------:R-:W-:-:S02]  /*54610*/  ULDC UR5, c[0x0][0x248] ;  /* 0x0000920000057ab9 */ /* 0x000fc40000000800 */
[----:B------:R-:W4:Y:S04]  /*54620*/  LDL.LU R5, [R1+0x1a6c] ;  /* 0x001a6c0001057983 */ /* 0x000f280000300800 */
[----:B------:R-:W4:Y:S04]  /*54630*/  LDL.LU R4, [R1+0x1a70] ;  /* 0x001a700001047983 */ /* 0x000f280000300800 */
[----:B0-----:R-:W4:Y:S01]  /*54640*/  LDL.LU R0, [R1+0x1a74] ;  /* 0x001a740001007983 */ /* 0x001f220000300800 */
[----:B-1----:R-:W-:-:S05]  /*54650*/  F2FP.SATFINITE.E4M3.F32.PACK_AB_MERGE_C R2, R176, R177, RZ ;  /* 0x000000b1b002723e */ /* 0x002fca00048070ff */
[----:B------:R0:W-:Y:S01]  /*54660*/  STL [R1+0x5058], R2 ;  /* 0x0050580201007387 */ /* 0x0001e20000100800 */
[----:B--2---:R-:W-:Y:S01]  /*54670*/  F2FP.SATFINITE.E4M3.F32.PACK_AB_MERGE_C R3, R174, R175, RZ ;  /* 0x000000afae03723e */ /* 0x004fe200048070ff */
[----:B0-----:R-:W-:Y:S01]  /*54680*/  VIADD R2, R30, UR5 ;  /* 0x000000051e027c36 */ /* 0x001fe20008000000 */
[----:B---3--:R-:W-:-:S03]  /*54690*/  F2FP.SATFINITE.E4M3.F32.PACK_AB_MERGE_C R13, R172, R173, RZ ;  /* 0x000000adac0d723e */ /* 0x008fc600048070ff */
[----:B------:R4:W-:Y:S01]  /*546a0*/  STL [R1+0x5044], R3 ;  /* 0x0050440301007387 */ /* 0x0009e20000100800 */
[----:B------:R-:W-:Y:S02]  /*546b0*/  ULDC UR5, c[0x0][0x248] ;  /* 0x0000920000057ab9 */ /* 0x000fe40000000800 */
[----:B------:R-:W-:Y:S01]  /*546c0*/  VIADD R35, R2, UR5 ;  /* 0x0000000502237c36 */ /* 0x000fe20008000000 */
[----:B------:R-:W-:Y:S01]  /*546d0*/  STL [R1+0x5048], R13 ;  /* 0x0050480d01007387 */ /* 0x000fe20000100800 */
[----:B------:R-:W-:-:S03]  /*546e0*/  ULDC UR5, c[0x0][0x248] ;  /* 0x0000920000057ab9 */ /* 0x000fc60000000800 */
[----:B------:R0:W-:Y:S01]  /*546f0*/  STL [R1+0x1c04], R2 ;  /* 0x001c040201007387 */ /* 0x0001e20000100800 */
[----:B----4-:R-:W-:Y:S02]  /*54700*/  F2FP.SATFINITE.E4M3.F32.PACK_AB_MERGE_C R3, R170, R171, RZ ;  /* 0x000000abaa03723e */ /* 0x010fe400048070ff */
[----:B0-----:R-:W-:-:S03]  /*54710*/  F2FP.SATFINITE.E4M3.F32.PACK_AB_MERGE_C R2, R168, R169, RZ ;  /* 0x000000a9a802723e */ /* 0x001fc600048070ff */
[----:B------:R0:W-:Y:S04]  /*54720*/  STL [R1+0x5034], R3 ;  /* 0x0050340301007387 */ /* 0x0001e80000100800 */
[----:B------:R1:W-:Y:S01]  /*54730*/  STL [R1+0x5038], R2 ;  /* 0x0050380201007387 */ /* 0x0003e20000100800 */
[----:B0-----:R-:W-:Y:S02]  /*54740*/  F2FP.SATFINITE.E4M3.F32.PACK_AB_MERGE_C R3, R166, R167, RZ ;  /* 0x000000a7a603723e */ /* 0x001fe400048070ff */
[----:B-1----:R-:W-:-:S03]  /*54750*/  F2FP.SATFINITE.E4M3.F32.PACK_AB_MERGE_C R2, R164, R165, RZ ;  /* 0x000000a5a402723e */ /* 0x002fc600048070ff */
        /* <DEDUP_REMOVED lines=16> */
[----:B------:R-:W-:Y:S04]  /*54860*/  STL [R1+0x4fb4], R3 ;  /* 0x004fb40301007387 */ /* 0x000fe80000100800 */
[----:B------:R-:W-:Y:S01]  /*54870*/  STL [R1+0x4fc4], R2 ;  /* 0x004fc40201007387 */ /* 0x000fe20000100800 */
[----:B------:R-:W-:-:S03]  /*54880*/  F2FP.SATFINITE.E4M3.F32.PACK_AB_MERGE_C R0, R0, R4, RZ ;  /* 0x000000040000723e */ /* 0x000fc600048070ff */
[----:B------:R-:W2:Y:S04]  /*54890*/  LDL.LU R177, [R1+0x1a78] ;  /* 0x001a780001b17983 */ /* 0x000ea80000300800 */
[----:B------:R-:W2:Y:S04]  /*548a0*/  LDL.LU R176, [R1+0x1a7c] ;  /* 0x001a7c0001b07983 */ /* 0x000ea80000300800 */
[----:B------:R0:W-:Y:S04]  /*548b0*/  STL [R1+0x4f94], R0 ;  /* 0x004f940001007387 */ /* 0x0001e80000100800 */
        /* <DEDUP_REMOVED lines=29> */
[----:B0-----:R-:W4:Y:S01]  /*54a90*/  LDL.LU R0, [R1+0x1af4] ;  /* 0x001af40001007983 */ /* 0x001f220000300800 */
[----:B--2---:R-:W-:-:S05]  /*54aa0*/  F2FP.SATFINITE.E4M3.F32.PACK_AB_MERGE_C R2, R176, R177, RZ ;  /* 0x000000b1b002723e */ /* 0x004fca00048070ff */
[----:B------:R4:W-:Y:S01]  /*54ab0*/  STL [R1+0x4f98], R2 ;  /* 0x004f980201007387 */ /* 0x0009e20000100800 */
[----:B---3--:R-:W-:Y:S02]  /*54ac0*/  F2FP.SATFINITE.E4M3.F32.PACK_AB_MERGE_C R3, R174, R175, RZ ;  /* 0x000000afae03723e */ /* 0x008fe400048070ff */
[----:B----4-:R-:W-:-:S03]  /*54ad0*/  F2FP.SATFINITE.E4M3.F32.PACK_AB_MERGE_C R2, R172, R173, RZ ;  /* 0x000000adac02723e */ /* 0x010fc600048070ff */
        /* <DEDUP_REMOVED lines=414> */
[----:B------:R-:W3:Y:S04]  /*564c0*/  LDL R175, [R1+0x1600] ;  /* 0x0016000001af7983 */ /* 0x000ee80000100800 */
[----:B------:R-:W3:Y:S04]  /*564d0*/  LDL R174, [R1+0x1604] ;  /* 0x0016040001ae7983 */ /* 0x000ee80000100800 */
[----:B------:R-:W4:Y:S04]  /*564e0*/  LDL R173, [R1+0x1608] ;  /* 0x0016080001ad7983 */ /* 0x000f280000100800 */
        /* <DEDUP_REMOVED lines=93> */
[----:B0-----:R-:W-:Y:S01]  /*56ac0*/  F2FP.SATFINITE.E4M3.F32.PACK_AB_MERGE_C R3, R7, R22, RZ ;  /* 0x000000160703723e */ /* 0x001fe200048070ff */
[----:B------:R-:W-:Y:S01]  /*56ad0*/  VIADD R233, R234, UR5 ;  /* 0x00000005eae97c36 */ /* 0x000fe20008000000 */
[----:B------:R-:W-:Y:S01]  /*56ae0*/  ULDC UR5, c[0x0][0x248] ;  /* 0x0000920000057ab9 */ /* 0x000fe20000000800 */
[----:B------:R-:W0:Y:S01]  /*56af0*/  LDC R7, c[0x0][0x244] ;  /* 0x00009100ff077b82 */ /* 0x000e220000000800 */
[----:B-1----:R-:W-:Y:S01]  /*56b00*/  F2FP.SATFINITE.E4M3.F32.PACK_AB_MERGE_C R2, R5, R6, RZ ;  /* 0x000000060502723e */ /* 0x002fe200048070ff */
[----:B------:R1:W-:Y:S04]  /*56b10*/  STL [R1+0x4f40], R3 ;  /* 0x004f400301007387 */ /* 0x0003e80000100800 */
[----:B------:R-:W-:Y:S01]  /*56b20*/  STL [R1+0x4f48], R2 ;  /* 0x004f480201007387 */ /* 0x000fe20000100800 */
[----:B------:R-:W-:Y:S01]  /*56b30*/  VIADD R232, R233, UR5 ;  /* 0x00000005e9e87c36 */ /* 0x000fe20008000000 */
[----:B------:R-:W-:Y:S01]  /*56b40*/  ULDC UR5, c[0x0][0x248] ;  /* 0x0000920000057ab9 */ /* 0x000fe20000000800 */
[----:B------:R-:W2:Y:S01]  /*56b50*/  LDC R5, c[0x0][0x244] ;  /* 0x00009100ff057b82 */ /* 0x000ea20000000800 */
[----:B------:R-:W3:Y:S04]  /*56b60*/  LDL.LU R15, [R1+0x1630] ;  /* 0x00163000010f7983 */ /* 0x000ee80000300800 */
[----:B------:R-:W4:Y:S01]  /*56b70*/  LDL.LU R62, [R1+0x162c] ;  /* 0x00162c00013e7983 */ /* 0x000f220000300800 */
[----:B------:R-:W-:Y:S01]  /*56b80*/  VIADD R231, R232, UR5 ;  /* 0x00000005e8e77c36 */ /* 0x000fe20008000000 */
[----:B------:R-:W-:Y:S01]  /*56b90*/  ULDC UR5, c[0x0][0x248] ;  /* 0x0000920000057ab9 */ /* 0x000fe20000000800 */
[----:B-1----:R-:W1:Y:S02]  /*56ba0*/  LDC R3, c[0x0][0x244] ;  /* 0x00009100ff037b82 */ /* 0x002e640000000800 */
        /* <DEDUP_REMOVED lines=97> */
[----:B------:R-:W-:Y:S01]  /*571c0*/  F2FP.SATFINITE.E4M3.F32.PACK_AB_MERGE_C R0, R0, R4, RZ ;  /* 0x000000040000723e */ /* 0x000fe200048070ff */
[----:B------:R-:W-:Y:S02]  /*571d0*/  ULDC UR5, c[0x0][0x244] ;  /* 0x0000910000057ab9 */ /* 0x000fe40000000800 */
[----:B------:R-:W-:Y:S01]  /*571e0*/  VIADD R181, R182, UR6 ;  /* 0x00000006b6b57c36 */ /* 0x000fe20008000000 */
[----:B------:R-:W-:Y:S01]  /*571f0*/  ULDC UR6, c[0x0][0x248] ;  /* 0x0000920000067ab9 */ /* 0x000fe20000000800 */
[----:B------:R0:W-:Y:S02]  /*57200*/  STL [R1+0x4f1c], R0 ;  /* 0x004f1c0001007387 */ /* 0x0001e40000100800 */
[----:B------:R-:W-:Y:S02]  /*57210*/  VIADD R180, R181, UR6 ;  /* 0x00000006b5b47c36 */ /* 0x000fe40008000000 */
[----:B------:R-:W-:-:S02]  /*57220*/  IMAD R13, R9, UR5, RZ ;  /* 0x00000005090d7c24 */ /* 0x000fc4000f8e02ff */
[----:B0-----:R-:W-:Y:S01]  /*57230*/  VIADD R0, R8, 0x1ab ;  /* 0x000001ab08007836 */ /* 0x001fe20000000000 */
[----:B------:R-:W-:Y:S01]  /*57240*/  STL [R1+0x5478], R8 ;  /* 0x0054780801007387 */ /* 0x000fe20000100800 */
[----:B------:R-:W-:Y:S01]  /*57250*/  VIADD R179, R180, UR7 ;  /* 0x00000007b4b37c36 */ /* 0x000fe20008000000 */
[----:B------:R-:W-:Y:S01]  /*57260*/  ULDC.64 UR6, c[0x0][0x220] ;  /* 0x0000880000067ab9 */ /* 0x000fe20000000a00 */
[----:B------:R-:W-:Y:S01]  /*57270*/  IMAD R7, R7, 0x80, R13 ;  /* 0x0000008007077824 */ /* 0x000fe200078e020d */
[----:B------:R-:W-:Y:S01]  /*57280*/  ISETP.GE.AND P3, PT, R0, UR37, PT ;  /* 0x0000002500007c0c */ /* 0x000fe2000bf66270 */
[----:B------:R-:W-:Y:S01]  /*57290*/  VIADD R0, R8, 0x1aa ;  /* 0x000001aa08007836 */ /* 0x000fe20000000000 */
[----:B------:R-:W-:Y:S01]  /*572a0*/  IADD3 R2, P1, R13, UR6, RZ ;  /* 0x000000060d027c10 */ /* 0x000fe2000ff3e0ff */
[----:B--2---:R-:W-:Y:S01]  /*572b0*/  IMAD R5, R5, 0x80, R7 ;  /* 0x0000008005057824 */ /* 0x004fe200078e0207 */
[----:B------:R0:W-:Y:S01]  /*572c0*/  STL [R1+0x547c], R9 ;  /* 0x00547c0901007387 */ /* 0x0001e20000100800 */
[----:B------:R-:W-:Y:S01]  /*572d0*/  SHF.R.S32.HI R50, RZ, 0x1f, R51 ;  /* 0x0000001fff327819 */ /* 0x000fe20000011433 */
[----:B------:R-:W-:Y:S01]  /*572e0*/  ULDC UR5, c[0x0][0x248] ;  /* 0x0000920000057ab9 */ /* 0x000fe20000000800 */
[----:B------:R-:W-:Y:S01]  /*572f0*/  LEA.HI.X.SX32 R13, R13, UR7, 0x1, P1 ;  /* 0x000000070d0d7c11 */ /* 0x000fe200088f0eff */
[----:B------:R-:W-:Y:S01]  /*57300*/  ULDC.64 UR6, c[0x0][0x220] ;  /* 0x0000880000067ab9 */ /* 0x000fe20000000a00 */
[----:B------:R-:W-:Y:S01]  /*57310*/  ISETP.GE.AND P0, PT, R0, UR35, PT ;  /* 0x0000002300007c0c */ /* 0x000fe2000bf06270 */
[----:B-1----:R-:W-:Y:S01]  /*57320*/  IMAD R3, R3, 0x80, R5 ;  /* 0x0000008003037824 */ /* 0x002fe200078e0205 */
[----:B------:R-:W-:Y:S01]  /*57330*/  IADD3 R0, P1, R7, UR6, RZ ;  /* 0x0000000607007c10 */ /* 0x000fe2000ff3e0ff */
[----:B------:R-:W-:Y:S01]  /*57340*/  ULDC UR37, c[0x0][0x228] ;  /* 0x00008a0000257ab9 */ /* 0x000fe20000000800 */
[----:B------:R-:W-:Y:S01]  /*57350*/  IADD3 R6, P2, R5, UR12, RZ ;  /* 0x0000000c05067c10 */ /* 0x000fe2000ff5e0ff */
[----:B------:R-:W-:Y:S01]  /*57360*/  STL [R1+0x5480], R10 ;  /* 0x0054800a01007387 */ /* 0x000fe20000100800 */
[----:B------:R-:W-:-:S02]  /*57370*/  LEA.HI.X.SX32 R7, R7, UR7, 0x1, P1 ;  /* 0x0000000707077c11 */ /* 0x000fc400088f0eff */
[----:B------:R-:W-:Y:S02]  /*57380*/  SHF.R.S32.HI R52, RZ, 0x1f, R53 ;  /* 0x0000001fff347819 */ /* 0x000fe40000011435 */
[----:B------:R-:W-:Y:S02]  /*57390*/  SHF.R.S32.HI R54, RZ, 0x1f, R55 ;  /* 0x0000001fff367819 */ /* 0x000fe40000011437 */
[----:B------:R-:W-:Y:S02]  /*573a0*/  SHF.R.S32.HI R67, RZ, 0x1f, R111 ;  /* 0x0000001fff437819 */ /* 0x000fe4000001146f */
[----:B------:R-:W-:Y:S02]  /*573b0*/  SHF.R.S32.HI R71, RZ, 0x1f, R72 ;  /* 0x0000001fff477819 */ /* 0x000fe40000011448 */
[----:B------:R-:W-:Y:S02]  /*573c0*/  SHF.R.S32.HI R73, RZ, 0x1f, R74 ;  /* 0x0000001fff497819 */ /* 0x000fe4000001144a */
[----:B------:R-:W-:-:S02]  /*573d0*/  SHF.R.S32.HI R75, RZ, 0x1f, R76 ;  /* 0x0000001fff4b7819 */ /* 0x000fc4000001144c */
[----:B---3--:R-:W-:Y:S02]  /*573e0*/  LOP3.LUT R15, R15, 0xfffffffe, RZ, 0xc0, !PT ;  /* 0xfffffffe0f0f7812 */ /* 0x008fe400078ec0ff */
[----:B----4-:R-:W-:Y:S02]  /*573f0*/  LOP3.LUT R62, R62, 0x7fffffff, RZ, 0xc0, !PT ;  /* 0x7fffffff3e3e7812 */ /* 0x010fe400078ec0ff */
[----:B------:R-:W-:Y:S02]  /*57400*/  SHF.R.S32.HI R77, RZ, 0x1f, R78 ;  /* 0x0000001fff4d7819 */ /* 0x000fe4000001144e */
[----:B------:R-:W-:Y:S02]  /*57410*/  SHF.R.S32.HI R81, RZ, 0x1f, R82 ;  /* 0x0000001fff517819 */ /* 0x000fe40000011452 */
[----:B------:R-:W-:Y:S02]  /*57420*/  SHF.R.S32.HI R83, RZ, 0x1f, R84 ;  /* 0x0000001fff537819 */ /* 0x000fe40000011454 */
[----:B------:R-:W-:-:S02]  /*57430*/  SHF.R.S32.HI R85, RZ, 0x1f, R86 ;  /* 0x0000001fff557819 */ /* 0x000fc40000011456 */
[----:B------:R-:W-:Y:S02]  /*57440*/  SHF.R.S32.HI R87, RZ, 0x1f, R88 ;  /* 0x0000001fff577819 */ /* 0x000fe40000011458 */
[----:B------:R-:W-:Y:S02]  /*57450*/  SHF.R.S32.HI R91, RZ, 0x1f, R92 ;  /* 0x0000001fff5b7819 */ /* 0x000fe4000001145c */
[----:B------:R-:W-:Y:S02]  /*57460*/  SHF.R.S32.HI R93, RZ, 0x1f, R94 ;  /* 0x0000001fff5d7819 */ /* 0x000fe4000001145e */
[----:B------:R-:W-:Y:S02]  /*57470*/  SHF.R.S32.HI R95, RZ, 0x1f, R96 ;  /* 0x0000001fff5f7819 */ /* 0x000fe40000011460 */
[----:B------:R-:W-:Y:S02]  /*57480*/  SHF.R.S32.HI R97, RZ, 0x1f, R98 ;  /* 0x0000001fff617819 */ /* 0x000fe40000011462 */
[----:B------:R-:W-:-:S02]  /*57490*/  SHF.R.S32.HI R99, RZ, 0x1f, R100 ;  /* 0x0000001fff637819 */ /* 0x000fc40000011464 */
[----:B0-----:R-:W-:Y:S02]  /*574a0*/  SHF.R.S32.HI R9, RZ, 0x1f, R101 ;  /* 0x0000001fff097819 */ /* 0x001fe40000011465 */
[----:B------:R-:W-:Y:S02]  /*574b0*/  SHF.R.S32.HI R113, RZ, 0x1f, R114 ;  /* 0x0000001fff717819 */ /* 0x000fe40000011472 */
        /* <DEDUP_REMOVED lines=29> */
[----:B------:R-:W-:Y:S01]  /*57690*/  SHF.R.S32.HI R42, RZ, 0x1f, R47 ;  /* 0x0000001fff2a7819 */ /* 0x000fe2000001142f */
[----:B------:R-:W-:Y:S01]  /*576a0*/  VIADD R178, R179, UR5 ;  /* 0x00000005b3b27c36 */ /* 0x000fe20008000000 */
[----:B------:R-:W-:Y:S01]  /*576b0*/  IADD3 R4, P1, R3, UR8, RZ ;  /* 0x0000000803047c10 */ /* 0x000fe2000ff3e0ff */
[----:B------:R-:W-:Y:S01]  /*576c0*/  ULDC UR6, c[0x0][0x248] ;  /* 0x0000920000067ab9 */ /* 0x000fe20000000800 */
[----:B------:R-:W-:Y:S01]  /*576d0*/  LEA.HI.X.SX32 R5, R5, UR13, 0x1, P2 ;  /* 0x0000000d05057c11 */ /* 0x000fe200090f0eff */
[----:B------:R-:W-:Y:S01]  /*576e0*/  ULDC.64 UR12, c[0x0][0x228] ;  /* 0x00008a00000c7ab9 */ /* 0x000fe20000000a00 */
[----:B------:R-:W-:Y:S01]  /*576f0*/  LEA.HI.X.SX32 R3, R3, UR9, 0x1, P1 ;  /* 0x0000000903037c11 */ /* 0x000fe200088f0eff */
[----:B------:R-:W-:Y:S01]  /*57700*/  ULDC.64 UR8, c[0x0][0x228] ;  /* 0x00008a0000087ab9 */ /* 0x000fe20000000a00 */
[----:B------:R0:W-:Y:S01]  /*57710*/  STL [R1+0x5484], R11 ;  /* 0x0054840b01007387 */ /* 0x0001e20000100800 */
[----:B------:R-:W-:Y:S01]  /*57720*/  ISETP.LT.AND P1, PT, R10, UR8, !P3 ;  /* 0x000000080a007c0c */ /* 0x000fe2000df21270 */
[----:B------:R-:W-:Y:S01]  /*57730*/  ULDC UR5, c[0x0][0x248] ;  /* 0x0000920000057ab9 */ /* 0x000fe20000000800 */
[----:B------:R-:W-:Y:S01]  /*57740*/  ULDC UR7, c[0x0][0x248] ;  /* 0x0000920000077ab9 */ /* 0x000fe20000000800 */
[----:B------:R-:W-:Y:S01]  /*57750*/  SHF.R.S32.HI R14, RZ, 0x1f, R14 ;  /* 0x0000001fff0e7819 */ /* 0x000fe2000001140e */
[----:B------:R-:W-:-:S09]  /*57760*/  ULDC UR35, c[0x0][0x228] ;  /* 0x00008a0000237ab9 */ /* 0x000fd20000000800 */
[----:B------:R-:W-:Y:S02]  /*57770*/  @P1 LOP3.LUT R15, R15, 0x1, RZ, 0xfc, !PT ;  /* 0x000000010f0f1812 */ /* 0x000fe400078efcff */
[----:B------:R-:W-:-:S03]  /*57780*/  ISETP.LT.AND P1, PT, R11, UR12, !P3 ;  /* 0x0000000c0b007c0c */ /* 0x000fc6000df21270 */
[----:B------:R-:W-:Y:S10]  /*57790*/  STL [R1+0x1630], R15 ;  /* 0x0016300f01007387 */ /* 0x000ff40000100800 */
[----:B------:R-:W-:-:S05]  /*577a0*/  @P1 LOP3.LUT R62, R62, 0x80000000, RZ, 0xfc, !PT ;  /* 0x800000003e3e1812 */ /* 0x000fca00078efcff */
[----:B------:R-:W-:Y:S04]  /*577b0*/  STL [R1+0x5488], R62 ;  /* 0x0054883e01007387 */ /* 0x000fe80000100800 */
[----:B------:R-:W-:Y:S04]  /*577c0*/  STL [R1+0x5490], R50 ;  /* 0x0054903201007387 */ /* 0x000fe80000100800 */
[----:B------:R-:W-:Y:S04]  /*577d0*/  STL [R1+0x548c], R51 ;  /* 0x00548c3301007387 */ /* 0x000fe80000100800 */
[----:B------:R-:W-:Y:S04]  /*577e0*/  STL [R1+0x5498], R52 ;  /* 0x0054983401007387 */ /* 0x000fe80000100800 */
[----:B------:R-:W-:Y:S04]  /*577f0*/  STL [R1+0x5494], R53 ;  /* 0x0054943501007387 */ /* 0x000fe80000100800 */
[----:B------:R1:W-:Y:S01]  /*57800*/  STL [R1+0x54a0], R54 ;  /* 0x0054a03601007387 */ /* 0x0003e20000100800 */
[----:B0-----:R-:W-:-:S03]  /*57810*/  SHF.R.S32.HI R11, RZ, 0x1f, R89 ;  /* 0x0000001fff0b7819 */ /* 0x001fc60000011459 */
[----:B------:R-:W-:Y:S04]  /*57820*/  STL [R1+0x549c], R55 ;  /* 0x00549c3701007387 */ /* 0x000fe80000100800 */
[----:B------:R-:W-:Y:S04]  /*57830*/  STL [R1+0x57e0], R57 ;  /* 0x0057e03901007387 */ /* 0x000fe80000100800 */
[----:B-1----:R-:W2:Y:S04]  /*57840*/  LDL.LU R54, [R1+0x1f48] ;  /* 0x001f480001367983 */ /* 0x002ea80000300800 */
[----:B------:R-:W3:Y:S04]  /*57850*/  LDL.LU R52, [R1+0x1f4c] ;  /* 0x001f4c0001347983 */ /* 0x000ee80000300800 */
[----:B------:R-:W4:Y:S04]  /*57860*/  LDL.LU R50, [R1+0x1f50] ;  /* 0x001f500001327983 */ /* 0x000f280000300800 */
[----:B------:R-:W2:Y:S04]  /*57870*/  LDL.LU R62, [R1+0x1f54] ;  /* 0x001f5400013e7983 */ /* 0x000ea80000300800 */
[----:B------:R-:W3:Y:S04]  /*57880*/  LDL.LU R10, [R1+0x1f58] ;  /* 0x001f5800010a7983 */ /* 0x000ee80000300800 */
[----:B------:R-:W4:Y:S04]  /*57890*/  LDL.LU R8, [R1+0x1f5c] ;  /* 0x001f5c0001087983 */ /* 0x000f280000300800 */
[----:B------:R-:W-:Y:S04]  /*578a0*/  STL [R1+0x1640], R11 ;  /* 0x0016400b01007387 */ /* 0x000fe80000100800 */
[----:B------:R0:W-:Y:S02]  /*578b0*/  STL [R1+0x54a4], R67 ;  /* 0x0054a44301007387 */ /* 0x0001e40000100800 */
[----:B0-----:R-:W-:Y:S01]  /*578c0*/  IMAD.MOV.U32 R67, RZ, RZ, R69 ;  /* 0x000000ffff437224 */ /* 0x001fe200078e0045 */
[----:B------:R-:W-:-:S05]  /*578d0*/  SHF.R.S32.HI R69, RZ, 0x1f, R70 ;  /* 0x0000001fff457819 */ /* 0x000fca0000011446 */
[----:B------:R-:W-:Y:S04]  /*578e0*/  STL [R1+0x54ac], R69 ;  /* 0x0054ac4501007387 */ /* 0x000fe80000100800 */
[----:B------:R0:W-:Y:S04]  /*578f0*/  STL [R1+0x54a8], R70 ;  /* 0x0054a84601007387 */ /* 0x0001e80000100800 */
[----:B0-----:R-:W2:Y:S04]  /*57900*/  LDL.LU R70, [R1+0x1f40] ;  /* 0x001f400001467983 */ /* 0x001ea80000300800 */
        /* <DEDUP_REMOVED lines=9> */
[----:B------:R0:W-:Y:S04]  /*579a0*/  STL [R1+0x54cc], R77 ;  /* 0x0054cc4d01007387 */ /* 0x0001e80000100800 */
[----:B------:R1:W-:Y:S01]  /*579b0*/  STL [R1+0x54c8], R78 ;  /* 0x0054c84e01007387 */ /* 0x0003e20000100800 */
[----:B0-----:R-:W-:Y:S01]  /*579c0*/  IMAD.MOV.U32 R77, RZ, RZ, R79 ;  /* 0x000000ffff4d7224 */ /* 0x001fe200078e004f */
[----:B------:R-:W-:-:S02]  /*579d0*/  SHF.R.S32.HI R79, RZ, 0x1f, R80 ;  /* 0x0000001fff4f7819 */ /* 0x000fc40000011450 */
[----:B-1----:R-:W2:Y:S04]  /*579e0*/  LDL.LU R78, [R1+0x1f30] ;  /* 0x001f3000014e7983 */ /* 0x002ea80000300800 */
[----:B------:R-:W-:Y:S04]  /*579f0*/  STL [R1+0x54d4], R79 ;  /* 0x0054d44f01007387 */ /* 0x000fe80000100800 */
[----:B------:R0:W-:Y:S01]  /*57a00*/  STL [R1+0x54d0], R80 ;  /* 0x0054d05001007387 */ /* 0x0001e20000100800 */
[----:B------:R-:W-:Y:S01]  /*57a10*/  IMAD.MOV.U32 R69, RZ, RZ, R89 ;  /* 0x000000ffff457224 */ /* 0x000fe200078e0059 */
[----:B------:R-:W-:-:S02]  /*57a20*/  SHF.R.S32.HI R89, RZ, 0x1f, R90 ;  /* 0x0000001fff597819 */ /* 0x000fc4000001145a */
        /* <DEDUP_REMOVED lines=29> */
[----:B------:R-:W-:-:S03]  /*57c00*/  IMAD.MOV.U32 R95, RZ, RZ, R105 ;  /* 0x000000ffff5f7224 */ /* 0x000fc600078e0069 */
[----:B0-----:R-:W2:Y:S04]  /*57c10*/  LDL.LU R98, [R1+0x1f08] ;  /* 0x001f080001627983 */ /* 0x001ea80000300800 */
[----:B------:R-:W-:Y:S04]  /*57c20*/  STL [R1+0x5524], R99 ;  /* 0x0055246301007387 */ /* 0x000fe80000100800 */
[----:B------:R0:W-:Y:S01]  /*57c30*/  STL [R1+0x5520], R100 ;  /* 0x0055206401007387 */ /* 0x0001e20000100800 */
[----:B------:R-:W-:-:S03]  /*57c40*/  SHF.R.S32.HI R105, RZ, 0x1f, R106 ;  /* 0x0000001fff697819 */ /* 0x000fc6000001146a */
[----:B0-----:R-:W2:Y:S04]  /*57c50*/  LDL.LU R100, [R1+0x1f04] ;  /* 0x001f040001647983 */ /* 0x001ea80000300800 */
[----:B------:R0:W-:Y:S04]  /*57c60*/  STL [R1+0x552c], R101 ;  /* 0x00552c6501007387 */ /* 0x0001e80000100800 */
[----:B------:R1:W-:Y:S01]  /*57c70*/  STL [R1+0x5528], R102 ;  /* 0x0055286601007387 */ /* 0x0003e20000100800 */
[----:B0-----:R-:W-:Y:S01]  /*57c80*/  IMAD.MOV.U32 R101, RZ, RZ, R103 ;  /* 0x000000ffff657224 */ /* 0x001fe200078e0067 */
[----:B------:R-:W-:-:S02]  /*57c90*/  SHF.R.S32.HI R103, RZ, 0x1f, R104 ;  /* 0x0000001fff677819 */ /* 0x000fc40000011468 */
[----:B-1----:R-:W2:Y:S04]  /*57ca0*/  LDL.LU R102, [R1+0x1f00] ;  /* 0x001f000001667983 */ /* 0x002ea80000300800 */
[----:B------:R-:W-:Y:S04]  /*57cb0*/  STL [R1+0x5534], R103 ;  /* 0x0055346701007387 */ /* 0x000fe80000100800 */
[----:B------:R0:W-:Y:S04]  /*57cc0*/  STL [R1+0x5530], R104 ;  /* 0x0055306801007387 */ /* 0x0001e80000100800 */
[----:B0-----:R-:W2:Y:S04]  /*57cd0*/  LDL.LU R104, [R1+0x1efc] ;  /* 0x001efc0001687983 */ /* 0x001ea80000300800 */
[----:B------:R0:W-:Y:S04]  /*57ce0*/  STL [R1+0x553c], R105 ;  /* 0x00553c6901007387 */ /* 0x0001e80000100800 */
[----:B0-----:R-:W2:Y:S01]  /*57cf0*/  LDL R105, [R1+0x1f44] ;  /* 0x001f440001697983 */ /* 0x001ea20000100800 */
[----:B------:R-:W-:Y:S01]  /*57d00*/  IMAD.MOV.U32 R97, RZ, RZ, R107 ;  /* 0x000000ffff617224 */ /* 0x000fe200078e006b */
[----:B------:R-:W-:Y:S01]  /*57d10*/  SHF.R.S32.HI R107, RZ, 0x1f, R108 ;  /* 0x0000001fff6b7819 */ /* 0x000fe2000001146c */
[--C-:B------:R-:W-:Y:S01]  /*57d20*/  IMAD.MOV.U32 R103, RZ, RZ, R109.reuse ;  /* 0x000000ffff677224 */ /* 0x100fe200078e006d */
[----:B------:R-:W-:Y:S01]  /*57d30*/  SHF.R.S32.HI R57, RZ, 0x1f, R109 ;  /* 0x0000001fff397819 */ /* 0x000fe2000001146d */
[----:B------:R0:W-:Y:S01]  /*57d40*/  STL [R1+0x5538], R106 ;  /* 0x0055386a01007387 */ /* 0x0001e20000100800 */
[----:B------:R-:W-:Y:S01]  /*57d50*/  SHF.R.S32.HI R109, RZ, 0x1f, R110 ;  /* 0x0000001fff6d7819 */ /* 0x000fe2000001146e */
[----:B------:R-:W-:Y:S01]  /*57d60*/  IMAD.MOV.U32 R79, RZ, RZ, R111 ;  /* 0x000000ffff4f7224 */ /* 0x000fe200078e006f */
[----:B------:R-:W-:Y:S01]  /*57d70*/  SHF.R.S32.HI R111, RZ, 0x1f, R112 ;  /* 0x0000001fff6f7819 */ /* 0x000fe20000011470 */
        /* <DEDUP_REMOVED lines=53> */
[----:B------:R-:W-:-:S03]  /*580d0*/  IMAD.MOV.U32 R75, RZ, RZ, R12 ;  /* 0x000000ffff4b7224 */ /* 0x000fc600078e000c */
[----:B------:R-:W-:Y:S01]  /*580e0*/  STL [R1+0x55e0], R148 ;  /* 0x0055e09401007387 */ /* 0x000fe20000100800 */
[----:B------:R-:W-:-:S03]  /*580f0*/  SHF.R.S32.HI R12, RZ, 0x1f, R63 ;  /* 0x0000001fff0c7819 */ /* 0x000fc6000001143f */
[----:B------:R-:W-:Y:S01]  /*58100*/  STL [R1+0x55ec], R149 ;  /* 0x0055ec9501007387 */ /* 0x000fe20000100800 */
[----:B------:R-:W-:-:S03]  /*58110*/  IMAD.MOV.U32 R91, RZ, RZ, R31 ;  /* 0x000000ffff5b7224 */ /* 0x000fc600078e001f */
[----:B------:R-:W-:Y:S01]  /*58120*/  STL [R1+0x55e8], R150 ;  /* 0x0055e89601007387 */ /* 0x000fe20000100800 */
[----:B------:R-:W-:-:S03]  /*58130*/  SHF.R.S32.HI R31, RZ, 0x1f, R38 ;  /* 0x0000001fff1f7819 */ /* 0x000fc60000011426 */
[----:B------:R-:W-:Y:S04]  /*58140*/  STL [R1+0x55f4], R151 ;  /* 0x0055f49701007387 */ /* 0x000fe80000100800 */
[----:B------:R-:W-:Y:S04]  /*58150*/  STL [R1+0x55f0], R244 ;  /* 0x0055f0f401007387 */ /* 0x000fe80000100800 */
[----:B------:R-:W-:Y:S01]  /*58160*/  STL [R1+0x55fc], R245 ;  /* 0x0055fcf501007387 */ /* 0x000fe20000100800 */
[----:B------:R-:W-:-:S03]  /*58170*/  IMAD.MOV.U32 R81, RZ, RZ, R33 ;  /* 0x000000ffff517224 */ /* 0x000fc600078e0021 */
[----:B------:R-:W-:Y:S01]  /*58180*/  STL [R1+0x55f8], R246 ;  /* 0x0055f8f601007387 */ /* 0x000fe20000100800 */
[----:B------:R-:W-:-:S03]  /*58190*/  SHF.R.S32.HI R33, RZ, 0x1f, R43 ;  /* 0x0000001fff217819 */ /* 0x000fc6000001142b */
        /* <DEDUP_REMOVED lines=42> */
[----:B----4-:R-:W-:-:S03]  /*58440*/  SHF.R.S32.HI R60, RZ, 0x1f, R8 ;  /* 0x0000001fff3c7819 */ /* 0x010fc60000011408 */
[----:B------:R-:W-:Y:S01]  /*58450*/  STL [R1+0x567c], R36 ;  /* 0x00567c2401007387 */ /* 0x000fe20000100800 */
[----:B------:R-:W-:-:S03]  /*58460*/  IMAD.MOV.U32 R99, RZ, RZ, R9 ;  /* 0x000000ffff637224 */ /* 0x000fc600078e0009 */
[----:B------:R-:W-:Y:S01]  /*58470*/  STL [R1+0x5678], R61 ;  /* 0x0056783d01007387 */ /* 0x000fe20000100800 */
[----:B---3--:R-:W-:-:S03]  /*58480*/  SHF.R.S32.HI R9, RZ, 0x1f, R10 ;  /* 0x0000001fff097819 */ /* 0x008fc6000001140a */
[----:B------:R-:W-:Y:S04]  /*58490*/  STL [R1+0x5684], R41 ;  /* 0x0056842901007387 */ /* 0x000fe80000100800 */
[----:B------:R-:W-:Y:S01]  /*584a0*/  STL [R1+0x5680], R56 ;  /* 0x0056803801007387 */ /* 0x000fe20000100800 */
[----:B--2---:R-:W-:-:S03]  /*584b0*/  SHF.R.S32.HI R11, RZ, 0x1f, R62 ;  /* 0x0000001fff0b7819 */ /* 0x004fc6000001143e */
[----:B------:R-:W-:Y:S04]  /*584c0*/  STL [R1+0x568c], R59 ;  /* 0x00568c3b01007387 */ /* 0x000fe80000100800 */
[----:B------:R-:W-:Y:S01]  /*584d0*/  STL [R1+0x5688], R40 ;  /* 0x0056882801007387 */ /* 0x000fe20000100800 */
[----:B------:R-:W-:-:S03]  /*584e0*/  SHF.R.S32.HI R51, RZ, 0x1f, R50 ;  /* 0x0000001fff337819 */ /* 0x000fc60000011432 */
[----:B------:R-:W-:Y:S04]  /*584f0*/  STL [R1+0x5694], R42 ;  /* 0x0056942a01007387 */ /* 0x000fe80000100800 */
[----:B------:R-:W-:Y:S01]  /*58500*/  STL [R1+0x5690], R47 ;  /* 0x0056902f01007387 */ /* 0x000fe20000100800 */
[----:B------:R-:W-:-:S03]  /*58510*/  SHF.R.S32.HI R53, RZ, 0x1f, R52 ;  /* 0x0000001fff357819 */ /* 0x000fc60000011434 */
[----:B------:R-:W-:Y:S04]  /*58520*/  STL [R1+0x569c], R60 ;  /* 0x00569c3c01007387 */ /* 0x000fe80000100800 */
[----:B------:R0:W-:Y:S01]  /*58530*/  STL [R1+0x5698], R8 ;  /* 0x0056980801007387 */ /* 0x0001e20000100800 */
[----:B------:R-:W-:-:S03]  /*58540*/  SHF.R.S32.HI R55, RZ, 0x1f, R54 ;  /* 0x0000001fff377819 */ /* 0x000fc60000011436 */
[----:B------:R-:W-:Y:S04]  /*58550*/  STL [R1+0x56a4], R9 ;  /* 0x0056a40901007387 */ /* 0x000fe80000100800 */
[----:B------:R-:W-:Y:S04]  /*58560*/  STL [R1+0x56a0], R10 ;  /* 0x0056a00a01007387 */ /* 0x000fe80000100800 */
[----:B------:R-:W-:Y:S01]  /*58570*/  STL [R1+0x56ac], R11 ;  /* 0x0056ac0b01007387 */ /* 0x000fe20000100800 */
[----:B0-----:R-:W-:-:S03]  /*58580*/  SHF.R.S32.HI R8, RZ, 0x1f, R105 ;  /* 0x0000001fff087819 */ /* 0x001fc60000011469 */
[----:B------:R-:W-:Y:S04]  /*58590*/  STL [R1+0x56a8], R62 ;  /* 0x0056a83e01007387 */ /* 0x000fe80000100800 */
[----:B------:R-:W-:Y:S04]  /*585a0*/  STL [R1+0x56b4], R51 ;  /* 0x0056b43301007387 */ /* 0x000fe80000100800 */
[----:B------:R-:W-:Y:S04]  /*585b0*/  STL [R1+0x56b0], R50 ;  /* 0x0056b03201007387 */ /* 0x000fe80000100800 */
[----:B------:R-:W-:Y:S04]  /*585c0*/  STL [R1+0x56bc], R53 ;  /* 0x0056bc3501007387 */ /* 0x000fe80000100800 */
[----:B------:R-:W-:Y:S04]  /*585d0*/  STL [R1+0x56b8], R52 ;  /* 0x0056b83401007387 */ /* 0x000fe80000100800 */
[----:B------:R-:W-:Y:S04]  /*585e0*/  STL [R1+0x56c4], R55 ;  /* 0x0056c43701007387 */ /* 0x000fe80000100800 */
[----:B------:R0:W-:Y:S04]  /*585f0*/  STL [R1+0x56c0], R54 ;  /* 0x0056c03601007387 */ /* 0x0001e80000100800 */
[----:B------:R1:W-:Y:S04]  /*58600*/  STL [R1+0x18f0], R8 ;  /* 0x0018f00801007387 */ /* 0x0003e80000100800 */
[----:B0-----:R-:W2:Y:S04]  /*58610*/  LDL.LU R54, [R1+0x1e34] ;  /* 0x001e340001367983 */ /* 0x001ea80000300800 */
[----:B------:R-:W3:Y:S04]  /*58620*/  LDL.LU R52, [R1+0x1e38] ;  /* 0x001e380001347983 */ /* 0x000ee80000300800 */
[----:B------:R-:W4:Y:S04]  /*58630*/  LDL.LU R50, [R1+0x1e3c] ;  /* 0x001e3c0001327983 */ /* 0x000f280000300800 */
[----:B------:R-:W4:Y:S04]  /*58640*/  LDL.LU R62, [R1+0x1e40] ;  /* 0x001e4000013e7983 */ /* 0x000f280000300800 */
[----:B------:R-:W4:Y:S04]  /*58650*/  LDL.LU R10, [R1+0x1e44] ;  /* 0x001e4400010a7983 */ /* 0x000f280000300800 */
[----:B-1----:R-:W2:Y:S04]  /*58660*/  LDL.LU R8, [R1+0x1e48] ;  /* 0x001e480001087983 */ /* 0x002ea80000300800 */
[----:B------:R-:W3:Y:S04]  /*58670*/  LDL.LU R47, [R1+0x1e4c] ;  /* 0x001e4c00012f7983 */ /* 0x000ee80000300800 */
[----:B------:R-:W4:Y:S04]  /*58680*/  LDL.LU R40, [R1+0x1e50] ;  /* 0x001e500001287983 */ /* 0x000f280000300800 */
[----:B------:R-:W2:Y:S04]  /*58690*/  LDL.LU R56, [R1+0x1e54] ;  /* 0x001e540001387983 */ /* 0x000ea80000300800 */
        /* <DEDUP_REMOVED lines=8> */
[----:B------:R-:W4:Y:S04]  /*58720*/  LDL.LU R37, [R1+0x1e78] ;  /* 0x001e780001257983 */ /* 0x000f280000300800 */
[----:B------:R-:W2:Y:S04]  /*58730*/  LDL.LU R44, [R1+0x1e7c] ;  /* 0x001e7c00012c7983 */ /* 0x000ea80000300800 */
[----:B------:R-:W4:Y:S04]  /*58740*/  LDL.LU R68, [R1+0x1e80] ;  /* 0x001e800001447983 */ /* 0x000f280000300800 */
[----:B------:R-:W3:Y:S04]  /*58750*/  LDL.LU R43, [R1+0x1e84] ;  /* 0x001e8400012b7983 */ /* 0x000ee80000300800 */
[----:B------:R-:W4:Y:S04]  /*58760*/  LDL.LU R48, [R1+0x1e88] ;  /* 0x001e880001307983 */ /* 0x000f280000300800 */
[----:B------:R-:W4:Y:S04]  /*58770*/  LDL.LU R38, [R1+0x1e8c] ;  /* 0x001e8c0001267983 */ /* 0x000f280000300800 */
[----:B------:R-:W2:Y:S04]  /*58780*/  LDL.LU R63, [R1+0x1e90] ;  /* 0x001e9000013f7983 */ /* 0x000ea80000300800 */
[----:B------:R-:W3:Y:S04]  /*58790*/  LDL.LU R248, [R1+0x1e94] ;  /* 0x001e940001f87983 */ /* 0x000ee80000300800 */
[----:B------:R-:W4:Y:S04]  /*587a0*/  LDL.LU R246, [R1+0x1e98] ;  /* 0x001e980001f67983 */ /* 0x000f280000300800 */
[----:B------:R-:W2:Y:S01]  /*587b0*/  LDL.LU R244, [R1+0x1e9c] ;  /* 0x001e9c0001f47983 */ /* 0x000ea20000300800 */
[----:B------:R-:W-:-:S03]  /*587c0*/  IMAD.MOV.U32 R105, RZ, RZ, R101 ;  /* 0x000000ffff697224 */ /* 0x000fc600078e0065 */
[----:B------:R-:W3:Y:S01]  /*587d0*/  LDL.LU R150, [R1+0x1ea0] ;  /* 0x001ea00001967983 */ /* 0x000ee20000300800 */
[----:B------:R-:W-:-:S03]  /*587e0*/  IMAD.MOV.U32 R101, RZ, RZ, R99 ;  /* 0x000000ffff657224 */ /* 0x000fc600078e0063 */
[----:B------:R-:W4:Y:S01]  /*587f0*/  LDL.LU R148, [R1+0x1ea4] ;  /* 0x001ea40001947983 */ /* 0x000f220000300800 */
[----:B------:R-:W-:-:S03]  /*58800*/  IMAD.MOV.U32 R99, RZ, RZ, R67 ;  /* 0x000000ffff637224 */ /* 0x000fc600078e0043 */
[----:B------:R-:W2:Y:S01]  /*58810*/  LDL.LU R146, [R1+0x1ea8] ;  /* 0x001ea80001927983 */ /* 0x000ea20000300800 */
[----:B------:R-:W-:-:S03]  /*58820*/  SHF.R.S32.HI R67, RZ, 0x1f, R70 ;  /* 0x0000001fff437819 */ /* 0x000fc60000011446 */
[----:B------:R-:W3:Y:S04]  /*58830*/  LDL.LU R144, [R1+0x1eac] ;  /* 0x001eac0001907983 */ /* 0x000ee80000300800 */
[----:B------:R-:W3:Y:S04]  /*58840*/  LDL.LU R142, [R1+0x1eb0] ;  /* 0x001eb000018e7983 */ /* 0x000ee80000300800 */
[----:B------:R-:W4:Y:S04]  /*58850*/  LDL.LU R140, [R1+0x1eb4] ;  /* 0x001eb400018c7983 */ /* 0x000f280000300800 */
[----:B------:R-:W2:Y:S04]  /*58860*/  LDL.LU R138, [R1+0x1eb8] ;  /* 0x001eb800018a7983 */ /* 0x000ea80000300800 */
[----:B------:R-:W3:Y:S04]  /*58870*/  LDL.LU R136, [R1+0x1ebc] ;  /* 0x001ebc0001887983 */ /* 0x000ee80000300800 */
[----:B------:R-:W4:Y:S04]  /*58880*/  LDL.LU R134, [R1+0x1ec0] ;  /* 0x001ec00001867983 */ /* 0x000f280000300800 */
[----:B------:R-:W2:Y:S04]  /*58890*/  LDL.LU R132, [R1+0x1ec4] ;  /* 0x001ec40001847983 */ /* 0x000ea80000300800 */
[----:B------:R-:W3:Y:S04]  /*588a0*/  LDL.LU R130, [R1+0x1ec8] ;  /* 0x001ec80001827983 */ /* 0x000ee80000300800 */
[----:B------:R0:W-:Y:S04]  /*588b0*/  STL [R1+0x56cc], R67 ;  /* 0x0056cc4301007387 */ /* 0x0001e80000100800 */
[----:B0-----:R-:W4:Y:S04]  /*588c0*/  LDL.LU R67, [R1+0x1e28] ;  /* 0x001e280001437983 */ /* 0x001f280000300800 */
[----:B------:R0:W-:Y:S02]  /*588d0*/  STL [R1+0x56c8], R70 ;  /* 0x0056c84601007387 */ /* 0x0001e40000100800 */
[----:B0-----:R-:W-:-:S02]  /*588e0*/  IMAD.MOV.U32 R70, RZ, RZ, R99 ;  /* 0x000000ffff467224 */ /* 0x001fc400078e0063 */
[----:B------:R-:W-:Y:S01]  /*588f0*/  IMAD.MOV.U32 R99, RZ, RZ, R69 ;  /* 0x000000ffff637224 */ /* 0x000fe200078e0045 */
[----:B------:R-:W-:-:S05]  /*58900*/  SHF.R.S32.HI R69, RZ, 0x1f, R72 ;  /* 0x0000001fff457819 */ /* 0x000fca0000011448 */
        /* <DEDUP_REMOVED lines=10> */
[----:B------:R-:W-:Y:S02]  /*589b0*/  IMAD.MOV.U32 R105, RZ, RZ, R103 ;  /* 0x000000ffff697224 */ /* 0x000fe400078e0067 */
        /* <DEDUP_REMOVED lines=60> */
[----:B0-----:R-:W-:Y:S01]  /*58d80*/  IMAD.MOV.U32 R94, RZ, RZ, R93 ;  /* 0x000000ffff5e7224 */ /* 0x001fe200078e005d */
        /* <DEDUP_REMOVED lines=28> */
[----:B------:R0:W-:Y:S04]  /*58f50*/  STL [R1+0x5758], R106 ;  /* 0x0057586a01007387 */ /* 0x0001e80000100800 */
[----:B------:R-:W4:Y:S01]  /*58f60*/  LDL R55, [R1+0x1e30] ;  /* 0x001e300001377983 */ /* 0x000f220000100800 */
[----:B0-----:R-:W-:Y:S01]  /*58f70*/  IMAD.MOV.U32 R106, RZ, RZ, R105 ;  /* 0x000000ffff6a7224 */ /* 0x001fe200078e0069 */
[----:B------:R-:W-:-:S05]  /*58f80*/  SHF.R.S32.HI R105, RZ, 0x1f, R108 ;  /* 0x0000001fff697819 */ /* 0x000fca000001146c */
[----:B------:R0:W-:Y:S04]  /*58f90*/  STL [R1+0x5764], R105 ;  /* 0x0057646901007387 */ /* 0x0001e80000100800 */
[----:B0-----:R-:W4:Y:S04]  /*58fa0*/  LDL.LU R105, [R1+0x1c48] ;  /* 0x001c480001697983 */ /* 0x001f280000300800 */
[----:B------:R0:W-:Y:S04]  /*58fb0*/  STL [R1+0x5760], R108 ;  /* 0x0057606c01007387 */ /* 0x0001e80000100800 */
[----:B0-----:R-:W4:Y:S01]  /*58fc0*/  LDL R108, [R1+0x1e2c] ;  /* 0x001e2c00016c7983 */ /* 0x001f220000100800 */
        /* <DEDUP_REMOVED lines=9> */
[----:B------:R-:W-:Y:S01]  /*59060*/  SHF.R.S32.HI R107, RZ, 0x1f, R110 ;  /* 0x0000001fff6b7819 */ /* 0x000fe2000001146e */
[----:B------:R-:W-:Y:S02]  /*59070*/  ULDC UR6, c[0x0][0x228] ;  /* 0x00008a0000067ab9 */ /* 0x000fe40000000800 */
        /* <DEDUP_REMOVED lines=24> */
[----:B------:R-:W-:Y:S01]  /*59200*/  SHF.R.S32.HI R109, RZ, 0x1f, R112 ;  /* 0x0000001fff6d7819 */ /* 0x000fe20000011470 */
[----:B------:R0:W-:Y:S01]  /*59210*/  STL [R1+0x576c], R107 ;  /* 0x00576c6b01007387 */ /* 0x0001e20000100800 */
[----:B------:R-:W-:Y:S01]  /*59220*/  VIADD R160, R161, UR5 ;  /* 0x00000005a1a07c36 */ /* 0x000fe20008000000 */
[----:B------:R-:W-:Y:S01]  /*59230*/  ULDC UR5, c[0x0][0x248] ;  /* 0x0000920000057ab9 */ /* 0x000fe20000000800 */
[----:B------:R-:W-:Y:S02]  /*59240*/  SHF.R.S32.HI R111, RZ, 0x1f, R114 ;  /* 0x0000001fff6f7819 */ /* 0x000fe40000011472 */
[----:B------:R-:W-:Y:S01]  /*59250*/  VIADD R159, R160, UR5 ;  /* 0x00000005a09f7c36 */ /* 0x000fe20008000000 */
[----:B------:R-:W-:Y:S01]  /*59260*/  SHF.R.S32.HI R113, RZ, 0x1f, R116 ;  /* 0x0000001fff717819 */ /* 0x000fe20000011474 */
[----:B------:R-:W-:Y:S01]  /*59270*/  ULDC UR5, c[0x0][0x248] ;  /* 0x0000920000057ab9 */ /* 0x000fe20000000800 */
[----:B0-----:R-:W4:Y:S04]  /*59280*/  LDL.LU R107, [R1+0x1c44] ;  /* 0x001c4400016b7983 */ /* 0x001f280000300800 */
[----:B------:R-:W-:Y:S04]  /*59290*/  STL [R1+0x5768], R110 ;  /* 0x0057686e01007387 */ /* 0x000fe80000100800 */
[----:B------:R0:W-:Y:S01]  /*592a0*/  STL [R1+0x5774], R109 ;  /* 0x0057746d01007387 */ /* 0x0001e20000100800 */
[----:B------:R-:W-:Y:S01]  /*592b0*/  VIADD R158, R159, UR5 ;  /* 0x000000059f9e7c36 */ /* 0x000fe20008000000 */
[----:B------:R-:W-:Y:S01]  /*592c0*/  SHF.R.S32.HI R115, RZ, 0x1f, R118 ;  /* 0x0000001fff737819 */ /* 0x000fe20000011476 */
[----:B------:R-:W-:Y:S01]  /*592d0*/  ULDC UR5, c[0x0][0x248] ;  /* 0x0000920000057ab9 */ /* 0x000fe20000000800 */
[----:B------:R-:W-:Y:S01]  /*592e0*/  SHF.R.S32.HI R117, RZ, 0x1f, R120 ;  /* 0x0000001fff757819 */ /* 0x000fe20000011478 */
[----:B0-----:R-:W4:Y:S04]  /*592f0*/  LDL.LU R109, [R1+0x1c40] ;  /* 0x001c4000016d7983 */ /* 0x001f280000300800 */
[----:B------:R-:W-:Y:S04]  /*59300*/  STL [R1+0x5770], R112 ;  /* 0x0057707001007387 */ /* 0x000fe80000100800 */
[----:B------:R0:W-:Y:S01]  /*59310*/  STL [R1+0x577c], R111 ;  /* 0x00577c6f01007387 */ /* 0x0001e20000100800 */
[----:B------:R-:W-:Y:S01]  /*59320*/  VIADD R157, R158, UR5 ;  /* 0x000000059e9d7c36 */ /* 0x000fe20008000000 */
[----:B------:R-:W-:Y:S01]  /*59330*/  ULDC UR5, c[0x0][0x248] ;  /* 0x0000920000057ab9 */ /* 0x000fe20000000800 */
[----:B------:R-:W-:Y:S01]  /*59340*/  SHF.R.S32.HI R119, RZ, 0x1f, R122 ;  /* 0x0000001fff777819 */ /* 0x000fe2000001147a */
[----:B0-----:R-:W4:Y:S04]  /*59350*/  LDL.LU R111, [R1+0x1c3c] ;  /* 0x001c3c00016f7983 */ /* 0x001f280000300800 */
[----:B------:R-:W-:Y:S04]  /*59360*/  STL [R1+0x5778], R114 ;  /* 0x0057787201007387 */ /* 0x000fe80000100800 */
[----:B------:R0:W-:Y:S01]  /*59370*/  STL [R1+0x5784], R113 ;  /* 0x0057847101007387 */ /* 0x0001e20000100800 */
        /* <DEDUP_REMOVED lines=12> */
[----:B------:R-:W-:Y:S01]  /*59440*/  SHF.R.S32.HI R125, RZ, 0x1f, R128 ;  /* 0x0000001fff7d7819 */ /* 0x000fe20000011480 */
[----:B------:R-:W-:Y:S01]  /*59450*/  VIADD R154, R155, UR5 ;  /* 0x000000059b9a7c36 */ /* 0x000fe20008000000 */
[----:B---3--:R-:W-:Y:S01]  /*59460*/  SHF.R.S32.HI R127, RZ, 0x1f, R130 ;  /* 0x0000001fff7f7819 */ /* 0x008fe20000011482 */
[----:B------:R-:W-:Y:S01]  /*59470*/  ULDC UR5, c[0x0][0x248] ;  /* 0x0000920000057ab9 */ /* 0x000fe20000000800 */
[----:B0-----:R-:W3:Y:S04]  /*59480*/  LDL.LU R117, [R1+0x1c30] ;  /* 0x001c300001757983 */ /* 0x001ee80000300800 */
[----:B------:R-:W-:Y:S04]  /*59490*/  STL [R1+0x5790], R120 ;  /* 0x0057907801007387 */ /* 0x000fe80000100800 */
[----:B------:R0:W-:Y:S01]  /*594a0*/  STL [R1+0x579c], R119 ;  /* 0x00579c7701007387 */ /* 0x0001e20000100800 */
[----:B--2---:R-:W-:Y:S01]  /*594b0*/  SHF.R.S32.HI R129, RZ, 0x1f, R132 ;  /* 0x0000001fff817819 */ /* 0x004fe20000011484 */
[----:B------:R-:W-:Y:S01]  /*594c0*/  VIADD R153, R154, UR5 ;  /* 0x000000059a997c36 */ /* 0x000fe20008000000 */
[----:B----4-:R-:W-:Y:S01]  /*594d0*/  SHF.R.S32.HI R131, RZ, 0x1f, R134 ;  /* 0x0000001fff837819 */ /* 0x010fe20000011486 */
[----:B------:R-:W-:Y:S01]  /*594e0*/  ULDC UR5, c[0x0][0x248] ;  /* 0x0000920000057ab9 */ /* 0x000fe20000000800 */
[----:B0-----:R-:W2:Y:S04]  /*594f0*/  LDL.LU R119, [R1+0x1c2c] ;  /* 0x001c2c0001777983 */ /* 0x001ea80000300800 */
[----:B------:R-:W-:Y:S04]  /*59500*/  STL [R1+0x5798], R122 ;  /* 0x0057987a01007387 */ /* 0x000fe80000100800 */
[----:B------:R0:W-:Y:S01]  /*59510*/  STL [R1+0x57a4], R121 ;  /* 0x0057a47901007387 */ /* 0x0001e20000100800 */
[----:B------:R-:W-:-:S03]  /*59520*/  SHF.R.S32.HI R133, RZ, 0x1f, R136 ;  /* 0x0000001fff857819 */ /* 0x000fc60000011488 */
[----:B0-----:R-:W4:Y:S04]  /*59530*/  LDL.LU R121, [R1+0x1c28] ;  /* 0x001c280001797983 */ /* 0x001f280000300800 */
[----:B------:R-:W-:Y:S04]  /*59540*/  STL [R1+0x57a0], R124 ;  /* 0x0057a07c01007387 */ /* 0x000fe80000100800 */
[----:B------:R0:W-:Y:S01]  /*59550*/  STL [R1+0x57ac], R123 ;  /* 0x0057ac7b01007387 */ /* 0x0001e20000100800 */
[----:B------:R-:W-:Y:S01]  /*59560*/  VIADD R23, R153, UR5 ;  /* 0x0000000599177c36 */ /* 0x000fe20008000000 */
[----:B------:R-:W-:Y:S01]  /*59570*/  SHF.R.S32.HI R135, RZ, 0x1f, R138 ;  /* 0x0000001fff877819 */ /* 0x000fe2000001148a */
[----:B------:R-:W-:Y:S01]  /*59580*/  ULDC UR5, c[0x0][0x248] ;  /* 0x0000920000057ab9 */ /* 0x000fe20000000800 */
[----:B0-----:R-:W3:Y:S04]  /*59590*/  LDL.LU R123, [R1+0x1c24] ;  /* 0x001c2400017b7983 */ /* 0x001ee80000300800 */
[----:B------:R-:W-:Y:S04]  /*595a0*/  STL [R1+0x57a8], R126 ;  /* 0x0057a87e01007387 */ /* 0x000fe80000100800 */
[----:B------:R-:W-:Y:S04]  /*595b0*/  STL [R1+0x57b4], R125 ;  /* 0x0057b47d01007387 */ /* 0x000fe80000100800 */
[----:B------:R-:W-:Y:S04]  /*595c0*/  STL [R1+0x57b0], R128 ;  /* 0x0057b08001007387 */ /* 0x000fe80000100800 */
[----:B------:R-:W-:Y:S04]  /*595d0*/  STL [R1+0x57bc], R127 ;  /* 0x0057bc7f01007387 */ /* 0x000fe80000100800 */
[----:B------:R-:W-:Y:S01]  /*595e0*/  STL [R1+0x57b8], R130 ;  /* 0x0057b88201007387 */ /* 0x000fe20000100800 */
[----:B------:R-:W-:-:S03]  /*595f0*/  SHF.R.S32.HI R137, RZ, 0x1f, R140 ;  /* 0x0000001fff897819 */ /* 0x000fc6000001148c */
[----:B------:R-:W-:Y:S01]  /*59600*/  STL [R1+0x57c4], R129 ;  /* 0x0057c48101007387 */ /* 0x000fe20000100800 */
[----:B------:R-:W-:Y:S01]  /*59610*/  VIADD R22, R23, UR5 ;  /* 0x0000000517167c36 */ /* 0x000fe20008000000 */
[----:B------:R-:W-:Y:S01]  /*59620*/  SHF.R.S32.HI R143, RZ, 0x1f, R146 ;  /* 0x0000001fff8f7819 */ /* 0x000fe20000011492 */
[----:B------:R-:W-:Y:S01]  /*59630*/  ULDC UR5, c[0x0][0x248] ;  /* 0x0000920000057ab9 */ /* 0x000fe20000000800 */
[----:B------:R-:W-:Y:S04]  /*59640*/  STL [R1+0x57c0], R132 ;  /* 0x0057c08401007387 */ /* 0x000fe80000100800 */
[----:B------:R-:W-:Y:S01]  /*59650*/  STL [R1+0x57cc], R131 ;  /* 0x0057cc8301007387 */ /* 0x000fe20000100800 */
[----:B------:R-:W-:-:S03]  /*59660*/  SHF.R.S32.HI R145, RZ, 0x1f, R148 ;  /* 0x0000001fff917819 */ /* 0x000fc60000011494 */
[----:B------:R-:W-:Y:S01]  /*59670*/  STL [R1+0x57c8], R134 ;  /* 0x0057c88601007387 */ /* 0x000fe20000100800 */
[----:B------:R-:W-:-:S03]  /*59680*/  SHF.R.S32.HI R147, RZ, 0x1f, R150 ;  /* 0x0000001fff937819 */ /* 0x000fc60000011496 */
[----:B------:R-:W-:Y:S01]  /*59690*/  STL [R1+0x57d4], R133 ;  /* 0x0057d48501007387 */ /* 0x000fe20000100800 */
[----:B------:R-:W-:Y:S01]  /*596a0*/  VIADD R21, R22, UR5 ;  /* 0x0000000516157c36 */ /* 0x000fe20008000000 */
[----:B------:R-:W-:Y:S01]  /*596b0*/  SHF.R.S32.HI R149, RZ, 0x1f, R244 ;  /* 0x0000001fff957819 */ /* 0x000fe200000114f4 */
[----:B------:R-:W-:Y:S01]  /*596c0*/  ULDC UR5, c[0x0][0x228] ;  /* 0x00008a0000057ab9 */ /* 0x000fe20000000800 */
[----:B------:R-:W-:Y:S01]  /*596d0*/  STL [R1+0x57d0], R136 ;  /* 0x0057d08801007387 */ /* 0x000fe20000100800 */
[----:B------:R-:W-:-:S03]  /*596e0*/  SHF.R.S32.HI R151, RZ, 0x1f, R246 ;  /* 0x0000001fff977819 */ /* 0x000fc600000114f6 */
        /* <DEDUP_REMOVED lines=10> */
[----:B------:R-:W-:Y:S01]  /*59790*/  STL.64 [R1+0x57f0], R142 ;  /* 0x0057f08e01007387 */ /* 0x000fe20000100a00 */
[----:B------:R-:W-:-:S03]  /*597a0*/  SHF.R.S32.HI R31, RZ, 0x1f, R48 ;  /* 0x0000001fff1f7819 */ /* 0x000fc60000011430 */
[----:B------:R-:W-:Y:S01]  /*597b0*/  STL.64 [R1+0x57f8], R144 ;  /* 0x0057f89001007387 */ /* 0x000fe20000100a00 */
[----:B------:R-:W-:-:S03]  /*597c0*/  SHF.R.S32.HI R30, RZ, 0x1f, R58 ;  /* 0x0000001fff1e7819 */ /* 0x000fc6000001143a */
[----:B------:R-:W-:Y:S01]  /*597d0*/  STL.64 [R1+0x5800], R146 ;  /* 0x0058009201007387 */ /* 0x000fe20000100a00 */
[----:B------:R-:W-:-:S03]  /*597e0*/  SHF.R.S32.HI R24, RZ, 0x1f, R25 ;  /* 0x0000001fff187819 */ /* 0x000fc60000011419 */
[----:B------:R-:W-:Y:S01]  /*597f0*/  STL.64 [R1+0x5808], R148 ;  /* 0x0058089401007387 */ /* 0x000fe20000100a00 */
[----:B------:R-:W-:Y:S01]  /*59800*/  VIADD R19, R20, UR7 ;  /* 0x0000000714137c36 */ /* 0x000fe20008000000 */
[----:B------:R-:W-:Y:S01]  /*59810*/  SHF.R.S32.HI R33, RZ, 0x1f, R68 ;  /* 0x0000001fff217819 */ /* 0x000fe20000011444 */
[----:B------:R-:W-:Y:S01]  /*59820*/  ULDC UR7, c[0x0][0x248] ;  /* 0x0000920000077ab9 */ /* 0x000fe20000000800 */
[----:B------:R-:W-:Y:S01]  /*59830*/  STL.64 [R1+0x5810], R150 ;  /* 0x0058109601007387 */ /* 0x000fe20000100a00 */
[----:B------:R-:W-:-:S03]  /*59840*/  SHF.R.S32.HI R35, RZ, 0x1f, R32 ;  /* 0x0000001fff237819 */ /* 0x000fc60000011420 */
[----:B------:R-:W-:Y:S01]  /*59850*/  STL.64 [R1+0x5818], R244 ;  /* 0x005818f401007387 */ /* 0x000fe20000100a00 */
[----:B------:R-:W-:-:S03]  /*59860*/  SHF.R.S32.HI R26, RZ, 0x1f, R29 ;  /* 0x0000001fff1a7819 */ /* 0x000fc6000001141d */
[----:B------:R-:W-:Y:S01]  /*59870*/  STL.64 [R1+0x5820], R246 ;  /* 0x005820f601007387 */ /* 0x000fe20000100a00 */
[----:B------:R-:W-:-:S03]  /*59880*/  SHF.R.S32.HI R27, RZ, 0x1f, R65 ;  /* 0x0000001fff1b7819 */ /* 0x000fc60000011441 */
[----:B------:R-:W-:Y:S01]  /*59890*/  STL.64 [R1+0x5830], R48 ;  /* 0x0058303001007387 */ /* 0x000fe20000100a00 */
[----:B------:R-:W-:Y:S01]  /*598a0*/  SHF.R.S32.HI R39, RZ, 0x1f, R46 ;  /* 0x0000001fff277819 */ /* 0x000fe2000001142e */
[----:B------:R-:W-:Y:S01]  /*598b0*/  VIADD R18, R19, UR7 ;  /* 0x0000000713127c36 */ /* 0x000fe20008000000 */
[----:B------:R-:W-:Y:S01]  /*598c0*/  SHF.R.S32.HI R64, RZ, 0x1f, R61 ;  /* 0x0000001fff407819 */ /* 0x000fe2000001143d */
[----:B------:R-:W-:Y:S01]  /*598d0*/  STL.64 [R1+0x5828], R44 ;  /* 0x0058282c01007387 */ /* 0x000fe20000100a00 */
[----:B------:R-:W-:Y:S01]  /*598e0*/  SHF.R.S32.HI R36, RZ, 0x1f, R56 ;  /* 0x0000001fff247819 */ /* 0x000fe20000011438 */
[----:B------:R-:W-:Y:S02]  /*598f0*/  ULDC UR7, c[0x0][0x248] ;  /* 0x0000920000077ab9 */ /* 0x000fe40000000800 */
[----:B------:R-:W-:Y:S01]  /*59900*/  STL.64 [R1+0x5838], R30 ;  /* 0x0058381e01007387 */ /* 0x000fe20000100a00 */
[----:B------:R-:W-:-:S03]  /*59910*/  SHF.R.S32.HI R41, RZ, 0x1f, R40 ;  /* 0x0000001fff297819 */ /* 0x000fc60000011428 */
[----:B------:R0:W-:Y:S01]  /*59920*/  STL.64 [R1+0x5840], R24 ;  /* 0x0058401801007387 */ /* 0x0001e20000100a00 */
[----:B------:R-:W-:-:S03]  /*59930*/  SHF.R.S32.HI R59, RZ, 0x1f, R47 ;  /* 0x0000001fff3b7819 */ /* 0x000fc6000001142f */
[----:B------:R-:W-:Y:S01]  /*59940*/  STL.64 [R1+0x5848], R32 ;  /* 0x0058482001007387 */ /* 0x000fe20000100a00 */
[----:B------:R-:W-:Y:S01]  /*59950*/  VIADD R17, R18, UR7 ;  /* 0x0000000712117c36 */ /* 0x000fe20008000000 */
[----:B------:R-:W-:Y:S01]  /*59960*/  SHF.R.S32.HI R42, RZ, 0x1f, R8 ;  /* 0x0000001fff2a7819 */ /* 0x000fe20000011408 */
[----:B------:R-:W-:Y:S01]  /*59970*/  ULDC UR7, c[0x0][0x248] ;  /* 0x0000920000077ab9 */ /* 0x000fe20000000800 */
[----:B------:R1:W-:Y:S04]  /*59980*/  STL.64 [R1+0x5850], R34 ;  /* 0x0058502201007387 */ /* 0x0003e80000100a00 */
[----:B------:R-:W-:Y:S01]  /*59990*/  STL.64 [R1+0x5858], R26 ;  /* 0x0058581a01007387 */ /* 0x000fe20000100a00 */
[----:B0-----:R-:W-:-:S03]  /*599a0*/  SHF.R.S32.HI R24, RZ, 0x1f, R108 ;  /* 0x0000001fff187819 */ /* 0x001fc6000001146c */
[----:B------:R0:W-:Y:S01]  /*599b0*/  STL.64 [R1+0x5860], R38 ;  /* 0x0058602601007387 */ /* 0x0001e20000100a00 */
[----:B------:R-:W-:Y:S01]  /*599c0*/  VIADD R16, R17, UR7 ;  /* 0x0000000711107c36 */ /* 0x000fe20008000000 */
[----:B------:R-:W-:Y:S02]  /*599d0*/  ULDC UR7, c[0x0][0x248] ;  /* 0x0000920000077ab9 */ /* 0x000fe40000000800 */
[----:B------:R-:W-:Y:S04]  /*599e0*/  STL.64 [R1+0x5868], R64 ;  /* 0x0058684001007387 */ /* 0x000fe80000100a00 */
[----:B------:R-:W-:Y:S01]  /*599f0*/  STL.64 [R1+0x5870], R36 ;  /* 0x0058702401007387 */ /* 0x000fe20000100a00 */
[----:B------:R-:W-:-:S03]  /*59a00*/  IMAD.MOV.U32 R246, RZ, RZ, R90 ;  /* 0x000000fffff67224 */ /* 0x000fc600078e005a */
[----:B------:R-:W-:Y:S01]  /*59a10*/  STL.64 [R1+0x5878], R40 ;  /* 0x0058782801007387 */ /* 0x000fe20000100a00 */
[----:B------:R-:W-:-:S03]  /*59a20*/  SHF.R.S32.HI R66, RZ, 0x1f, R34 ;  /* 0x0000001fff427819 */ /* 0x000fc60000011422 */
[----:B------:R-:W-:Y:S01]  /*59a30*/  STL.64 [R1+0x5888], R58 ;  /* 0x0058883a01007387 */ /* 0x000fe20000100a00 */
[----:B------:R-:W-:Y:S01]  /*59a40*/  VIADD R15, R16, UR7 ;  /* 0x00000007100f7c36 */ /* 0x000fe20008000000 */
[----:B------:R-:W-:Y:S02]  /*59a50*/  ULDC UR7, c[0x0][0x248] ;  /* 0x0000920000077ab9 */ /* 0x000fe40000000800 */
[----:B------:R-:W-:Y:S01]  /*59a60*/  STL.64 [R1+0x5880], R46 ;  /* 0x0058802e01007387 */ /* 0x000fe20000100a00 */
[----:B-1----:R-:W-:-:S03]  /*59a70*/  IMAD.MOV.U32 R34, RZ, RZ, R78 ;  /* 0x000000ffff227224 */ /* 0x002fc600078e004e */
[----:B------:R-:W-:Y:S01]  /*59a80*/  STL.64 [R1+0x5890], R42 ;  /* 0x0058902a01007387 */ /* 0x000fe20000100a00 */
[----:B------:R-:W-:-:S03]  /*59a90*/  IMAD.MOV.U32 R30, RZ, RZ, R84 ;  /* 0x000000ffff1e7224 */ /* 0x000fc600078e0054 */
[----:B------:R-:W2:Y:S01]  /*59aa0*/  LDL.LU R125, [R1+0x1c20] ;  /* 0x001c2000017d7983 */ /* 0x000ea20000300800 */
[----:B0-----:R-:W-:-:S03]  /*59ab0*/  IMAD.MOV.U32 R39, RZ, RZ, R246 ;  /* 0x000000ffff277224 */ /* 0x001fc600078e00f6 */
[----:B------:R0:W-:Y:S01]  /*59ac0*/  STL [R1+0x1a20], R24 ;  /* 0x001a201801007387 */ /* 0x0001e20000100800 */
[----:B------:R-:W-:Y:S01]  /*59ad0*/  SHF.R.S32.HI R152, RZ, 0x1f, R37 ;  /* 0x0000001fff987819 */ /* 0x000fe20000011425 */
[----:B------:R-:W-:Y:S02]  /*59ae0*/  IMAD.MOV.U32 R35, RZ, RZ, R88 ;  /* 0x000000ffff237224 */ /* 0x000fe400078e0058 */
[----:B------:R-:W-:Y:S01]  /*59af0*/  IMAD.MOV.U32 R143, RZ, RZ, R86 ;  /* 0x000000ffff8f7224 */ /* 0x000fe200078e0056 */
[----:B------:R-:W4:Y:S01]  /*59b00*/  LDL.LU R140, [R1+0x1c04] ;  /* 0x001c0400018c7983 */ /* 0x000f220000300800 */
[----:B------:R-:W-:Y:S02]  /*59b10*/  IMAD.MOV.U32 R246, RZ, RZ, R14 ;  /* 0x000000fffff67224 */ /* 0x000fe400078e000e */
[----:B0-----:R-:W-:Y:S01]  /*59b20*/  IMAD.MOV.U32 R24, RZ, RZ, R80 ;  /* 0x000000ffff187224 */ /* 0x001fe200078e0050 */
[----:B------:R-:W3:Y:S01]  /*59b30*/  LDL.LU R135, [R1+0x1c0c] ;  /* 0x001c0c0001877983 */ /* 0x000ee20000300800 */
[----:B------:R-:W-:-:S02]  /*59b40*/  VIADD R14, R15, UR7 ;  /* 0x000000070f0e7c36 */ /* 0x000fc40008000000 */
[----:B------:R-:W-:Y:S01]  /*59b50*/  IMAD.MOV.U32 R37, RZ, RZ, R34 ;  /* 0x000000ffff257224 */ /* 0x000fe200078e0022 */
[----:B------:R-:W2:Y:S01]  /*59b60*/  LDL.LU R133, [R1+0x1c10] ;  /* 0x001c100001857983 */ /* 0x000ea20000300800 */
[----:B------:R-:W-:Y:S02]  /*59b70*/  IMAD.MOV.U32 R34, RZ, RZ, R24 ;  /* 0x000000ffff227224 */ /* 0x000fe400078e0018 */
[----:B------:R-:W-:Y:S02]  /*59b80*/  IMAD.MOV.U32 R24, RZ, RZ, R30 ;  /* 0x000000ffff187224 */ /* 0x000fe400078e001e */
[----:B------:R-:W-:Y:S01]  /*59b90*/  IMAD.MOV.U32 R26, RZ, RZ, R35 ;  /* 0x000000ffff1a7224 */ /* 0x000fe200078e0023 */
[--C-:B------:R-:W-:Y:S01]  /*59ba0*/  SHF.R.S32.HI R35, RZ, 0x1f, R28.reuse ;  /* 0x0000001fff237819 */ /* 0x100fe2000001141c */
[----:B------:R-:W-:Y:S01]  /*59bb0*/  IMAD.MOV.U32 R30, RZ, RZ, R143 ;  /* 0x000000ffff1e7224 */ /* 0x000fe200078e008f */
[C---:B------:R-:W-:Y:S01]  /*59bc0*/  IADD3 R42, P2, R14.reuse, R6, RZ ;  /* 0x000000060e2a7210 */ /* 0x040fe20007f5e0ff */
[----:B------:R-:W-:Y:S01]  /*59bd0*/  IMAD.MOV.U32 R143, RZ, RZ, R28 ;  /* 0x000000ffff8f7224 */ /* 0x000fe200078e001c */
[----:B------:R-:W-:Y:S01]  /*59be0*/  SHF.R.S32.HI R28, RZ, 0x1f, R14 ;  /* 0x0000001fff1c7819 */ /* 0x000fe2000001140e */
[----:B------:R-:W2:Y:S01]  /*59bf0*/  LDL.LU R131, [R1+0x1c14] ;  /* 0x001c140001837983 */ /* 0x000ea20000300800 */
[----:B------:R-:W-:-:S03]  /*59c00*/  IADD3 R46, P4, R14, R0, RZ ;  /* 0x000000000e2e7210 */ /* 0x000fc60007f9e0ff */
[C---:B------:R-:W-:Y:S01]  /*59c10*/  IMAD.X R43, R28.reuse, 0x1, R5, P2 ;  /* 0x000000011c2b7824 */ /* 0x040fe200010e0605 */
[----:B------:R-:W2:Y:S01]  /*59c20*/  LDL.LU R129, [R1+0x1c18] ;  /* 0x001c180001817983 */ /* 0x000ea20000300800 */
[----:B------:R-:W-:Y:S01]  /*59c30*/  IMAD.X R47, R28, 0x1, R7, P4 ;  /* 0x000000011c2f7824 */ /* 0x000fe200020e0607 */
[----:B------:R-:W-:Y:S02]  /*59c40*/  IADD3 R58, P1, R14, R2, RZ ;  /* 0x000000020e3a7210 */ /* 0x000fe40007f3e0ff */
[----:B------:R-:W2:Y:S04]  /*59c50*/  LDL.LU R127, [R1+0x1c1c] ;  /* 0x001c1c00017f7983 */ /* 0x000ea80000300800 */
[----:B------:R0:W-:Y:S04]  /*59c60*/  STL.64 [R1+0x4620], R42 ;  /* 0x0046202a01007387 */ /* 0x0001e80000100a00 */
[----:B------:R1:W-:Y:S01]  /*59c70*/  STL.64 [R1+0x4618], R46 ;  /* 0x0046182e01007387 */ /* 0x0003e20000100a00 */
[----:B------:R-:W-:Y:S01]  /*59c80*/  IMAD.X R59, R28, 0x1, R13, P1 ;  /* 0x000000011c3b7824 */ /* 0x000fe200008e060d */
[----:B0-----:R-:W-:-:S02]  /*59c90*/  IADD3 R42, P2, R15, R4, RZ ;  /* 0x000000040f2a7210 */ /* 0x001fc40007f5e0ff */
[----:B-1----:R-:W-:Y:S02]  /*59ca0*/  SHF.R.S32.HI R47, RZ, 0x1f, R15 ;  /* 0x0000001fff2f7819 */ /* 0x002fe4000001140f */
[----:B------:R0:W-:Y:S03]  /*59cb0*/  STL.64 [R1+0x4610], R58 ;  /* 0x0046103a01007387 */ /* 0x0001e60000100a00 */
[----:B------:R-:W-:Y:S01]  /*59cc0*/  IMAD.X R43, R47, 0x1, R3, P2 ;  /* 0x000000012f2b7824 */ /* 0x000fe200010e0603 */
[----:B------:R-:W-:-:S04]  /*59cd0*/  IADD3 R46, P4, R15, R6, RZ ;  /* 0x000000060f2e7210 */ /* 0x000fc80007f9e0ff */
[----:B------:R1:W-:Y:S01]  /*59ce0*/  STL.64 [R1+0x4608], R42 ;  /* 0x0046082a01007387 */ /* 0x0003e20000100a00 */
[C---:B0-----:R-:W-:Y:S02]  /*59cf0*/  IADD3 R58, P1, R15.reuse, R0, RZ ;  /* 0x000000000f3a7210 */ /* 0x041fe40007f3e0ff */
[----:B-1----:R-:W-:Y:S01]  /*59d00*/  IADD3 R42, P2, R15, R2, RZ ;  /* 0x000000020f2a7210 */ /* 0x002fe20007f5e0ff */
[----:B------:R-:W-:-:S04]  /*59d10*/  IMAD.MOV.U32 R15, RZ, RZ, R47 ;  /* 0x000000ffff0f7224 */ /* 0x000fc800078e002f */
[C---:B------:R-:W-:Y:S02]  /*59d20*/  IMAD.X R47, R15.reuse, 0x1, R5, P4 ;  /* 0x000000010f2f7824 */ /* 0x040fe400020e0605 */
[C---:B------:R-:W-:Y:S02]  /*59d30*/  IMAD.X R59, R15.reuse, 0x1, R7, P1 ;  /* 0x000000010f3b7824 */ /* 0x040fe400008e0607 */
[----:B------:R-:W-:Y:S01]  /*59d40*/  IMAD.X R43, R15, 0x1, R13, P2 ;  /* 0x000000010f2b7824 */ /* 0x000fe200010e060d */
[----:B------:R0:W-:Y:S01]  /*59d50*/  STL.64 [R1+0x4600], R46 ;  /* 0x0046002e01007387 */ /* 0x0001e20000100a00 */
[----:B------:R-:W-:-:S03]  /*59d60*/  SHF.R.S32.HI R15, RZ, 0x1f, R16 ;  /* 0x0000001fff0f7819 */ /* 0x000fc60000011410 */
[----:B------:R1:W-:Y:S01]  /*59d70*/  STL.64 [R1+0x45f8], R58 ;  /* 0x0045f83a01007387 */ /* 0x0003e20000100a00 */
[----:B0-----:R-:W-:-:S03]  /*59d80*/  IADD3 R46, P4, R16, R4, RZ ;  /* 0x00000004102e7210 */ /* 0x001fc60007f9e0ff */
[----:B------:R0:W-:Y:S02]  /*59d90*/  STL.64 [R1+0x45f0], R42 ;  /* 0x0045f02a01007387 */ /* 0x0001e40000100a00 */
[----:B------:R-:W-:Y:S01]  /*59da0*/  IMAD.X R47, R15, 0x1, R3, P4 ;  /* 0x000000010f2f7824 */ /* 0x000fe200020e0603 */
[----:B-1----:R-:W-:-:S04]  /*59db0*/  IADD3 R58, P1, R16, R6, RZ ;  /* 0x00000006103a7210 */ /* 0x002fc80007f3e0ff */
[----:B------:R1:W-:Y:S01]  /*59dc0*/  STL.64 [R1+0x45e8], R46 ;  /* 0x0045e82e01007387 */ /* 0x0003e20000100a00 */
[C---:B0-----:R-:W-:Y:S02]  /*59dd0*/  IADD3 R42, P2, R16.reuse, R0, RZ ;  /* 0x00000000102a7210 */ /* 0x041fe40007f5e0ff */
[----:B-1----:R-:W-:Y:S01]  /*59de0*/  IADD3 R46, P4, R16, R2, RZ ;  /* 0x00000002102e7210 */ /* 0x002fe20007f9e0ff */
[----:B------:R-:W-:-:S04]  /*59df0*/  IMAD.MOV.U32 R16, RZ, RZ, R15 ;  /* 0x000000ffff107224 */ /* 0x000fc800078e000f */
[----:B------:R-:W-:Y:S01]  /*59e00*/  IMAD.X R59, R16, 0x1, R5, P1 ;  /* 0x00000001103b7824 */ /* 0x000fe200008e0605 */
[----:B------:R-:W-:-:S04]  /*59e10*/  SHF.R.S32.HI R15, RZ, 0x1f, R17 ;  /* 0x0000001fff0f7819 */ /* 0x000fc80000011411 */
[----:B------:R0:W-:Y:S01]  /*59e20*/  STL.64 [R1+0x45e0], R58 ;  /* 0x0045e03a01007387 */ /* 0x0001e20000100a00 */
[C---:B------:R-:W-:Y:S02]  /*59e30*/  IMAD.X R43, R16.reuse, 0x1, R7, P2 ;  /* 0x00000001102b7824 */ /* 0x040fe400010e0607 */
[----:B------:R-:W-:Y:S01]  /*59e40*/  IMAD.X R47, R16, 0x1, R13, P4 ;  /* 0x00000001102f7824 */ /* 0x000fe200020e060d */
[----:B0-----:R-:W-:Y:S02]  /*59e50*/  IADD3 R58, P1, R17, R4, RZ ;  /* 0x00000004113a7210 */ /* 0x001fe40007f3e0ff */
[----:B------:R0:W-:Y:S03]  /*59e60*/  STL.64 [R1+0x45d8], R42 ;  /* 0x0045d82a01007387 */ /* 0x0001e60000100a00 */
[----:B------:R-:W-:Y:S01]  /*59e70*/  IMAD.X R59, R15, 0x1, R3, P1 ;  /* 0x000000010f3b7824 */ /* 0x000fe200008e0603 */
[----:B------:R1:W-:Y:S04]  /*59e80*/  STL.64 [R1+0x45d0], R46 ;  /* 0x0045d02e01007387 */ /* 0x0003e80000100a00 */
[----:B------:R1:W-:Y:S01]  /*59e90*/  STL.64 [R1+0x45c8], R58 ;  /* 0x0045c83a01007387 */ /* 0x0003e20000100a00 */
[----:B0-----:R-:W-:-:S02]  /*59ea0*/  IADD3 R42, P2, R17, R6, RZ ;  /* 0x00000006112a7210 */ /* 0x001fc40007f5e0ff */
[C---:B-1----:R-:W-:Y:S02]  /*59eb0*/  IADD3 R46, P4, R17.reuse, R0, RZ ;  /* 0x00000000112e7210 */ /* 0x042fe40007f9e0ff */
[----:B------:R-:W-:Y:S01]  /*59ec0*/  IADD3 R58, P1, R17, R2, RZ ;  /* 0x00000002113a7210 */ /* 0x000fe20007f3e0ff */
[C---:B------:R-:W-:Y:S01]  /*59ed0*/  IMAD.X R43, R15.reuse, 0x1, R5, P2 ;  /* 0x000000010f2b7824 */ /* 0x040fe200010e0605 */
[C---:B------:R-:W-:Y:S01]  /*59ee0*/  IADD3 R16, P2, R18.reuse, R4, RZ ;  /* 0x0000000412107210 */ /* 0x040fe20007f5e0ff */
[C---:B------:R-:W-:Y:S02]  /*59ef0*/  IMAD.X R47, R15.reuse, 0x1, R7, P4 ;  /* 0x000000010f2f7824 */ /* 0x040fe400020e0607 */
[----:B------:R-:W-:Y:S01]  /*59f00*/  IMAD.X R59, R15, 0x1, R13, P1 ;  /* 0x000000010f3b7824 */ /* 0x000fe200008e060d */
[----:B------:R-:W-:Y:S01]  /*59f10*/  SHF.R.S32.HI R15, RZ, 0x1f, R18 ;  /* 0x0000001fff0f7819 */ /* 0x000fe20000011412 */
[----:B------:R0:W-:Y:S04]  /*59f20*/  STL.64 [R1+0x45c0], R42 ;  /* 0x0045c02a01007387 */ /* 0x0001e80000100a00 */
[----:B------:R-:W-:Y:S01]  /*59f30*/  IMAD.X R17, R15, 0x1, R3, P2 ;  /* 0x000000010f117824 */ /* 0x000fe200010e0603 */
[----:B0-----:R-:W2:Y:S04]  /*59f40*/  LDL.LU.64 R42, [R1+0x5890] ;  /* 0x00589000012a7983 */ /* 0x001ea80000300a00 */
[----:B------:R0:W-:Y:S04]  /*59f50*/  STL.64 [R1+0x45b8], R46 ;  /* 0x0045b82e01007387 */ /* 0x0001e80000100a00 */
[----:B------:R1:W-:Y:S04]  /*59f60*/  STL.64 [R1+0x45b0], R58 ;  /* 0x0045b03a01007387 */ /* 0x0003e80000100a00 */
[----:B------:R1:W-:Y:S01]  /*59f70*/  STL.64 [R1+0x45a8], R16 ;  /* 0x0045a81001007387 */ /* 0x0003e20000100a00 */
[----:B0-----:R-:W-:-:S02]  /*59f80*/  IADD3 R46, P4, R18, R6, RZ ;  /* 0x00000006122e7210 */ /* 0x001fc40007f9e0ff */
[----:B-1----:R-:W-:-:S03]  /*59f90*/  IADD3 R58, P1, R18, R0, RZ ;  /* 0x00000000123a7210 */ /* 0x002fc60007f3e0ff */
[C---:B------:R-:W-:Y:S01]  /*59fa0*/  IMAD.X R47, R15.reuse, 0x1, R5, P4 ;  /* 0x000000010f2f7824 */ /* 0x040fe200020e0605 */
[----:B------:R-:W-:Y:S01]  /*59fb0*/  IADD3 R16, P2, R18, R2, RZ ;  /* 0x0000000212107210 */ /* 0x000fe20007f5e0ff */
[----:B------:R-:W-:-:S03]  /*59fc0*/  IMAD.X R59, R15, 0x1, R7, P1 ;  /* 0x000000010f3b7824 */ /* 0x000fc600008e0607 */
[----:B------:R0:W-:Y:S01]  /*59fd0*/  STL.64 [R1+0x45a0], R46 ;  /* 0x0045a02e01007387 */ /* 0x0001e20000100a00 */
[----:B------:R-:W-:Y:S01]  /*59fe0*/  SHF.R.S32.HI R41, RZ, 0x1f, R19 ;  /* 0x0000001fff297819 */ /* 0x000fe20000011413 */
[----:B------:R-:W-:Y:S02]  /*59ff0*/  IMAD.X R17, R15, 0x1, R13, P2 ;  /* 0x000000010f117824 */ /* 0x000fe400010e060d */
[----:B------:R1:W-:Y:S04]  /*5a000*/  STL.64 [R1+0x4598], R58 ;  /* 0x0045983a01007387 */ /* 0x0003e80000100a00 */
[----:B------:R1:W-:Y:S01]  /*5a010*/  STL.64 [R1+0x4590], R16 ;  /* 0x0045901001007387 */ /* 0x0003e20000100a00 */
[C---:B0-----:R-:W-:Y:S02]  /*5a020*/  IADD3 R46, P4, R19.reuse, R4, RZ ;  /* 0x00000004132e7210 */ /* 0x041fe40007f9e0ff */
[----:B-1----:R-:W-:-:S03]  /*5a030*/  IADD3 R58, P1, R19, R6, RZ ;  /* 0x00000006133a7210 */ /* 0x002fc60007f3e0ff */
[----:B------:R-:W-:Y:S01]  /*5a040*/  IMAD.X R47, R41, 0x1, R3, P4 ;  /* 0x00000001292f7824 */ /* 0x000fe200020e0603 */
[----:B------:R-:W-:Y:S01]  /*5a050*/  IADD3 R16, P2, R19, R0, RZ ;  /* 0x0000000013107210 */ /* 0x000fe20007f5e0ff */
[----:B------:R-:W-:-:S03]  /*5a060*/  IMAD.X R59, R41, 0x1, R5, P1 ;  /* 0x00000001293b7824 */ /* 0x000fc600008e0605 */
[----:B------:R0:W-:Y:S01]  /*5a070*/  STL.64 [R1+0x4588], R46 ;  /* 0x0045882e01007387 */ /* 0x0001e20000100a00 */
[----:B------:R-:W-:-:S03]  /*5a080*/  IMAD.X R17, R41, 0x1, R7, P2 ;  /* 0x0000000129117824 */ /* 0x000fc600010e0607 */
[----:B------:R1:W-:Y:S01]  /*5a090*/  STL.64 [R1+0x4580], R58 ;  /* 0x0045803a01007387 */ /* 0x0003e20000100a00 */
[----:B------:R-:W-:-:S03]  /*5a0a0*/  SHF.R.S32.HI R36, RZ, 0x1f, R20 ;  /* 0x0000001fff247819 */ /* 0x000fc60000011414 */
[----:B------:R1:W-:Y:S01]  /*5a0b0*/  STL.64 [R1+0x4578], R16 ;  /* 0x0045781001007387 */ /* 0x0003e20000100a00 */
[----:B0-----:R-:W-:Y:S02]  /*5a0c0*/  IADD3 R46, P4, R19, R2, RZ ;  /* 0x00000002132e7210 */ /* 0x001fe40007f9e0ff */
        /* <DEDUP_REMOVED lines=9> */
[C---:B0-----:R-:W-:Y:S02]  /*5a160*/  IADD3 R46, P4, R20.reuse, R0, RZ ;  /* 0x00000000142e7210 */ /* 0x041fe40007f9e0ff */
[----:B-1----:R-:W-:-:S03]  /*5a170*/  IADD3 R58, P1, R20, R2, RZ ;  /* 0x00000002143a7210 */ /* 0x002fc60007f3e0ff */
[C---:B------:R-:W-:Y:S01]  /*5a180*/  IMAD.X R47, R36.reuse, 0x1, R7, P4 ;  /* 0x00000001242f7824 */ /* 0x040fe200020e0607 */
[----:B------:R-:W-:Y:S01]  /*5a190*/  IADD3 R16, P2, R21, R4, RZ ;  /* 0x0000000415107210 */ /* 0x000fe20007f5e0ff */
[----:B------:R-:W-:-:S03]  /*5a1a0*/  IMAD.X R59, R36, 0x1, R13, P1 ;  /* 0x00000001243b7824 */ /* 0x000fc600008e060d */
[----:B------:R0:W-:Y:S01]  /*5a1b0*/  STL.64 [R1+0x4558], R46 ;  /* 0x0045582e01007387 */ /* 0x0001e20000100a00 */
[----:B------:R-:W-:-:S03]  /*5a1c0*/  IMAD.X R17, R15, 0x1, R3, P2 ;  /* 0x000000010f117824 */ /* 0x000fc600010e0603 */
[----:B------:R1:W-:Y:S04]  /*5a1d0*/  STL.64 [R1+0x4550], R58 ;  /* 0x0045503a01007387 */ /* 0x0003e80000100a00 */
[----:B------:R4:W-:Y:S01]  /*5a1e0*/  STL.64 [R1+0x4548], R16 ;  /* 0x0045481001007387 */ /* 0x0009e20000100a00 */
[C---:B0-----:R-:W-:Y:S02]  /*5a1f0*/  IADD3 R46, P4, R21.reuse, R6, RZ ;  /* 0x00000006152e7210 */ /* 0x041fe40007f9e0ff */
[----:B-1----:R-:W-:-:S03]  /*5a200*/  IADD3 R58, P1, R21, R0, RZ ;  /* 0x00000000153a7210 */ /* 0x002fc60007f3e0ff */
[----:B------:R-:W-:Y:S01]  /*5a210*/  IMAD.X R47, R15, 0x1, R5, P4 ;  /* 0x000000010f2f7824 */ /* 0x000fe200020e0605 */
[----:B----4-:R-:W-:Y:S01]  /*5a220*/  IADD3 R16, P2, R21, R2, RZ ;  /* 0x0000000215107210 */ /* 0x010fe20007f5e0ff */
[----:B------:R-:W-:-:S03]  /*5a230*/  IMAD.X R59, R15, 0x1, R7, P1 ;  /* 0x000000010f3b7824 */ /* 0x000fc600008e0607 */
[----:B------:R0:W-:Y:S01]  /*5a240*/  STL.64 [R1+0x4540], R46 ;  /* 0x0045402e01007387 */ /* 0x0001e20000100a00 */
[C---:B------:R-:W-:Y:S01]  /*5a250*/  IADD3 R36, P1, R22.reuse, R6, RZ ;  /* 0x0000000616247210 */ /* 0x040fe20007f3e0ff */
[----:B------:R-:W-:Y:S01]  /*5a260*/  IMAD.X R17, R15, 0x1, R13, P2 ;  /* 0x000000010f117824 */ /* 0x000fe200010e060d */
[----:B------:R-:W-:Y:S01]  /*5a270*/  SHF.R.S32.HI R15, RZ, 0x1f, R22 ;  /* 0x0000001fff0f7819 */ /* 0x000fe20000011416 */
[----:B------:R-:W-:Y:S01]  /*5a280*/  IMAD.MOV.U32 R41, RZ, RZ, R37 ;  /* 0x000000ffff297224 */ /* 0x000fe200078e0025 */
[----:B0-----:R-:W-:-:S03]  /*5a290*/  IADD3 R46, P4, R22, R4, RZ ;  /* 0x00000004162e7210 */ /* 0x001fc60007f9e0ff */
[C---:B------:R-:W-:Y:S01]  /*5a2a0*/  IMAD.X R37, R15.reuse, 0x1, R5, P1 ;  /* 0x000000010f257824 */ /* 0x040fe200008e0605 */
[----:B------:R0:W-:Y:S01]  /*5a2b0*/  STL.64 [R1+0x4538], R58 ;  /* 0x0045383a01007387 */ /* 0x0001e20000100a00 */
[----:B------:R-:W-:Y:S01]  /*5a2c0*/  IMAD.X R47, R15, 0x1, R3, P4 ;  /* 0x000000010f2f7824 */ /* 0x000fe200020e0603 */
[----:B------:R-:W-:Y:S02]  /*5a2d0*/  SHF.R.S32.HI R40, RZ, 0x1f, R23 ;  /* 0x0000001fff287819 */ /* 0x000fe40000011417 */
[----:B0-----:R-:W4:Y:S04]  /*5a2e0*/  LDL.LU.64 R58, [R1+0x5888] ;  /* 0x00588800013a7983 */ /* 0x001f280000300a00 */
[----:B------:R0:W-:Y:S04]  /*5a2f0*/  STL.64 [R1+0x4530], R16 ;  /* 0x0045301001007387 */ /* 0x0001e80000100a00 */
[----:B------:R1:W-:Y:S04]  /*5a300*/  STL.64 [R1+0x4528], R46 ;  /* 0x0045282e01007387 */ /* 0x0003e80000100a00 */
[----:B------:R3:W-:Y:S01]  /*5a310*/  STL.64 [R1+0x4520], R36 ;  /* 0x0045202401007387 */ /* 0x0007e20000100a00 */
[----:B0-----:R-:W-:-:S02]  /*5a320*/  IADD3 R16, P2, R22, R0, RZ ;  /* 0x0000000016107210 */ /* 0x001fc40007f5e0ff */
[----:B-1----:R-:W-:-:S03]  /*5a330*/  IADD3 R46, P4, R22, R2, RZ ;  /* 0x00000002162e7210 */ /* 0x002fc60007f9e0ff */
[----:B------:R-:W-:Y:S01]  /*5a340*/  IMAD.X R17, R15, 0x1, R7, P2 ;  /* 0x000000010f117824 */ /* 0x000fe200010e0607 */
[----:B---3--:R-:W-:Y:S01]  /*5a350*/  IADD3 R36, P1, R23, R4, RZ ;  /* 0x0000000417247210 */ /* 0x008fe20007f3e0ff */
[----:B------:R-:W-:-:S03]  /*5a360*/  IMAD.X R47, R15, 0x1, R13, P4 ;  /* 0x000000010f2f7824 */ /* 0x000fc600020e060d */
[----:B------:R0:W-:Y:S01]  /*5a370*/  STL.64 [R1+0x4518], R16 ;  /* 0x0045181001007387 */ /* 0x0001e20000100a00 */
[----:B------:R-:W-:-:S03]  /*5a380*/  IMAD.X R37, R40, 0x1, R3, P1 ;  /* 0x0000000128257824 */ /* 0x000fc600008e0603 */
[----:B------:R-:W-:Y:S04]  /*5a390*/  STL.64 [R1+0x4510], R46 ;  /* 0x0045102e01007387 */ /* 0x000fe80000100a00 */
[----:B------:R1:W-:Y:S01]  /*5a3a0*/  STL.64 [R1+0x4508], R36 ;  /* 0x0045082401007387 */ /* 0x0003e20000100a00 */
[C---:B0-----:R-:W-:Y:S01]  /*5a3b0*/  IADD3 R16, P2, R23.reuse, R6, RZ ;  /* 0x0000000617107210 */ /* 0x041fe20007f5e0ff */
[----:B-1----:R-:W-:Y:S01]  /*5a3c0*/  IMAD.MOV.U32 R37, RZ, RZ, R40 ;  /* 0x000000ffff257224 */ /* 0x002fe200078e0028 */
[----:B------:R-:W-:-:S03]  /*5a3d0*/  IADD3 R46, P4, R23, R0, RZ ;  /* 0x00000000172e7210 */ /* 0x000fc60007f9e0ff */
[----:B------:R-:W-:Y:S01]  /*5a3e0*/  IMAD.X R17, R37, 0x1, R5, P2 ;  /* 0x0000000125117824 */ /* 0x000fe200010e0605 */
[----:B------:R-:W-:Y:S01]  /*5a3f0*/  IADD3 R36, P1, R23, R2, RZ ;  /* 0x0000000217247210 */ /* 0x000fe20007f3e0ff */
[----:B------:R-:W-:Y:S01]  /*5a400*/  IMAD.MOV.U32 R15, RZ, RZ, R41 ;  /* 0x000000ffff0f7224 */ /* 0x000fe200078e0029 */
[----:B------:R-:W-:Y:S02]  /*5a410*/  SHF.R.S32.HI R41, RZ, 0x1f, R153 ;  /* 0x0000001fff297819 */ /* 0x000fe40000011499 */
[----:B------:R0:W-:Y:S01]  /*5a420*/  STL.64 [R1+0x4500], R16 ;  /* 0x0045001001007387 */ /* 0x0001e20000100a00 */
[C---:B------:R-:W-:Y:S02]  /*5a430*/  IMAD.X R47, R37.reuse, 0x1, R7, P4 ;  /* 0x00000001252f7824 */ /* 0x040fe400020e0607 */
[----:B------:R-:W-:Y:S01]  /*5a440*/  IMAD.X R37, R37, 0x1, R13, P1 ;  /* 0x0000000125257824 */ /* 0x000fe200008e060d */
[----:B0-----:R-:W-:Y:S02]  /*5a450*/  IADD3 R16, P2, R153, R4, RZ ;  /* 0x0000000499107210 */ /* 0x001fe40007f5e0ff */
[----:B------:R0:W-:Y:S03]  /*5a460*/  STL.64 [R1+0x44f8], R46 ;  /* 0x0044f82e01007387 */ /* 0x0001e60000100a00 */
[----:B------:R-:W-:Y:S01]  /*5a470*/  IMAD.X R17, R41, 0x1, R3, P2 ;  /* 0x0000000129117824 */ /* 0x000fe200010e0603 */
[----:B------:R-:W-:Y:S01]  /*5a480*/  IADD3 R40, P4, R153, R6, RZ ;  /* 0x0000000699287210 */ /* 0x000fe20007f9e0ff */
[----:B0-----:R-:W3:Y:S04]  /*5a490*/  LDL.LU.64 R46, [R1+0x5880] ;  /* 0x00588000012e7983 */ /* 0x001ee80000300a00 */
[----:B------:R-:W-:Y:S04]  /*5a4a0*/  STL.64 [R1+0x44f0], R36 ;  /* 0x0044f02401007387 */ /* 0x000fe80000100a00 */
[----:B------:R0:W-:Y:S02]  /*5a4b0*/  STL.64 [R1+0x44e8], R16 ;  /* 0x0044e81001007387 */ /* 0x0001e40000100a00 */
[----:B0-----:R-:W-:-:S04]  /*5a4c0*/  IMAD.MOV.U32 R17, RZ, RZ, R41 ;  /* 0x000000ffff117224 */ /* 0x001fc800078e0029 */
[----:B------:R-:W-:Y:S01]  /*5a4d0*/  IMAD.X R41, R17, 0x1, R5, P4 ;  /* 0x0000000111297824 */ /* 0x000fe200020e0605 */
[C---:B------:R-:W-:Y:S02]  /*5a4e0*/  IADD3 R36, P1, R153.reuse, R0, RZ ;  /* 0x0000000099247210 */ /* 0x040fe40007f3e0ff */
[----:B------:R-:W-:Y:S02]  /*5a4f0*/  IADD3 R16, P2, R153, R2, RZ ;  /* 0x0000000299107210 */ /* 0x000fe40007f5e0ff */
[----:B------:R0:W-:Y:S01]  /*5a500*/  STL.64 [R1+0x44e0], R40 ;  /* 0x0044e02801007387 */ /* 0x0001e20000100a00 */
[----:B------:R-:W-:Y:S01]  /*5a510*/  SHF.R.S32.HI R153, RZ, 0x1f, R154 ;  /* 0x0000001fff997819 */ /* 0x000fe2000001149a */
[C---:B------:R-:W-:Y:S02]  /*5a520*/  IMAD.X R37, R17.reuse, 0x1, R7, P1 ;  /* 0x0000000111257824 */ /* 0x040fe400008e0607 */
[----:B------:R-:W-:Y:S01]  /*5a530*/  IMAD.X R17, R17, 0x1, R13, P2 ;  /* 0x0000000111117824 */ /* 0x000fe200010e060d */
[----:B0-----:R-:W-:-:S02]  /*5a540*/  IADD3 R40, P4, R154, R4, RZ ;  /* 0x000000049a287210 */ /* 0x001fc40007f9e0ff */
[----:B------:R0:W-:Y:S03]  /*5a550*/  STL.64 [R1+0x44d8], R36 ;  /* 0x0044d82401007387 */ /* 0x0001e60000100a00 */
[----:B------:R-:W-:Y:S01]  /*5a560*/  IMAD.X R41, R153, 0x1, R3, P4 ;  /* 0x0000000199297824 */ /* 0x000fe200020e0603 */
[----:B------:R1:W-:Y:S04]  /*5a570*/  STL.64 [R1+0x44d0], R16 ;  /* 0x0044d01001007387 */ /* 0x0003e80000100a00 */
[----:B------:R1:W-:Y:S01]  /*5a580*/  STL.64 [R1+0x44c8], R40 ;  /* 0x0044c82801007387 */ /* 0x0003e20000100a00 */
[C---:B0-----:R-:W-:Y:S02]  /*5a590*/  IADD3 R36, P1, R154.reuse, R6, RZ ;  /* 0x000000069a247210 */ /* 0x041fe40007f3e0ff */
[----:B-1----:R-:W-:-:S02]  /*5a5a0*/  IADD3 R16, P2, R154, R0, RZ ;  /* 0x000000009a107210 */ /* 0x002fc40007f5e0ff */
[----:B------:R-:W-:Y:S01]  /*5a5b0*/  IADD3 R40, P4, R154, R2, RZ ;  /* 0x000000029a287210 */ /* 0x000fe20007f9e0ff */
[----:B------:R-:W-:Y:S02]  /*5a5c0*/  IMAD.MOV.U32 R154, RZ, RZ, R153 ;  /* 0x000000ffff9a7224 */ /* 0x000fe400078e0099 */
[----:B------:R-:W-:Y:S02]  /*5a5d0*/  IMAD.MOV.U32 R64, RZ, RZ, R92 ;  /* 0x000000ffff407224 */ /* 0x000fe400078e005c */
[C---:B------:R-:W-:Y:S02]  /*5a5e0*/  IMAD.X R37, R154.reuse, 0x1, R5, P1 ;  /* 0x000000019a257824 */ /* 0x040fe400008e0605 */
[----:B------:R-:W-:Y:S01]  /*5a5f0*/  IMAD.X R17, R154, 0x1, R7, P2 ;  /* 0x000000019a117824 */ /* 0x000fe200010e0607 */
[----:B------:R-:W-:Y:S02]  /*5a600*/  SHF.R.S32.HI R150, RZ, 0x1f, R64 ;  /* 0x0000001fff967819 */ /* 0x000fe40000011440 */
[----:B------:R0:W-:Y:S01]  /*5a610*/  STL.64 [R1+0x44c0], R36 ;  /* 0x0044c02401007387 */ /* 0x0001e20000100a00 */
[----:B------:R-:W-:Y:S01]  /*5a620*/  IMAD.MOV.U32 R65, RZ, RZ, R94 ;  /* 0x000000ffff417224 */ /* 0x000fe200078e005e */
[----:B------:R-:W-:-:S02]  /*5a630*/  SHF.R.S32.HI R153, RZ, 0x1f, R155 ;  /* 0x0000001fff997819 */ /* 0x000fc4000001149b */
[----:B------:R1:W-:Y:S01]  /*5a640*/  STL.64 [R1+0x44b8], R16 ;  /* 0x0044b81001007387 */ /* 0x0003e20000100a00 */
[----:B------:R-:W-:Y:S01]  /*5a650*/  IMAD.X R41, R154, 0x1, R13, P4 ;  /* 0x000000019a297824 */ /* 0x000fe200020e060d */
[----:B------:R-:W-:Y:S02]  /*5a660*/  SHF.R.S32.HI R148, RZ, 0x1f, R65 ;  /* 0x0000001fff947819 */ /* 0x000fe40000011441 */
[C---:B0-----:R-:W-:Y:S01]  /*5a670*/  IADD3 R36, P1, R155.reuse, R4, RZ ;  /* 0x000000049b247210 */ /* 0x041fe20007f3e0ff */
[----:B-1----:R-:W-:Y:S01]  /*5a680*/  IMAD.MOV.U32 R16, RZ, RZ, R64 ;  /* 0x000000ffff107224 */ /* 0x002fe200078e0040 */
[----:B------:R-:W-:Y:S01]  /*5a690*/  IADD3 R64, P2, R155, R6, RZ ;  /* 0x000000069b407210 */ /* 0x000fe20007f5e0ff */
[----:B------:R-:W-:Y:S02]  /*5a6a0*/  IMAD.MOV.U32 R17, RZ, RZ, R15 ;  /* 0x000000ffff117224 */ /* 0x000fe400078e000f */
[----:B------:R-:W-:Y:S02]  /*5a6b0*/  IMAD.MOV.U32 R15, RZ, RZ, R65 ;  /* 0x000000ffff0f7224 */ /* 0x000fe400078e0041 */
[----:B------:R-:W-:-:S02]  /*5a6c0*/  IMAD.X R37, R153, 0x1, R3, P1 ;  /* 0x0000000199257824 */ /* 0x000fc400008e0603 */
[----:B------:R-:W-:Y:S01]  /*5a6d0*/  IMAD.X R65, R153, 0x1, R5, P2 ;  /* 0x0000000199417824 */ /* 0x000fe200010e0605 */
[----:B------:R0:W-:Y:S04]  /*5a6e0*/  STL.64 [R1+0x44b0], R40 ;  /* 0x0044b02801007387 */ /* 0x0001e80000100a00 */
[----:B------:R1:W-:Y:S04]  /*5a6f0*/  STL.64 [R1+0x44a8], R36 ;  /* 0x0044a82401007387 */ /* 0x0003e80000100a00 */
[----:B------:R2:W-:Y:S01]  /*5a700*/  STL.64 [R1+0x44a0], R64 ;  /* 0x0044a04001007387 */ /* 0x0005e20000100a00 */
[----:B0-----:R-:W-:-:S02]  /*5a710*/  IADD3 R40, P4, R155, R0, RZ ;  /* 0x000000009b287210 */ /* 0x001fc40007f9e0ff */
[----:B-1----:R-:W-:Y:S02]  /*5a720*/  IADD3 R36, P1, R155, R2, RZ ;  /* 0x000000029b247210 */ /* 0x002fe40007f3e0ff */
[----:B------:R-:W-:Y:S02]  /*5a730*/  SHF.R.S32.HI R155, RZ, 0x1f, R156 ;  /* 0x0000001fff9b7819 */ /* 0x000fe4000001149c */
[C---:B--2---:R-:W-:Y:S01]  /*5a740*/  IADD3 R64, P2, R156.reuse, R4, RZ ;  /* 0x000000049c407210 */ /* 0x044fe20007f5e0ff */
[C---:B------:R-:W-:Y:S02]  /*5a750*/  IMAD.X R41, R153.reuse, 0x1, R7, P4 ;  /* 0x0000000199297824 */ /* 0x040fe400020e0607 */
[----:B------:R-:W-:Y:S02]  /*5a760*/  IMAD.X R37, R153, 0x1, R13, P1 ;  /* 0x0000000199257824 */ /* 0x000fe400008e060d */
[----:B------:R-:W-:Y:S01]  /*5a770*/  IMAD.X R65, R155, 0x1, R3, P2 ;  /* 0x000000019b417824 */ /* 0x000fe200010e0603 */
[----:B------:R0:W-:Y:S04]  /*5a780*/  STL.64 [R1+0x4498], R40 ;  /* 0x0044982801007387 */ /* 0x0001e80000100a00 */
[----:B------:R1:W-:Y:S04]  /*5a790*/  STL.64 [R1+0x4490], R36 ;  /* 0x0044902401007387 */ /* 0x0003e80000100a00 */
[----:B------:R2:W-:Y:S01]  /*5a7a0*/  STL.64 [R1+0x4488], R64 ;  /* 0x0044884001007387 */ /* 0x0005e20000100a00 */
[----:B0-----:R-:W-:-:S02]  /*5a7b0*/  IADD3 R40, P4, R156, R6, RZ ;  /* 0x000000069c287210 */ /* 0x001fc40007f9e0ff */
[----:B-1----:R-:W-:-:S03]  /*5a7c0*/  IADD3 R36, P1, R156, R0, RZ ;  /* 0x000000009c247210 */ /* 0x002fc60007f3e0ff */
[C---:B------:R-:W-:Y:S01]  /*5a7d0*/  IMAD.X R41, R155.reuse, 0x1, R5, P4 ;  /* 0x000000019b297824 */ /* 0x040fe200020e0605 */
[----:B--2---:R-:W-:Y:S01]  /*5a7e0*/  IADD3 R64, P2, R156, R2, RZ ;  /* 0x000000029c407210 */ /* 0x004fe20007f5e0ff */
[----:B------:R-:W-:Y:S02]  /*5a7f0*/  IMAD.MOV.U32 R153, RZ, RZ, R17 ;  /* 0x000000ffff997224 */ /* 0x000fe400078e0011 */
[----:B------:R-:W-:Y:S02]  /*5a800*/  IMAD.X R37, R155, 0x1, R7, P1 ;  /* 0x000000019b257824 */ /* 0x000fe400008e0607 */
[----:B------:R-:W-:Y:S01]  /*5a810*/  IMAD.MOV.U32 R17, RZ, RZ, R34 ;  /* 0x000000ffff117224 */ /* 0x000fe200078e0022 */
[----:B------:R-:W-:Y:S01]  /*5a820*/  IADD3 R34, P4, R157, R4, RZ ;  /* 0x000000049d227210 */ /* 0x000fe20007f9e0ff */
[----:B------:R-:W-:Y:S01]  /*5a830*/  IMAD.X R65, R155, 0x1, R13, P2 ;  /* 0x000000019b417824 */ /* 0x000fe200010e060d */
[----:B------:R-:W-:Y:S01]  /*5a840*/  SHF.R.S32.HI R155, RZ, 0x1f, R157 ;  /* 0x0000001fff9b7819 */ /* 0x000fe2000001149d */
[----:B------:R0:W-:Y:S01]  /*5a850*/  STL.64 [R1+0x4480], R40 ;  /* 0x0044802801007387 */ /* 0x0001e20000100a00 */
[----:B------:R-:W-:-:S03]  /*5a860*/  IMAD.MOV.U32 R154, RZ, RZ, R35 ;  /* 0x000000ffff9a7224 */ /* 0x000fc600078e0023 */
[----:B------:R-:W-:Y:S01]  /*5a870*/  IMAD.X R35, R155, 0x1, R3, P4 ;  /* 0x000000019b237824 */ /* 0x000fe200020e0603 */
[----:B0-----:R-:W2:Y:S04]  /*5a880*/  LDL.LU.64 R40, [R1+0x5878] ;  /* 0x0058780001287983 */ /* 0x001ea80000300a00 */
[----:B------:R0:W-:Y:S04]  /*5a890*/  STL.64 [R1+0x4478], R36 ;  /* 0x0044782401007387 */ /* 0x0001e80000100a00 */
[----:B------:R1:W-:Y:S01]  /*5a8a0*/  STL.64 [R1+0x4470], R64 ;  /* 0x0044704001007387 */ /* 0x0003e20000100a00 */
[----:B0-----:R-:W-:-:S02]  /*5a8b0*/  IADD3 R36, P1, R157, R6, RZ ;  /* 0x000000069d247210 */ /* 0x001fc40007f3e0ff */
[----:B-1----:R-:W-:-:S03]  /*5a8c0*/  IADD3 R64, P2, R157, R0, RZ ;  /* 0x000000009d407210 */ /* 0x002fc60007f5e0ff */
[C---:B------:R-:W-:Y:S01]  /*5a8d0*/  IMAD.X R37, R155.reuse, 0x1, R5, P1 ;  /* 0x000000019b257824 */ /* 0x040fe200008e0605 */
[----:B------:R0:W-:Y:S01]  /*5a8e0*/  STL.64 [R1+0x4468], R34 ;  /* 0x0044682201007387 */ /* 0x0001e20000100a00 */
[----:B------:R-:W-:-:S03]  /*5a8f0*/  IMAD.X R65, R155, 0x1, R7, P2 ;  /* 0x000000019b417824 */ /* 0x000fc600010e0607 */
[----:B------:R1:W-:Y:S01]  /*5a900*/  STL.64 [R1+0x4460], R36 ;  /* 0x0044602401007387 */ /* 0x0003e20000100a00 */
[----:B------:R-:W-:-:S03]  /*5a910*/  IMAD.MOV.U32 R32, RZ, RZ, R96 ;  /* 0x000000ffff207224 */ /* 0x000fc600078e0060 */
[----:B------:R1:W-:Y:S01]  /*5a920*/  STL.64 [R1+0x4458], R64 ;  /* 0x0044584001007387 */ /* 0x0003e20000100a00 */
[----:B0-----:R-:W-:Y:S02]  /*5a930*/  IADD3 R34, P4, R157, R2, RZ ;  /* 0x000000029d227210 */ /* 0x001fe40007f9e0ff */
[----:B-1----:R-:W-:-:S03]  /*5a940*/  IADD3 R36, P1, R158, R4, RZ ;  /* 0x000000049e247210 */ /* 0x002fc60007f3e0ff */
[----:B------:R-:W-:Y:S01]  /*5a950*/  IMAD.X R35, R155, 0x1, R13, P4 ;  /* 0x000000019b237824 */ /* 0x000fe200020e060d */
[----:B------:R-:W-:Y:S01]  /*5a960*/  SHF.R.S32.HI R65, RZ, 0x1f, R158 ;  /* 0x0000001fff417819 */ /* 0x000fe2000001149e */
[----:B------:R-:W-:Y:S01]  /*5a970*/  IMAD.MOV.U32 R157, RZ, RZ, R154 ;  /* 0x000000ffff9d7224 */ /* 0x000fe200078e009a */
[----:B------:R-:W-:Y:S02]  /*5a980*/  SHF.R.S32.HI R12, RZ, 0x1f, R38 ;  /* 0x0000001fff0c7819 */ /* 0x000fe40000011426 */
[----:B------:R0:W-:Y:S01]  /*5a990*/  STL.64 [R1+0x4450], R34 ;  /* 0x0044502201007387 */ /* 0x0001e20000100a00 */
[--C-:B------:R-:W-:Y:S01]  /*5a9a0*/  SHF.R.S32.HI R38, RZ, 0x1f, R32.reuse ;  /* 0x0000001fff267819 */ /* 0x100fe20000011420 */
[----:B------:R-:W-:Y:S01]  /*5a9b0*/  IMAD.X R37, R65, 0x1, R3, P1 ;  /* 0x0000000141257824 */ /* 0x000fe200008e0603 */
[C---:B------:R-:W-:Y:S01]  /*5a9c0*/  IADD3 R64, P2, R158.reuse, R6, RZ ;  /* 0x000000069e407210 */ /* 0x040fe20007f5e0ff */
[----:B------:R-:W-:Y:S01]  /*5a9d0*/  IMAD.MOV.U32 R154, RZ, RZ, R32 ;  /* 0x000000ffff9a7224 */ /* 0x000fe200078e0020 */
[----:B------:R-:W-:-:S02]  /*5a9e0*/  IADD3 R32, P1, R158, R2, RZ ;  /* 0x000000029e207210 */ /* 0x000fc40007f3e0ff */
[----:B0-----:R-:W-:Y:S01]  /*5a9f0*/  IADD3 R34, P4, R158, R0, RZ ;  /* 0x000000009e227210 */ /* 0x001fe20007f9e0ff */
[----:B------:R-:W-:Y:S01]  /*5aa00*/  IMAD.MOV.U32 R158, RZ, RZ, R65 ;  /* 0x000000ffff9e7224 */ /* 0x000fe200078e0041 */
[----:B------:R0:W-:Y:S01]  /*5aa10*/  STL.64 [R1+0x4448], R36 ;  /* 0x0044482401007387 */ /* 0x0001e20000100a00 */
[----:B------:R-:W-:Y:S02]  /*5aa20*/  IMAD.MOV.U32 R33, RZ, RZ, R76 ;  /* 0x000000ffff217224 */ /* 0x000fe400078e004c */
[C---:B------:R-:W-:Y:S02]  /*5aa30*/  IMAD.X R65, R158.reuse, 0x1, R5, P2 ;  /* 0x000000019e417824 */ /* 0x040fe400010e0605 */
[C---:B------:R-:W-:Y:S02]  /*5aa40*/  IMAD.X R35, R158.reuse, 0x1, R7, P4 ;  /* 0x000000019e237824 */ /* 0x040fe400020e0607 */
[----:B------:R-:W-:Y:S02]  /*5aa50*/  IMAD.MOV.U32 R155, RZ, RZ, R153 ;  /* 0x000000ffff9b7224 */ /* 0x000fe400078e0099 */
[----:B------:R-:W-:Y:S01]  /*5aa60*/  IMAD.MOV.U32 R153, RZ, RZ, R33 ;  /* 0x000000ffff997224 */ /* 0x000fe200078e0021 */
[----:B0-----:R-:W2:Y:S01]  /*5aa70*/  LDL.LU.64 R36, [R1+0x5870] ;  /* 0x0058700001247983 */ /* 0x001ea20000300a00 */
[----:B------:R-:W-:-:S03]  /*5aa80*/  IMAD.X R33, R158, 0x1, R13, P1 ;  /* 0x000000019e217824 */ /* 0x000fc600008e060d */
[----:B------:R0:W-:Y:S04]  /*5aa90*/  STL.64 [R1+0x4440], R64 ;  /* 0x0044404001007387 */ /* 0x0001e80000100a00 */
[----:B------:R1:W-:Y:S01]  /*5aaa0*/  STL.64 [R1+0x4438], R34 ;  /* 0x0044382201007387 */ /* 0x0003e20000100a00 */
[C---:B0-----:R-:W-:Y:S02]  /*5aab0*/  IADD3 R64, P2, R159.reuse, R4, RZ ;  /* 0x000000049f407210 */ /* 0x041fe40007f5e0ff */
[----:B-1----:R-:W-:Y:S01]  /*5aac0*/  SHF.R.S32.HI R35, RZ, 0x1f, R159 ;  /* 0x0000001fff237819 */ /* 0x002fe2000001149f */
[----:B------:R0:W-:Y:S01]  /*5aad0*/  STL.64 [R1+0x4430], R32 ;  /* 0x0044302001007387 */ /* 0x0001e20000100a00 */
[----:B------:R-:W-:-:S03]  /*5aae0*/  IADD3 R34, P4, R159, R6, RZ ;  /* 0x000000069f227210 */ /* 0x000fc60007f9e0ff */
[----:B------:R-:W-:Y:S01]  /*5aaf0*/  IMAD.X R65, R35, 0x1, R3, P2 ;  /* 0x0000000123417824 */ /* 0x000fe200010e0603 */
[C---:B------:R-:W-:Y:S02]  /*5ab00*/  IADD3 R158, P2, R159.reuse, R2, RZ ;  /* 0x000000029f9e7210 */ /* 0x040fe40007f5e0ff */
[----:B0-----:R-:W-:Y:S01]  /*5ab10*/  IADD3 R32, P1, R159, R0, RZ ;  /* 0x000000009f207210 */ /* 0x001fe20007f3e0ff */
[----:B------:R-:W-:Y:S01]  /*5ab20*/  IMAD.MOV.U32 R159, RZ, RZ, R35 ;  /* 0x000000ffff9f7224 */ /* 0x000fe200078e0023 */
[----:B------:R0:W-:Y:S03]  /*5ab30*/  STL.64 [R1+0x4428], R64 ;  /* 0x0044284001007387 */ /* 0x0001e60000100a00 */
[C---:B------:R-:W-:Y:S02]  /*5ab40*/  IMAD.X R35, R159.reuse, 0x1, R5, P4 ;  /* 0x000000019f237824 */ /* 0x040fe400020e0605 */
[C---:B------:R-:W-:Y:S01]  /*5ab50*/  IMAD.X R33, R159.reuse, 0x1, R7, P1 ;  /* 0x000000019f217824 */ /* 0x040fe200008e0607 */
[----:B0-----:R-:W2:Y:S04]  /*5ab60*/  LDL.LU.64 R64, [R1+0x5868] ;  /* 0x0058680001407983 */ /* 0x001ea80000300a00 */
        /* <DEDUP_REMOVED lines=9> */
[----:B0-----:R-:W-:Y:S02]  /*5ac00*/  IMAD.MOV.U32 R158, RZ, RZ, R155 ;  /* 0x000000ffff9e7224 */ /* 0x001fe400078e009b */
[----:B------:R-:W-:Y:S02]  /*5ac10*/  IMAD.MOV.U32 R155, RZ, RZ, R153 ;  /* 0x000000ffff9b7224 */ /* 0x000fe400078e0099 */
[----:B-1----:R-:W-:-:S04]  /*5ac20*/  IMAD.MOV.U32 R35, RZ, RZ, R33 ;  /* 0x000000ffff237224 */ /* 0x002fc800078e0021 */
[----:B------:R-:W-:Y:S02]  /*5ac30*/  IMAD.X R33, R35, 0x1, R5, P1 ;  /* 0x0000000123217824 */ /* 0x000fe400008e0605 */
[----:B------:R-:W-:Y:S01]  /*5ac40*/  IMAD.MOV.U32 R153, RZ, RZ, R38 ;  /* 0x000000ffff997224 */ /* 0x000fe200078e0026 */
[C---:B------:R-:W-:Y:S01]  /*5ac50*/  IADD3 R38, P2, R160.reuse, R0, RZ ;  /* 0x00000000a0267210 */ /* 0x040fe20007f5e0ff */
[----:B------:R-:W-:Y:S01]  /*5ac60*/  IMAD.MOV.U32 R159, RZ, RZ, R157 ;  /* 0x000000ffff9f7224 */ /* 0x000fe200078e009d */
[----:B------:R-:W-:Y:S01]  /*5ac70*/  IADD3 R34, P4, R160, R2, RZ ;  /* 0x00000002a0227210 */ /* 0x000fe20007f9e0ff */
[----:B------:R0:W-:Y:S01]  /*5ac80*/  STL.64 [R1+0x4400], R32 ;  /* 0x0044002001007387 */ /* 0x0001e20000100a00 */
[----:B------:R-:W-:Y:S01]  /*5ac90*/  IMAD.MOV.U32 R157, RZ, RZ, R154 ;  /* 0x000000ffff9d7224 */ /* 0x000fe200078e009a */
[----:B------:R-:W-:Y:S01]  /*5aca0*/  SHF.R.S32.HI R160, RZ, 0x1f, R161 ;  /* 0x0000001fffa07819 */ /* 0x000fe200000114a1 */
[----:B------:R-:W-:Y:S02]  /*5acb0*/  IMAD.MOV.U32 R154, RZ, RZ, R16 ;  /* 0x000000ffff9a7224 */ /* 0x000fe400078e0010 */
[----:B------:R-:W-:-:S02]  /*5acc0*/  IMAD.MOV.U32 R16, RZ, RZ, R39 ;  /* 0x000000ffff107224 */ /* 0x000fc400078e0027 */
[----:B------:R-:W-:Y:S01]  /*5acd0*/  IMAD.X R39, R35, 0x1, R7, P2 ;  /* 0x0000000123277824 */ /* 0x000fe200010e0607 */
[----:B0-----:R-:W-:Y:S01]  /*5ace0*/  IADD3 R32, P1, R161, R4, RZ ;  /* 0x00000004a1207210 */ /* 0x001fe20007f3e0ff */
[----:B------:R-:W-:-:S03]  /*5acf0*/  IMAD.X R35, R35, 0x1, R13, P4 ;  /* 0x0000000123237824 */ /* 0x000fc600020e060d */
[----:B------:R0:W-:Y:S01]  /*5ad00*/  STL.64 [R1+0x43f8], R38 ;  /* 0x0043f82601007387 */ /* 0x0001e20000100a00 */
[----:B------:R-:W-:-:S03]  /*5ad10*/  IMAD.X R33, R160, 0x1, R3, P1 ;  /* 0x00000001a0217824 */ /* 0x000fc600008e0603 */
[----:B------:R1:W-:Y:S04]  /*5ad20*/  STL.64 [R1+0x43f0], R34 ;  /* 0x0043f02201007387 */ /* 0x0003e80000100a00 */
[----:B------:R4:W-:Y:S01]  /*5ad30*/  STL.64 [R1+0x43e8], R32 ;  /* 0x0043e82001007387 */ /* 0x0009e20000100a00 */
[C---:B0-----:R-:W-:Y:S02]  /*5ad40*/  IADD3 R38, P2, R161.reuse, R6, RZ ;  /* 0x00000006a1267210 */ /* 0x041fe40007f5e0ff */
[----:B-1----:R-:W-:Y:S01]  /*5ad50*/  IADD3 R34, P4, R161, R0, RZ ;  /* 0x00000000a1227210 */ /* 0x002fe20007f9e0ff */
[----:B----4-:R-:W-:-:S04]  /*5ad60*/  IMAD.MOV.U32 R33, RZ, RZ, R160 ;  /* 0x000000ffff217224 */ /* 0x010fc800078e00a0 */
[C---:B------:R-:W-:Y:S02]  /*5ad70*/  IMAD.X R39, R33.reuse, 0x1, R5, P2 ;  /* 0x0000000121277824 */ /* 0x040fe400010e0605 */
[----:B------:R-:W-:Y:S01]  /*5ad80*/  IMAD.X R35, R33, 0x1, R7, P4 ;  /* 0x0000000121237824 */ /* 0x000fe200020e0607 */
[----:B------:R-:W-:Y:S02]  /*5ad90*/  IADD3 R32, P1, R161, R2, RZ ;  /* 0x00000002a1207210 */ /* 0x000fe40007f3e0ff */
[----:B------:R0:W-:Y:S01]  /*5ada0*/  STL.64 [R1+0x43e0], R38 ;  /* 0x0043e02601007387 */ /* 0x0001e20000100a00 */
[----:B------:R-:W-:Y:S02]  /*5adb0*/  IADD3 R160, P2, R162, R4, RZ ;  /* 0x00000004a2a07210 */ /* 0x000fe40007f5e0ff */
[----:B------:R-:W-:Y:S01]  /*5adc0*/  IMAD.X R33, R33, 0x1, R13, P1 ;  /* 0x0000000121217824 */ /* 0x000fe200008e060d */
[----:B0-----:R-:W4:Y:S04]  /*5add0*/  LDL.LU.64 R38, [R1+0x5860] ;  /* 0x0058600001267983 */ /* 0x001f280000300a00 */
[----:B------:R0:W-:Y:S02]  /*5ade0*/  STL.64 [R1+0x43d8], R34 ;  /* 0x0043d82201007387 */ /* 0x0001e40000100a00 */
[----:B0-----:R-:W-:-:S02]  /*5adf0*/  SHF.R.S32.HI R35, RZ, 0x1f, R162 ;  /* 0x0000001fff237819 */ /* 0x001fc400000114a2 */
        /* <DEDUP_REMOVED lines=10> */
[----:B------:R0:W-:Y:S04]  /*5aea0*/  STL.64 [R1+0x43c0], R34 ;  /* 0x0043c02201007387 */ /* 0x0001e80000100a00 */
[----:B------:R-:W-:Y:S04]  /*5aeb0*/  STL.64 [R1+0x43b8], R32 ;  /* 0x0043b82001007387 */ /* 0x000fe80000100a00 */
[----:B------:R1:W-:Y:S01]  /*5aec0*/  STL.64 [R1+0x43b0], R160 ;  /* 0x0043b0a001007387 */ /* 0x0003e20000100a00 */
[----:B0-----:R-:W-:-:S02]  /*5aed0*/  IADD3 R34, P4, R163, R4, RZ ;  /* 0x00000004a3227210 */ /* 0x001fc40007f9e0ff */
[----:B-1----:R-:W-:Y:S01]  /*5aee0*/  SHF.R.S32.HI R161, RZ, 0x1f, R163 ;  /* 0x0000001fffa17819 */ /* 0x002fe200000114a3 */
[----:B------:R-:W-:Y:S02]  /*5aef0*/  IMAD.MOV.U32 R160, RZ, RZ, R159 ;  /* 0x000000ffffa07224 */ /* 0x000fe400078e009f */
[----:B------:R-:W-:Y:S02]  /*5af00*/  IMAD.MOV.U32 R159, RZ, RZ, R158 ;  /* 0x000000ffff9f7224 */ /* 0x000fe400078e009e */
[----:B------:R-:W-:Y:S02]  /*5af10*/  IMAD.X R35, R161, 0x1, R3, P4 ;  /* 0x00000001a1237824 */ /* 0x000fe400020e0603 */
[----:B------:R-:W-:Y:S02]  /*5af20*/  IMAD.MOV.U32 R158, RZ, RZ, R157 ;  /* 0x000000ffff9e7224 */ /* 0x000fe400078e009d */
[----:B------:R-:W-:Y:S02]  /*5af30*/  IMAD.MOV.U32 R157, RZ, RZ, R155 ;  /* 0x000000ffff9d7224 */ /* 0x000fe400078e009b */
[----:B------:R-:W-:Y:S01]  /*5af40*/  IMAD.MOV.U32 R155, RZ, RZ, R154 ;  /* 0x000000ffff9b7224 */ /* 0x000fe200078e009a */
[----:B------:R-:W-:Y:S01]  /*5af50*/  IADD3 R32, P1, R163, R6, RZ ;  /* 0x00000006a3207210 */ /* 0x000fe20007f3e0ff */
[----:B------:R-:W-:Y:S01]  /*5af60*/  IMAD.MOV.U32 R154, RZ, RZ, R153 ;  /* 0x000000ffff9a7224 */ /* 0x000fe200078e0099 */
[----:B------:R0:W-:Y:S01]  /*5af70*/  STL.64 [R1+0x43a8], R34 ;  /* 0x0043a82201007387 */ /* 0x0001e20000100a00 */
[----:B------:R-:W-:-:S02]  /*5af80*/  IMAD.MOV.U32 R153, RZ, RZ, R16 ;  /* 0x000000ffff997224 */ /* 0x000fc400078e0010 */
[----:B------:R-:W-:Y:S02]  /*5af90*/  IMAD.MOV.U32 R16, RZ, RZ, R15 ;  /* 0x000000ffff107224 */ /* 0x000fe400078e000f */
[----:B------:R-:W-:Y:S01]  /*5afa0*/  IMAD.MOV.U32 R15, RZ, RZ, R26 ;  /* 0x000000ffff0f7224 */ /* 0x000fe200078e001a */
[C---:B------:R-:W-:Y:S01]  /*5afb0*/  IADD3 R26, P2, R163.reuse, R0, RZ ;  /* 0x00000000a31a7210 */ /* 0x040fe20007f5e0ff */
[----:B0-----:R-:W-:Y:S01]  /*5afc0*/  IMAD.MOV.U32 R35, RZ, RZ, R161 ;  /* 0x000000ffff237224 */ /* 0x001fe200078e00a1 */
[----:B------:R-:W-:-:S03]  /*5afd0*/  IADD3 R34, P4, R163, R2, RZ ;  /* 0x00000002a3227210 */ /* 0x000fc60007f9e0ff */
[C---:B------:R-:W-:Y:S01]  /*5afe0*/  IMAD.X R33, R35.reuse, 0x1, R5, P1 ;  /* 0x0000000123217824 */ /* 0x040fe200008e0605 */
[----:B------:R0:W-:Y:S01]  /*5aff0*/  STL [R1+0x4398], R26 ;  /* 0x0043981a01007387 */ /* 0x0001e20000100800 */
[----:B------:R-:W-:Y:S02]  /*5b000*/  IMAD.MOV.U32 R162, RZ, RZ, R26 ;  /* 0x000000ffffa27224 */ /* 0x000fe400078e001a */
[----:B------:R-:W-:Y:S01]  /*5b010*/  IMAD.MOV.U32 R163, RZ, RZ, R27 ;  /* 0x000000ffffa37224 */ /* 0x000fe200078e001b */
[----:B------:R-:W-:Y:S01]  /*5b020*/  SHF.R.S32.HI R161, RZ, 0x1f, R164 ;  /* 0x0000001fffa17819 */ /* 0x000fe200000114a4 */
[C---:B------:R-:W-:Y:S01]  /*5b030*/  IMAD.X R163, R35.reuse, 0x1, R7, P2 ;  /* 0x0000000123a37824 */ /* 0x040fe200010e0607 */
[----:B0-----:R-:W4:Y:S04]  /*5b040*/  LDL.LU.64 R26, [R1+0x5858] ;  /* 0x00585800011a7983 */ /* 0x001f280000300a00 */
[----:B------:R0:W-:Y:S01]  /*5b050*/  STL.64 [R1+0x43a0], R32 ;  /* 0x0043a02001007387 */ /* 0x0001e20000100a00 */
[----:B------:R-:W-:Y:S01]  /*5b060*/  IMAD.X R35, R35, 0x1, R13, P4 ;  /* 0x0000000123237824 */ /* 0x000fe200020e060d */
[----:B------:R-:W-:-:S02]  /*5b070*/  IADD3 R162, P2, R164, R6, RZ ;  /* 0x00000006a4a27210 */ /* 0x000fc40007f5e0ff */
[----:B------:R1:W-:Y:S01]  /*5b080*/  STL [R1+0x439c], R163 ;  /* 0x00439ca301007387 */ /* 0x0003e20000100800 */
[----:B0-----:R-:W-:-:S03]  /*5b090*/  IADD3 R32, P1, R164, R4, RZ ;  /* 0x00000004a4207210 */ /* 0x001fc60007f3e0ff */
[----:B------:R0:W-:Y:S02]  /*5b0a0*/  STL.64 [R1+0x4390], R34 ;  /* 0x0043902201007387 */ /* 0x0001e40000100a00 */
[C---:B------:R-:W-:Y:S02]  /*5b0b0*/  IMAD.X R33, R161.reuse, 0x1, R3, P1 ;  /* 0x00000001a1217824 */ /* 0x040fe400008e0603 */
[----:B-1----:R-:W-:-:S03]  /*5b0c0*/  IMAD.X R163, R161, 0x1, R5, P2 ;  /* 0x00000001a1a37824 */ /* 0x002fc600010e0605 */
[----:B------:R1:W-:Y:S01]  /*5b0d0*/  STL.64 [R1+0x4388], R32 ;  /* 0x0043882001007387 */ /* 0x0003e20000100a00 */
[----:B0-----:R-:W-:-:S03]  /*5b0e0*/  IADD3 R34, P4, R164, R0, RZ ;  /* 0x00000000a4227210 */ /* 0x001fc60007f9e0ff */
[----:B------:R0:W-:Y:S01]  /*5b0f0*/  STL.64 [R1+0x4380], R162 ;  /* 0x004380a201007387 */ /* 0x0001e20000100a00 */
[----:B-1----:R-:W-:Y:S01]  /*5b100*/  IADD3 R32, P1, R164, R2, RZ ;  /* 0x00000002a4207210 */ /* 0x002fe20007f3e0ff */
[----:B------:R-:W-:Y:S01]  /*5b110*/  IMAD.X R35, R161, 0x1, R7, P4 ;  /* 0x00000001a1237824 */ /* 0x000fe200020e0607 */
[----:B0-----:R-:W-:-:S03]  /*5b120*/  IADD3 R162, P2, R165, R4, RZ ;  /* 0x00000004a5a27210 */ /* 0x001fc60007f5e0ff */
[----:B------:R-:W-:Y:S01]  /*5b130*/  IMAD.X R33, R161, 0x1, R13, P1 ;  /* 0x00000001a1217824 */ /* 0x000fe200008e060d */
[----:B------:R-:W-:Y:S01]  /*5b140*/  SHF.R.S32.HI R161, RZ, 0x1f, R165 ;  /* 0x0000001fffa17819 */ /* 0x000fe200000114a5 */
[----:B------:R0:W-:Y:S04]  /*5b150*/  STL.64 [R1+0x4378], R34 ;  /* 0x0043782201007387 */ /* 0x0001e80000100a00 */
[----:B------:R-:W-:Y:S01]  /*5b160*/  IMAD.X R163, R161, 0x1, R3, P2 ;  /* 0x00000001a1a37824 */ /* 0x000fe200010e0603 */
        /* <DEDUP_REMOVED lines=8> */
[----:B------:R-:W-:Y:S01]  /*5b1f0*/  IMAD.X R163, R161, 0x1, R13, P2 ;  /* 0x00000001a1a37824 */ /* 0x000fe200010e060d */
[----:B------:R-:W-:Y:S02]  /*5b200*/  IADD3 R164, P4, R166, R4, RZ ;  /* 0x00000004a6a47210 */ /* 0x000fe40007f9e0ff */
[----:B0-----:R-:W3:Y:S04]  /*5b210*/  LDL.LU.64 R34, [R1+0x5850] ;  /* 0x0058500001227983 */ /* 0x001ee80000300a00 */
[----:B------:R-:W-:Y:S04]  /*5b220*/  STL.64 [R1+0x4358], R32 ;  /* 0x0043582001007387 */ /* 0x000fe80000100a00 */
[----:B------:R0:W-:Y:S02]  /*5b230*/  STL.64 [R1+0x4350], R162 ;  /* 0x004350a201007387 */ /* 0x0001e40000100a00 */
[----:B0-----:R-:W-:Y:S01]  /*5b240*/  SHF.R.S32.HI R163, RZ, 0x1f, R166 ;  /* 0x0000001fffa37819 */ /* 0x001fe200000114a6 */
[----:B------:R-:W-:-:S02]  /*5b250*/  IMAD.MOV.U32 R162, RZ, RZ, R160 ;  /* 0x000000ffffa27224 */ /* 0x000fc400078e00a0 */
[----:B------:R-:W-:Y:S02]  /*5b260*/  IMAD.MOV.U32 R160, RZ, RZ, R158 ;  /* 0x000000ffffa07224 */ /* 0x000fe400078e009e */
[----:B------:R-:W-:Y:S02]  /*5b270*/  IMAD.X R165, R163, 0x1, R3, P4 ;  /* 0x00000001a3a57824 */ /* 0x000fe400020e0603 */
[----:B------:R-:W-:Y:S02]  /*5b280*/  IMAD.MOV.U32 R158, RZ, RZ, R155 ;  /* 0x000000ffff9e7224 */ /* 0x000fe400078e009b */
[----:B------:R-:W-:Y:S01]  /*5b290*/  IMAD.MOV.U32 R155, RZ, RZ, R153 ;  /* 0x000000ffff9b7224 */ /* 0x000fe200078e0099 */
[----:B------:R0:W-:Y:S01]  /*5b2a0*/  STL.64 [R1+0x4348], R164 ;  /* 0x004348a401007387 */ /* 0x0001e20000100a00 */
[----:B------:R-:W-:Y:S01]  /*5b2b0*/  IMAD.MOV.U32 R153, RZ, RZ, R24 ;  /* 0x000000ffff997224 */ /* 0x000fe200078e0018 */
[C---:B------:R-:W-:Y:S02]  /*5b2c0*/  IADD3 R32, P1, R166.reuse, R6, RZ ;  /* 0x00000006a6207210 */ /* 0x040fe40007f3e0ff */
[----:B------:R-:W-:Y:S01]  /*5b2d0*/  IADD3 R24, P2, R166, R0, RZ ;  /* 0x00000000a6187210 */ /* 0x000fe20007f5e0ff */
[----:B------:R-:W-:-:S02]  /*5b2e0*/  IMAD.MOV.U32 R25, RZ, RZ, R98 ;  /* 0x000000ffff197224 */ /* 0x000fc400078e0062 */
[----:B------:R-:W-:Y:S01]  /*5b2f0*/  IMAD.MOV.U32 R161, RZ, RZ, R159 ;  /* 0x000000ffffa17224 */ /* 0x000fe200078e009f */
[----:B0-----:R-:W-:Y:S01]  /*5b300*/  IADD3 R164, P4, R166, R2, RZ ;  /* 0x00000002a6a47210 */ /* 0x001fe20007f9e0ff */
[----:B------:R-:W-:Y:S02]  /*5b310*/  IMAD.MOV.U32 R166, RZ, RZ, R163 ;  /* 0x000000ffffa67224 */ /* 0x000fe400078e00a3 */
[----:B------:R-:W-:Y:S02]  /*5b320*/  IMAD.MOV.U32 R159, RZ, RZ, R157 ;  /* 0x000000ffff9f7224 */ /* 0x000fe400078e009d */
[C---:B------:R-:W-:Y:S01]  /*5b330*/  IMAD.X R33, R166.reuse, 0x1, R5, P1 ;  /* 0x00000001a6217824 */ /* 0x040fe200008e0605 */
[----:B------:R-:W-:Y:S01]  /*5b340*/  SHF.R.S32.HI R141, RZ, 0x1f, R144 ;  /* 0x0000001fff8d7819 */ /* 0x000fe20000011490 */
[----:B------:R-:W-:Y:S01]  /*5b350*/  IMAD.MOV.U32 R157, RZ, RZ, R154 ;  /* 0x000000ffff9d7224 */ /* 0x000fe200078e009a */
[--C-:B------:R-:W-:Y:S01]  /*5b360*/  SHF.R.S32.HI R144, RZ, 0x1f, R25.reuse ;  /* 0x0000001fff907819 */ /* 0x100fe20000011419 */
[----:B------:R-:W-:Y:S01]  /*5b370*/  IMAD.MOV.U32 R154, RZ, RZ, R16 ;  /* 0x000000ffff9a7224 */ /* 0x000fe200078e0010 */
[----:B------:R0:W-:Y:S01]  /*5b380*/  STL.64 [R1+0x4340], R32 ;  /* 0x0043402001007387 */ /* 0x0001e20000100a00 */
[----:B------:R-:W-:Y:S01]  /*5b390*/  IMAD.MOV.U32 R16, RZ, RZ, R25 ;  /* 0x000000ffff107224 */ /* 0x000fe200078e0019 */
[----:B------:R-:W-:Y:S01]  /*5b3a0*/  SHF.R.S32.HI R163, RZ, 0x1f, R167 ;  /* 0x0000001fffa37819 */ /* 0x000fe200000114a7 */
[----:B------:R-:W-:-:S02]  /*5b3b0*/  IMAD.X R25, R166, 0x1, R7, P2 ;  /* 0x00000001a6197824 */ /* 0x000fc400010e0607 */
[----:B------:R-:W-:-:S03]  /*5b3c0*/  IMAD.X R165, R166, 0x1, R13, P4 ;  /* 0x00000001a6a57824 */ /* 0x000fc600020e060d */
[----:B------:R1:W-:Y:S01]  /*5b3d0*/  STL.64 [R1+0x4338], R24 ;  /* 0x0043381801007387 */ /* 0x0003e20000100a00 */
[----:B0-----:R-:W-:-:S03]  /*5b3e0*/  IADD3 R32, P1, R167, R4, RZ ;  /* 0x00000004a7207210 */ /* 0x001fc60007f3e0ff */
[----:B------:R0:W-:Y:S02]  /*5b3f0*/  STL.64 [R1+0x4330], R164 ;  /* 0x004330a401007387 */ /* 0x0001e40000100a00 */
[----:B------:R-:W-:Y:S01]  /*5b400*/  IMAD.X R33, R163, 0x1, R3, P1 ;  /* 0x00000001a3217824 */ /* 0x000fe200008e0603 */
[C---:B------:R-:W-:Y:S02]  /*5b410*/  IADD3 R166, P1, R167.reuse, R2, RZ ;  /* 0x00000002a7a67210 */ /* 0x040fe40007f3e0ff */
[C---:B-1----:R-:W-:Y:S02]  /*5b420*/  IADD3 R24, P2, R167.reuse, R6, RZ ;  /* 0x00000006a7187210 */ /* 0x042fe40007f5e0ff */
[----:B0-----:R-:W-:Y:S01]  /*5b430*/  IADD3 R164, P4, R167, R0, RZ ;  /* 0x00000000a7a47210 */ /* 0x001fe20007f9e0ff */
[----:B------:R-:W-:Y:S01]  /*5b440*/  IMAD.MOV.U32 R167, RZ, RZ, R163 ;  /* 0x000000ffffa77224 */ /* 0x000fe200078e00a3 */
[----:B------:R0:W-:Y:S03]  /*5b450*/  STL.64 [R1+0x4328], R32 ;  /* 0x0043282001007387 */ /* 0x0001e60000100a00 */
[C---:B------:R-:W-:Y:S01]  /*5b460*/  IMAD.X R25, R167.reuse, 0x1, R5, P2 ;  /* 0x00000001a7197824 */ /* 0x040fe200010e0605 */
[----:B------:R-:W-:Y:S01]  /*5b470*/  SHF.R.S32.HI R163, RZ, 0x1f, R168 ;  /* 0x0000001fffa37819 */ /* 0x000fe200000114a8 */
[C---:B------:R-:W-:Y:S01]  /*5b480*/  IMAD.X R165, R167.reuse, 0x1, R7, P4 ;  /* 0x00000001a7a57824 */ /* 0x040fe200020e0607 */
[----:B0-----:R-:W3:Y:S04]  /*5b490*/  LDL.LU.64 R32, [R1+0x5848] ;  /* 0x0058480001207983 */ /* 0x001ee80000300a00 */
[----:B------:R0:W-:Y:S01]  /*5b4a0*/  STL.64 [R1+0x4320], R24 ;  /* 0x0043201801007387 */ /* 0x0001e20000100a00 */
[----:B------:R-:W-:-:S03]  /*5b4b0*/  IMAD.X R167, R167, 0x1, R13, P1 ;  /* 0x00000001a7a77824 */ /* 0x000fc600008e060d */
        /* <DEDUP_REMOVED lines=9> */
[C---:B------:R-:W-:Y:S01]  /*5b550*/  IMAD.X R165, R168.reuse, 0x1, R5, P4 ;  /* 0x00000001a8a57824 */ /* 0x040fe200020e0605 */
[----:B------:R-:W-:Y:S01]  /*5b560*/  SHF.R.S32.HI R163, RZ, 0x1f, R169 ;  /* 0x0000001fffa37819 */ /* 0x000fe200000114a9 */
[----:B------:R-:W-:-:S03]  /*5b570*/  IMAD.X R167, R168, 0x1, R7, P1 ;  /* 0x00000001a8a77824 */ /* 0x000fc600008e0607 */
        /* <DEDUP_REMOVED lines=8> */
[----:B0-----:R-:W-:Y:S01]  /*5b600*/  IADD3 R24, P2, R169, R0, RZ ;  /* 0x00000000a9187210 */ /* 0x001fe20007f5e0ff */
[----:B------:R-:W-:-:S04]  /*5b610*/  IMAD.X R167, R163, 0x1, R5, P1 ;  /* 0x00000001a3a77824 */ /* 0x000fc800008e0605 */
[----:B------:R-:W-:Y:S01]  /*5b620*/  IMAD.X R25, R163, 0x1, R7, P2 ;  /* 0x00000001a3197824 */ /* 0x000fe200010e0607 */
[----:B-1----:R-:W-:-:S04]  /*5b630*/  IADD3 R164, P4, R169, R2, RZ ;  /* 0x00000002a9a47210 */ /* 0x002fc80007f9e0ff */
[----:B------:R0:W-:Y:S01]  /*5b640*/  STL.64 [R1+0x42d8], R24 ;  /* 0x0042d81801007387 */ /* 0x0001e20000100a00 */
[----:B------:R-:W-:-:S03]  /*5b650*/  IMAD.X R165, R163, 0x1, R13, P4 ;  /* 0x00000001a3a57824 */ /* 0x000fc600020e060d */
[----:B------:R1:W-:Y:S01]  /*5b660*/  STL.64 [R1+0x42e0], R166 ;  /* 0x0042e0a601007387 */ /* 0x0003e20000100a00 */
[C---:B------:R-:W-:Y:S01]  /*5b670*/  IADD3 R168, P1, R170.reuse, R4, RZ ;  /* 0x00000004aaa87210 */ /* 0x040fe20007f3e0ff */
[----:B------:R-:W-:Y:S02]  /*5b680*/  IMAD.MOV.U32 R163, RZ, RZ, R159 ;  /* 0x000000ffffa37224 */ /* 0x000fe400078e009f */
[----:B------:R2:W-:Y:S01]  /*5b690*/  STL.64 [R1+0x42d0], R164 ;  /* 0x0042d0a401007387 */ /* 0x0005e20000100a00 */
[----:B------:R-:W-:Y:S01]  /*5b6a0*/  IMAD.MOV.U32 R31, RZ, RZ, R100 ;  /* 0x000000ffff1f7224 */ /* 0x000fe200078e0064 */
[----:B0-----:R-:W-:Y:S01]  /*5b6b0*/  IADD3 R24, P2, R170, R6, RZ ;  /* 0x00000006aa187210 */ /* 0x001fe20007f5e0ff */
[----:B------:R-:W-:Y:S01]  /*5b6c0*/  IMAD.MOV.U32 R159, RZ, RZ, R154 ;  /* 0x000000ffff9f7224 */ /* 0x000fe200078e009a */
[----:B-1----:R-:W-:Y:S01]  /*5b6d0*/  SHF.R.S32.HI R167, RZ, 0x1f, R170 ;  /* 0x0000001fffa77819 */ /* 0x002fe200000114aa */
[----:B------:R-:W-:Y:S02]  /*5b6e0*/  IMAD.MOV.U32 R154, RZ, RZ, R246 ;  /* 0x000000ffff9a7224 */ /* 0x000fe400078e00f6 */
[----:B--2---:R-:W-:-:S02]  /*5b6f0*/  IMAD.MOV.U32 R165, RZ, RZ, R161 ;  /* 0x000000ffffa57224 */ /* 0x004fc400078e00a1 */
[----:B------:R-:W-:Y:S02]  /*5b700*/  IMAD.MOV.U32 R161, RZ, RZ, R157 ;  /* 0x000000ffffa17224 */ /* 0x000fe400078e009d */
[----:B------:R-:W-:Y:S01]  /*5b710*/  IMAD.MOV.U32 R157, RZ, RZ, R30 ;  /* 0x000000ffff9d7224 */ /* 0x000fe200078e001e */
[C---:B------:R-:W-:Y:S01]  /*5b720*/  IADD3 R30, P4, R170.reuse, R0, RZ ;  /* 0x00000000aa1e7210 */ /* 0x040fe20007f9e0ff */
[----:B------:R-:W-:Y:S01]  /*5b730*/  IMAD.X R169, R167, 0x1, R3, P1 ;  /* 0x00000001a7a97824 */ /* 0x000fe200008e0603 */
[----:B------:R-:W-:Y:S01]  /*5b740*/  IADD3 R246, P1, R170, R2, RZ ;  /* 0x00000002aaf67210 */ /* 0x000fe20007f3e0ff */
[----:B------:R-:W-:Y:S02]  /*5b750*/  IMAD.MOV.U32 R247, RZ, RZ, R70 ;  /* 0x000000fffff77224 */ /* 0x000fe400078e0046 */
[----:B------:R-:W-:Y:S02]  /*5b760*/  IMAD.MOV.U32 R166, RZ, RZ, R162 ;  /* 0x000000ffffa67224 */ /* 0x000fe400078e00a2 */
[----:B------:R-:W-:-:S02]  /*5b770*/  IMAD.MOV.U32 R164, RZ, RZ, R160 ;  /* 0x000000ffffa47224 */ /* 0x000fc400078e00a0 */
[----:B------:R-:W-:Y:S01]  /*5b780*/  IMAD.X R25, R167, 0x1, R5, P2 ;  /* 0x00000001a7197824 */ /* 0x000fe200010e0605 */
[----:B------:R-:W-:Y:S01]  /*5b790*/  SHF.R.S32.HI R137, RZ, 0x1f, R31 ;  /* 0x0000001fff897819 */ /* 0x000fe2000001141f */
[----:B------:R-:W-:Y:S02]  /*5b7a0*/  IMAD.MOV.U32 R162, RZ, RZ, R158 ;  /* 0x000000ffffa27224 */ /* 0x000fe400078e009e */
[----:B------:R-:W-:Y:S02]  /*5b7b0*/  IMAD.MOV.U32 R160, RZ, RZ, R155 ;  /* 0x000000ffffa07224 */ /* 0x000fe400078e009b */
[----:B------:R-:W-:Y:S02]  /*5b7c0*/  IMAD.MOV.U32 R158, RZ, RZ, R153 ;  /* 0x000000ffff9e7224 */ /* 0x000fe400078e0099 */
[----:B------:R-:W-:Y:S01]  /*5b7d0*/  IMAD.MOV.U32 R155, RZ, RZ, R31 ;  /* 0x000000ffff9b7224 */ /* 0x000fe200078e001f */
[----:B------:R0:W-:Y:S01]  /*5b7e0*/  STL.64 [R1+0x42c8], R168 ;  /* 0x0042c8a801007387 */ /* 0x0001e20000100a00 */
[----:B------:R-:W-:-:S02]  /*5b7f0*/  IMAD.MOV.U32 R153, RZ, RZ, R247 ;  /* 0x000000ffff997224 */ /* 0x000fc400078e00f7 */
[C---:B------:R-:W-:Y:S01]  /*5b800*/  IMAD.X R31, R167.reuse, 0x1, R7, P4 ;  /* 0x00000001a71f7824 */ /* 0x040fe200020e0607 */
[----:B------:R1:W-:Y:S01]  /*5b810*/  STL.64 [R1+0x42c0], R24 ;  /* 0x0042c01801007387 */ /* 0x0003e20000100a00 */
[----:B------:R-:W-:Y:S02]  /*5b820*/  IMAD.X R247, R167, 0x1, R13, P1 ;  /* 0x00000001a7f77824 */ /* 0x000fe400008e060d */
[----:B------:R-:W-:Y:S02]  /*5b830*/  IMAD.MOV.U32 R167, RZ, RZ, R164 ;  /* 0x000000ffffa77224 */ /* 0x000fe400078e00a4 */
[----:B------:R-:W-:Y:S02]  /*5b840*/  IMAD.MOV.U32 R244, RZ, RZ, R102 ;  /* 0x000000fffff47224 */ /* 0x000fe400078e0066 */
[----:B------:R-:W-:Y:S01]  /*5b850*/  IMAD.MOV.U32 R164, RZ, RZ, R162 ;  /* 0x000000ffffa47224 */ /* 0x000fe200078e00a2 */
[----:B0-----:R-:W-:Y:S01]  /*5b860*/  SHF.R.S32.HI R169, RZ, 0x1f, R171 ;  /* 0x0000001fffa97819 */ /* 0x001fe200000114ab */
[----:B------:R-:W-:Y:S01]  /*5b870*/  IMAD.MOV.U32 R162, RZ, RZ, R159 ;  /* 0x000000ffffa27224 */ /* 0x000fe200078e009f */
[----:B------:R0:W-:Y:S01]  /*5b880*/  STL.64 [R1+0x42b8], R30 ;  /* 0x0042b81e01007387 */ /* 0x0001e20000100a00 */
[----:B-1----:R-:W-:Y:S01]  /*5b890*/  IADD3 R24, P2, R171, R4, RZ ;  /* 0x00000004ab187210 */ /* 0x002fe20007f5e0ff */
[----:B------:R-:W-:-:S02]  /*5b8a0*/  IMAD.MOV.U32 R159, RZ, RZ, R155 ;  /* 0x000000ffff9f7224 */ /* 0x000fc400078e009b */
[----:B------:R1:W-:Y:S01]  /*5b8b0*/  STL.64 [R1+0x42b0], R246 ;  /* 0x0042b0f601007387 */ /* 0x0003e20000100a00 */
[----:B------:R-:W-:Y:S01]  /*5b8c0*/  IMAD.MOV.U32 R155, RZ, RZ, R153 ;  /* 0x000000ffff9b7224 */ /* 0x000fe200078e0099 */
[----:B------:R-:W-:Y:S01]  /*5b8d0*/  SHF.R.S32.HI R44, RZ, 0x1f, R244 ;  /* 0x0000001fff2c7819 */ /* 0x000fe200000114f4 */
[----:B------:R-:W-:Y:S02]  /*5b8e0*/  IMAD.MOV.U32 R168, RZ, RZ, R166 ;  /* 0x000000ffffa87224 */ /* 0x000fe400078e00a6 */
[----:B------:R-:W-:Y:S01]  /*5b8f0*/  IMAD.MOV.U32 R153, RZ, RZ, R17 ;  /* 0x000000ffff997224 */ /* 0x000fe200078e0011 */
[----:B0-----:R-:W-:Y:S01]  /*5b900*/  IADD3 R30, P4, R171, R6, RZ ;  /* 0x00000006ab1e7210 */ /* 0x001fe20007f9e0ff */
[----:B------:R-:W-:Y:S02]  /*5b910*/  IMAD.MOV.U32 R245, RZ, RZ, R104 ;  /* 0x000000fffff57224 */ /* 0x000fe400078e0068 */
[----:B------:R-:W-:Y:S01]  /*5b920*/  IMAD.X R25, R169, 0x1, R3, P2 ;  /* 0x00000001a9197824 */ /* 0x000fe200010e0603 */
[----:B-1----:R-:W-:Y:S01]  /*5b930*/  IADD3 R246, P1, R171, R0, RZ ;  /* 0x00000000abf67210 */ /* 0x002fe20007f3e0ff */
[----:B------:R-:W-:-:S02]  /*5b940*/  IMAD.MOV.U32 R166, RZ, RZ, R165 ;  /* 0x000000ffffa67224 */ /* 0x000fc400078e00a5 */
[----:B------:R-:W-:Y:S01]  /*5b950*/  IMAD.MOV.U32 R17, RZ, RZ, R244 ;  /* 0x000000ffff117224 */ /* 0x000fe200078e00f4 */
[----:B------:R-:W-:Y:S01]  /*5b960*/  IADD3 R244, P2, R171, R2, RZ ;  /* 0x00000002abf47210 */ /* 0x000fe20007f5e0ff */
[----:B------:R-:W-:Y:S02]  /*5b970*/  IMAD.MOV.U32 R165, RZ, RZ, R163 ;  /* 0x000000ffffa57224 */ /* 0x000fe400078e00a3 */
[----:B------:R-:W-:Y:S02]  /*5b980*/  IMAD.MOV.U32 R163, RZ, RZ, R161 ;  /* 0x000000ffffa37224 */ /* 0x000fe400078e00a1 */
[----:B------:R-:W-:Y:S02]  /*5b990*/  IMAD.MOV.U32 R161, RZ, RZ, R158 ;  /* 0x000000ffffa17224 */ /* 0x000fe400078e009e */
[----:B------:R-:W-:Y:S01]  /*5b9a0*/  IMAD.X R31, R169, 0x1, R5, P4 ;  /* 0x00000001a91f7824 */ /* 0x000fe200020e0605 */
[----:B------:R-:W-:Y:S01]  /*5b9b0*/  SHF.R.S32.HI R48, RZ, 0x1f, R245 ;  /* 0x0000001fff307819 */ /* 0x000fe200000114f5 */
[----:B------:R-:W-:Y:S01]  /*5b9c0*/  IMAD.MOV.U32 R158, RZ, RZ, R157 ;  /* 0x000000ffff9e7224 */ /* 0x000fe200078e009d */
[----:B------:R0:W-:Y:S01]  /*5b9d0*/  STL.64 [R1+0x42a8], R24 ;  /* 0x0042a81801007387 */ /* 0x0001e20000100a00 */
[----:B------:R-:W-:-:S02]  /*5b9e0*/  IMAD.MOV.U32 R157, RZ, RZ, R245 ;  /* 0x000000ffff9d7224 */ /* 0x000fc400078e00f5 */
[C---:B------:R-:W-:Y:S02]  /*5b9f0*/  IMAD.X R247, R169.reuse, 0x1, R7, P1 ;  /* 0x00000001a9f77824 */ /* 0x040fe400008e0607 */
[----:B------:R-:W-:Y:S01]  /*5ba00*/  IMAD.X R245, R169, 0x1, R13, P2 ;  /* 0x00000001a9f57824 */ /* 0x000fe200010e060d */
[----:B------:R-:W-:Y:S01]  /*5ba10*/  SHF.R.S32.HI R171, RZ, 0x1f, R172 ;  /* 0x0000001fffab7819 */ /* 0x000fe200000114ac */
[----:B0-----:R-:W2:Y:S04]  /*5ba20*/  LDL.LU.64 R24, [R1+0x5840] ;  /* 0x0058400001187983 */ /* 0x001ea80000300a00 */
[----:B------:R0:W-:Y:S04]  /*5ba30*/  STL.64 [R1+0x42a0], R30 ;  /* 0x0042a01e01007387 */ /* 0x0001e80000100a00 */
[----:B------:R1:W-:Y:S04]  /*5ba40*/  STL.64 [R1+0x4298], R246 ;  /* 0x004298f601007387 */ /* 0x0003e80000100a00 */
[----:B------:R4:W-:Y:S01]  /*5ba50*/  STL.64 [R1+0x4290], R244 ;  /* 0x004290f401007387 */ /* 0x0009e20000100a00 */
[----:B0-----:R-:W-:-:S02]  /*5ba60*/  IADD3 R30, P4, R172, R4, RZ ;  /* 0x00000004ac1e7210 */ /* 0x001fc40007f9e0ff */
[----:B-1----:R-:W-:-:S03]  /*5ba70*/  IADD3 R246, P1, R172, R6, RZ ;  /* 0x00000006acf67210 */ /* 0x002fc60007f3e0ff */
[C---:B------:R-:W-:Y:S01]  /*5ba80*/  IMAD.X R31, R171.reuse, 0x1, R3, P4 ;  /* 0x00000001ab1f7824 */ /* 0x040fe200020e0603 */
[----:B----4-:R-:W-:Y:S01]  /*5ba90*/  IADD3 R244, P2, R172, R0, RZ ;  /* 0x00000000acf47210 */ /* 0x010fe20007f5e0ff */
[----:B------:R-:W-:-:S03]  /*5baa0*/  IMAD.X R247, R171, 0x1, R5, P1 ;  /* 0x00000001abf77824 */ /* 0x000fc600008e0605 */
[----:B------:R0:W-:Y:S01]  /*5bab0*/  STL.64 [R1+0x4288], R30 ;  /* 0x0042881e01007387 */ /* 0x0001e20000100a00 */
[----:B------:R-:W-:Y:S02]  /*5bac0*/  IMAD.MOV.U32 R170, RZ, RZ, R159 ;  /* 0x000000ffffaa7224 */ /* 0x000fe400078e009f */
[----:B------:R-:W-:Y:S02]  /*5bad0*/  IMAD.X R245, R171, 0x1, R7, P2 ;  /* 0x00000001abf57824 */ /* 0x000fe400010e0607 */
[----:B------:R-:W-:Y:S02]  /*5bae0*/  IMAD.MOV.U32 R159, RZ, RZ, R157 ;  /* 0x000000ffff9f7224 */ /* 0x000fe400078e009d */
[----:B------:R-:W-:Y:S01]  /*5baf0*/  IMAD.MOV.U32 R157, RZ, RZ, R48 ;  /* 0x000000ffff9d7224 */ /* 0x000fe200078e0030 */
[----:B------:R-:W-:Y:S01]  /*5bb00*/  IADD3 R48, P4, R172, R2, RZ ;  /* 0x00000002ac307210 */ /* 0x000fe20007f9e0ff */
[----:B------:R-:W-:Y:S01]  /*5bb10*/  IMAD.MOV.U32 R49, RZ, RZ, R74 ;  /* 0x000000ffff317224 */ /* 0x000fe200078e004a */
[----:B0-----:R-:W4:Y:S01]  /*5bb20*/  LDL.LU.64 R30, [R1+0x5838] ;  /* 0x00583800011e7983 */ /* 0x001f220000300a00 */
[----:B------:R-:W-:-:S03]  /*5bb30*/  IMAD.MOV.U32 R169, RZ, RZ, R44 ;  /* 0x000000ffffa97224 */ /* 0x000fc600078e002c */
[----:B------:R0:W-:Y:S01]  /*5bb40*/  STL.64 [R1+0x4280], R246 ;  /* 0x004280f601007387 */ /* 0x0001e20000100a00 */
[----:B------:R-:W-:-:S03]  /*5bb50*/  IMAD.MOV.U32 R44, RZ, RZ, R49 ;  /* 0x000000ffff2c7224 */ /* 0x000fc600078e0031 */
[----:B------:R1:W-:Y:S01]  /*5bb60*/  STL.64 [R1+0x4278], R244 ;  /* 0x004278f401007387 */ /* 0x0003e20000100a00 */
[----:B------:R-:W-:Y:S01]  /*5bb70*/  IMAD.X R49, R171, 0x1, R13, P4 ;  /* 0x00000001ab317824 */ /* 0x000fe200020e060d */
[----:B0-----:R-:W-:Y:S02]  /*5bb80*/  IADD3 R246, P1, R173, R4, RZ ;  /* 0x00000004adf67210 */ /* 0x001fe40007f3e0ff */
[----:B-1----:R-:W-:Y:S01]  /*5bb90*/  SHF.R.S32.HI R245, RZ, 0x1f, R173 ;  /* 0x0000001ffff57819 */ /* 0x002fe200000114ad */
[----:B------:R-:W-:Y:S01]  /*5bba0*/  IMAD.MOV.U32 R171, RZ, RZ, R170 ;  /* 0x000000ffffab7224 */ /* 0x000fe200078e00aa */
[----:B------:R0:W-:Y:S03]  /*5bbb0*/  STL.64 [R1+0x4270], R48 ;  /* 0x0042703001007387 */ /* 0x0001e60000100a00 */
[----:B------:R-:W-:Y:S02]  /*5bbc0*/  IMAD.X R247, R245, 0x1, R3, P1 ;  /* 0x00000001f5f77824 */ /* 0x000fe400008e0603 */
[----:B------:R-:W-:Y:S01]  /*5bbd0*/  IMAD.MOV.U32 R170, RZ, RZ, R169 ;  /* 0x000000ffffaa7224 */ /* 0x000fe200078e00a9 */
[----:B------:R-:W-:Y:S01]  /*5bbe0*/  IADD3 R244, P2, R173, R6, RZ ;  /* 0x00000006adf47210 */ /* 0x000fe20007f5e0ff */
[----:B------:R-:W-:-:S02]  /*5bbf0*/  IMAD.MOV.U32 R169, RZ, RZ, R157 ;  /* 0x000000ffffa97224 */ /* 0x000fc400078e009d */
[----:B------:R-:W-:Y:S01]  /*5bc00*/  IMAD.MOV.U32 R157, RZ, RZ, R44 ;  /* 0x000000ffff9d7224 */ /* 0x000fe200078e002c */
[----:B------:R-:W-:Y:S01]  /*5bc10*/  IADD3 R44, P4, R173, R0, RZ ;  /* 0x00000000ad2c7210 */ /* 0x000fe20007f9e0ff */
[----:B0-----:R-:W4:Y:S04]  /*5bc20*/  LDL.LU.64 R48, [R1+0x5830] ;  /* 0x0058300001307983 */ /* 0x001f280000300a00 */
[----:B------:R0:W-:Y:S01]  /*5bc30*/  STL.64 [R1+0x4268], R246 ;  /* 0x004268f601007387 */ /* 0x0001e20000100a00 */
[----:B------:R-:W-:-:S03]  /*5bc40*/  IMAD.MOV.U32 R172, RZ, RZ, R44 ;  /* 0x000000ffffac7224 */ /* 0x000fc600078e002c */
[----:B------:R1:W-:Y:S01]  /*5bc50*/  STL [R1+0x4258], R44 ;  /* 0x0042582c01007387 */ /* 0x0003e20000100800 */
[----:B0-----:R-:W-:Y:S01]  /*5bc60*/  IMAD.MOV.U32 R247, RZ, RZ, R245 ;  /* 0x000000fffff77224 */ /* 0x001fe200078e00f5 */
[----:B------:R-:W-:Y:S01]  /*5bc70*/  IADD3 R246, P1, R173, R2, RZ ;  /* 0x00000002adf67210 */ /* 0x000fe20007f3e0ff */
[----:B------:R-:W-:Y:S02]  /*5bc80*/  IMAD.MOV.U32 R173, RZ, RZ, R45 ;  /* 0x000000ffffad7224 */ /* 0x000fe400078e002d */
[C---:B------:R-:W-:Y:S01]  /*5bc90*/  IMAD.X R245, R247.reuse, 0x1, R5, P2 ;  /* 0x00000001f7f57824 */ /* 0x040fe200010e0605 */
[----:B-1----:R-:W4:Y:S01]  /*5bca0*/  LDL.LU.64 R44, [R1+0x5828] ;  /* 0x00582800012c7983 */ /* 0x002f220000300a00 */
[----:B------:R-:W-:-:S03]  /*5bcb0*/  IMAD.X R173, R247, 0x1, R7, P4 ;  /* 0x00000001f7ad7824 */ /* 0x000fc600020e0607 */
[----:B------:R0:W-:Y:S04]  /*5bcc0*/  STL.64 [R1+0x4260], R244 ;  /* 0x004260f401007387 */ /* 0x0001e80000100a00 */
[----:B------:R1:W-:Y:S01]  /*5bcd0*/  STL [R1+0x425c], R173 ;  /* 0x00425cad01007387 */ /* 0x0003e20000100800 */
[----:B------:R-:W-:Y:S01]  /*5bce0*/  IMAD.X R247, R247, 0x1, R13, P1 ;  /* 0x00000001f7f77824 */ /* 0x000fe200008e060d */
[C---:B0-----:R-:W-:Y:S02]  /*5bcf0*/  IADD3 R244, P2, R174.reuse, R4, RZ ;  /* 0x00000004aef47210 */ /* 0x041fe40007f5e0ff */
[----:B-1----:R-:W-:Y:S02]  /*5bd00*/  SHF.R.S32.HI R173, RZ, 0x1f, R174 ;  /* 0x0000001fffad7819 */ /* 0x002fe400000114ae */
[----:B------:R0:W-:Y:S03]  /*5bd10*/  STL.64 [R1+0x4250], R246 ;  /* 0x004250f601007387 */ /* 0x0001e60000100a00 */
[----:B------:R-:W-:Y:S01]  /*5bd20*/  IMAD.X R245, R173, 0x1, R3, P2 ;  /* 0x00000001adf57824 */ /* 0x000fe200010e0603 */
[----:B------:R-:W-:-:S04]  /*5bd30*/  IADD3 R172, P4, R174, R6, RZ ;  /* 0x00000006aeac7210 */ /* 0x000fc80007f9e0ff */
[----:B------:R1:W-:Y:S01]  /*5bd40*/  STL.64 [R1+0x4248], R244 ;  /* 0x004248f401007387 */ /* 0x0003e20000100a00 */
[----:B0-----:R-:W-:Y:S01]  /*5bd50*/  IADD3 R246, P1, R174, R0, RZ ;  /* 0x00000000aef67210 */ /* 0x001fe20007f3e0ff */
[----:B-1----:R-:W-:-:S04]  /*5bd60*/  IMAD.MOV.U32 R245, RZ, RZ, R173 ;  /* 0x000000fffff57224 */ /* 0x002fc800078e00ad */
[C---:B------:R-:W-:Y:S01]  /*5bd70*/  IMAD.X R173, R245.reuse, 0x1, R5, P4 ;  /* 0x00000001f5ad7824 */ /* 0x040fe200020e0605 */
[----:B------:R-:W-:Y:S02]  /*5bd80*/  IADD3 R244, P2, R174, R2, RZ ;  /* 0x00000002aef47210 */ /* 0x000fe40007f5e0ff */
[----:B------:R-:W-:Y:S02]  /*5bd90*/  SHF.R.S32.HI R174, RZ, 0x1f, R175 ;  /* 0x0000001fffae7819 */ /* 0x000fe400000114af */
[----:B------:R0:W-:Y:S01]  /*5bda0*/  STL.64 [R1+0x4240], R172 ;  /* 0x004240ac01007387 */ /* 0x0001e20000100a00 */
[C---:B------:R-:W-:Y:S02]  /*5bdb0*/  IMAD.X R247, R245.reuse, 0x1, R7, P1 ;  /* 0x00000001f5f77824 */ /* 0x040fe400008e0607 */
[----:B------:R-:W-:Y:S01]  /*5bdc0*/  IMAD.X R245, R245, 0x1, R13, P2 ;  /* 0x00000001f5f57824 */ /* 0x000fe200010e060d */
[C---:B0-----:R-:W-:Y:S02]  /*5bdd0*/  IADD3 R172, P4, R175.reuse, R4, RZ ;  /* 0x00000004afac7210 */ /* 0x041fe40007f9e0ff */
[----:B------:R0:W-:Y:S03]  /*5bde0*/  STL.64 [R1+0x4238], R246 ;  /* 0x004238f601007387 */ /* 0x0001e60000100a00 */
[----:B------:R-:W-:Y:S01]  /*5bdf0*/  IMAD.X R173, R174, 0x1, R3, P4 ;  /* 0x00000001aead7824 */ /* 0x000fe200020e0603 */
[----:B------:R1:W-:Y:S04]  /*5be00*/  STL.64 [R1+0x4230], R244 ;  /* 0x004230f401007387 */ /* 0x0003e80000100a00 */
[----:B------:R3:W-:Y:S01]  /*5be10*/  STL.64 [R1+0x4228], R172 ;  /* 0x004228ac01007387 */ /* 0x0007e20000100a00 */
[----:B0-----:R-:W-:-:S02]  /*5be20*/  IADD3 R246, P1, R175, R6, RZ ;  /* 0x00000006aff67210 */ /* 0x001fc40007f3e0ff */
[----:B-1----:R-:W-:Y:S01]  /*5be30*/  IADD3 R244, P2, R175, R0, RZ ;  /* 0x00000000aff47210 */ /* 0x002fe20007f5e0ff */
[----:B---3--:R-:W-:-:S04]  /*5be40*/  IMAD.MOV.U32 R173, RZ, RZ, R174 ;  /* 0x000000ffffad7224 */ /* 0x008fc800078e00ae */
[C---:B------:R-:W-:Y:S02]  /*5be50*/  IMAD.X R247, R173.reuse, 0x1, R5, P1 ;  /* 0x00000001adf77824 */ /* 0x040fe400008e0605 */
[----:B------:R-:W-:Y:S01]  /*5be60*/  IMAD.X R245, R173, 0x1, R7, P2 ;  /* 0x00000001adf57824 */ /* 0x000fe200010e0607 */
[----:B------:R-:W-:Y:S02]  /*5be70*/  IADD3 R172, P4, R175, R2, RZ ;  /* 0x00000002afac7210 */ /* 0x000fe40007f9e0ff */
[----:B------:R0:W-:Y:S01]  /*5be80*/  STL.64 [R1+0x4220], R246 ;  /* 0x004220f601007387 */ /* 0x0001e20000100a00 */
[----:B------:R-:W-:Y:S02]  /*5be90*/  IADD3 R174, P1, R176, R4, RZ ;  /* 0x00000004b0ae7210 */ /* 0x000fe40007f3e0ff */
[----:B------:R-:W-:Y:S01]  /*5bea0*/  IMAD.X R173, R173, 0x1, R13, P4 ;  /* 0x00000001adad7824 */ /* 0x000fe200020e060d */
[----:B0-----:R-:W3:Y:S04]  /*5beb0*/  LDL.LU.64 R246, [R1+0x5820] ;  /* 0x0058200001f67983 */ /* 0x001ee80000300a00 */
        /* <DEDUP_REMOVED lines=10> */
[----:B------:R-:W-:-:S03]  /*5bf60*/  IMAD.X R173, R176, 0x1, R7, P4 ;  /* 0x00000001b0ad7824 */ /* 0x000fc600020e0607 */
[----:B------:R0:W-:Y:S01]  /*5bf70*/  STL.64 [R1+0x4200], R244 ;  /* 0x004200f401007387 */ /* 0x0001e20000100a00 */
[----:B------:R-:W-:-:S03]  /*5bf80*/  IMAD.X R175, R176, 0x1, R13, P1 ;  /* 0x00000001b0af7824 */ /* 0x000fc600008e060d */
        /* <DEDUP_REMOVED lines=12> */
[----:B0-----:R-:W3:Y:S04]  /*5c050*/  LDL.LU.64 R244, [R1+0x5818] ;  /* 0x0058180001f47983 */ /* 0x001ee80000300a00 */
        /* <DEDUP_REMOVED lines=20> */
[----:B------:R-:W-:-:S04]  /*5c1a0*/  IMAD.MOV.U32 R172, RZ, RZ, R169 ;  /* 0x000000ffffac7224 */ /* 0x000fc800078e00a9 */
[----:B------:R-:W-:Y:S02]  /*5c1b0*/  IMAD.X R175, R173, 0x1, R3, P1 ;  /* 0x00000001adaf7824 */ /* 0x000fe400008e0603 */
[----:B------:R-:W-:Y:S01]  /*5c1c0*/  IMAD.MOV.U32 R169, RZ, RZ, R167 ;  /* 0x000000ffffa97224 */ /* 0x000fe200078e00a7 */
[C---:B------:R-:W-:Y:S01]  /*5c1d0*/  IADD3 R176, P2, R179.reuse, R6, RZ ;  /* 0x00000006b3b07210 */ /* 0x040fe20007f5e0ff */
[----:B------:R-:W-:Y:S01]  /*5c1e0*/  IMAD.MOV.U32 R167, RZ, RZ, R166 ;  /* 0x000000ffffa77224 */ /* 0x000fe200078e00a6 */
[----:B------:R0:W-:Y:S01]  /*5c1f0*/  STL.64 [R1+0x41a8], R174 ;  /* 0x0041a8ae01007387 */ /* 0x0001e20000100a00 */
[----:B------:R-:W-:Y:S02]  /*5c200*/  IMAD.MOV.U32 R166, RZ, RZ, R164 ;  /* 0x000000ffffa67224 */ /* 0x000fe400078e00a4 */
        /* <DEDUP_REMOVED lines=11> */
[----:B------:R-:W-:Y:S01]  /*5c2c0*/  IADD3 R178, P4, R180, R6, RZ ;  /* 0x00000006b4b27210 */ /* 0x000fe20007f9e0ff */
[----:B0-----:R-:W3:Y:S01]  /*5c2d0*/  LDL.LU.64 R150, [R1+0x5810] ;  /* 0x0058100001967983 */ /* 0x001ee20000300a00 */
[----:B------:R-:W-:-:S03]  /*5c2e0*/  IMAD.X R175, R175, 0x1, R13, P1 ;  /* 0x00000001afaf7824 */ /* 0x000fc600008e060d */
[----:B------:R0:W-:Y:S04]  /*5c2f0*/  STL.64 [R1+0x41a0], R176 ;  /* 0x0041a0b001007387 */ /* 0x0001e80000100a00 */
[----:B------:R1:W-:Y:S01]  /*5c300*/  STL [R1+0x419c], R179 ;  /* 0x00419cb301007387 */ /* 0x0003e20000100800 */
[----:B0-----:R-:W-:-:S03]  /*5c310*/  IADD3 R176, P2, R180, R4, RZ ;  /* 0x00000004b4b07210 */ /* 0x001fc60007f5e0ff */
[----:B------:R0:W-:Y:S01]  /*5c320*/  STL.64 [R1+0x4190], R174 ;  /* 0x004190ae01007387 */ /* 0x0001e20000100a00 */
[C---:B-1----:R-:W-:Y:S02]  /*5c330*/  IMAD.X R179, R173.reuse, 0x1, R5, P4 ;  /* 0x00000001adb37824 */ /* 0x042fe400020e0605 */
[----:B------:R-:W-:-:S05]  /*5c340*/  IMAD.X R177, R173, 0x1, R3, P2 ;  /* 0x00000001adb17824 */ /* 0x000fca00010e0603 */
[----:B------:R1:W-:Y:S01]  /*5c350*/  STL.64 [R1+0x4188], R176 ;  /* 0x004188b001007387 */ /* 0x0003e20000100a00 */
[----:B0-----:R-:W-:-:S03]  /*5c360*/  IADD3 R174, P1, R180, R0, RZ ;  /* 0x00000000b4ae7210 */ /* 0x001fc60007f3e0ff */
[----:B------:R0:W-:Y:S02]  /*5c370*/  STL.64 [R1+0x4180], R178 ;  /* 0x004180b201007387 */ /* 0x0001e40000100a00 */
[----:B------:R-:W-:Y:S01]  /*5c380*/  IMAD.X R175, R173, 0x1, R7, P1 ;  /* 0x00000001adaf7824 */ /* 0x000fe200008e0607 */
[----:B-1----:R-:W-:Y:S02]  /*5c390*/  IADD3 R176, P2, R180, R2, RZ ;  /* 0x00000002b4b07210 */ /* 0x002fe40007f5e0ff */
[----:B------:R-:W-:Y:S02]  /*5c3a0*/  SHF.R.S32.HI R180, RZ, 0x1f, R181 ;  /* 0x0000001fffb47819 */ /* 0x000fe400000114b5 */
[----:B0-----:R-:W-:Y:S01]  /*5c3b0*/  IADD3 R178, P4, R181, R4, RZ ;  /* 0x00000004b5b27210 */ /* 0x001fe20007f9e0ff */
[----:B------:R-:W-:Y:S01]  /*5c3c0*/  IMAD.X R177, R173, 0x1, R13, P2 ;  /* 0x00000001adb17824 */ /* 0x000fe200010e060d */
[----:B------:R0:W-:Y:S03]  /*5c3d0*/  STL.64 [R1+0x4178], R174 ;  /* 0x004178ae01007387 */ /* 0x0001e60000100a00 */
[----:B------:R-:W-:Y:S01]  /*5c3e0*/  IMAD.X R179, R180, 0x1, R3, P4 ;  /* 0x00000001b4b37824 */ /* 0x000fe200020e0603 */
[----:B------:R1:W-:Y:S04]  /*5c3f0*/  STL.64 [R1+0x4170], R176 ;  /* 0x004170b001007387 */ /* 0x0003e80000100a00 */
[----:B------:R2:W-:Y:S01]  /*5c400*/  STL.64 [R1+0x4168], R178 ;  /* 0x004168b201007387 */ /* 0x0005e20000100a00 */
[----:B0-----:R-:W-:-:S02]  /*5c410*/  IADD3 R174, P1, R181, R6, RZ ;  /* 0x00000006b5ae7210 */ /* 0x001fc40007f3e0ff */
[----:B-1----:R-:W-:-:S03]  /*5c420*/  IADD3 R176, P2, R181, R0, RZ ;  /* 0x00000000b5b07210 */ /* 0x002fc60007f5e0ff */
[C---:B------:R-:W-:Y:S01]  /*5c430*/  IMAD.X R175, R180.reuse, 0x1, R5, P1 ;  /* 0x00000001b4af7824 */ /* 0x040fe200008e0605 */
[----:B--2---:R-:W-:Y:S01]  /*5c440*/  IADD3 R178, P4, R181, R2, RZ ;  /* 0x00000002b5b27210 */ /* 0x004fe20007f9e0ff */
[----:B------:R-:W-:Y:S02]  /*5c450*/  IMAD.MOV.U32 R173, RZ, RZ, R169 ;  /* 0x000000ffffad7224 */ /* 0x000fe400078e00a9 */
[C---:B------:R-:W-:Y:S01]  /*5c460*/  IMAD.X R177, R180.reuse, 0x1, R7, P2 ;  /* 0x00000001b4b17824 */ /* 0x040fe200010e0607 */
[----:B------:R0:W-:Y:S01]  /*5c470*/  STL.64 [R1+0x4160], R174 ;  /* 0x004160ae01007387 */ /* 0x0001e20000100a00 */
[----:B------:R-:W-:Y:S02]  /*5c480*/  IMAD.MOV.U32 R169, RZ, RZ, R163 ;  /* 0x000000ffffa97224 */ /* 0x000fe400078e00a3 */
[----:B------:R-:W-:Y:S02]  /*5c490*/  IMAD.X R179, R180, 0x1, R13, P4 ;  /* 0x00000001b4b37824 */ /* 0x000fe400020e060d */
[----:B------:R-:W-:Y:S01]  /*5c4a0*/  IMAD.MOV.U32 R163, RZ, RZ, R148 ;  /* 0x000000ffffa37224 */ /* 0x000fe200078e0094 */
[----:B------:R-:W-:Y:S01]  /*5c4b0*/  IADD3 R148, P1, R182, R4, RZ ;  /* 0x00000004b6947210 */ /* 0x000fe20007f3e0ff */
[----:B------:R-:W-:Y:S01]  /*5c4c0*/  IMAD.MOV.U32 R149, RZ, RZ, R82 ;  /* 0x000000ffff957224 */ /* 0x000fe200078e0052 */
[----:B------:R1:W-:Y:S01]  /*5c4d0*/  STL.64 [R1+0x4158], R176 ;  /* 0x004158b001007387 */ /* 0x0003e20000100a00 */
[----:B0-----:R-:W-:Y:S01]  /*5c4e0*/  IMAD.MOV.U32 R174, RZ, RZ, R172 ;  /* 0x000000ffffae7224 */ /* 0x001fe200078e00ac */
[----:B------:R-:W-:Y:S01]  /*5c4f0*/  SHF.R.S32.HI R175, RZ, 0x1f, R182 ;  /* 0x0000001fffaf7819 */ /* 0x000fe200000114b6 */
[----:B------:R-:W-:Y:S01]  /*5c500*/  IMAD.MOV.U32 R172, RZ, RZ, R164 ;  /* 0x000000ffffac7224 */ /* 0x000fe200078e00a4 */
[----:B------:R0:W-:Y:S01]  /*5c510*/  STL.64 [R1+0x4150], R178 ;  /* 0x004150b201007387 */ /* 0x0001e20000100a00 */
[----:B------:R-:W-:-:S02]  /*5c520*/  IMAD.MOV.U32 R164, RZ, RZ, R162 ;  /* 0x000000ffffa47224 */ /* 0x000fc400078e00a2 */
[----:B------:R-:W-:Y:S01]  /*5c530*/  IMAD.MOV.U32 R162, RZ, RZ, R161 ;  /* 0x000000ffffa27224 */ /* 0x000fe200078e00a1 */
[C---:B-1----:R-:W-:Y:S01]  /*5c540*/  IADD3 R176, P2, R182.reuse, R6, RZ ;  /* 0x00000006b6b07210 */ /* 0x042fe20007f5e0ff */
[----:B------:R-:W-:Y:S02]  /*5c550*/  IMAD.MOV.U32 R161, RZ, RZ, R149 ;  /* 0x000000ffffa17224 */ /* 0x000fe400078e0095 */
[C---:B------:R-:W-:Y:S01]  /*5c560*/  IMAD.X R149, R175.reuse, 0x1, R3, P1 ;  /* 0x00000001af957824 */ /* 0x040fe200008e0603 */
[----:B0-----:R-:W-:Y:S01]  /*5c570*/  IADD3 R178, P4, R182, R0, RZ ;  /* 0x00000000b6b27210 */ /* 0x001fe20007f9e0ff */
[----:B------:R-:W-:-:S03]  /*5c580*/  IMAD.X R177, R175, 0x1, R5, P2 ;  /* 0x00000001afb17824 */ /* 0x000fc600010e0605 */
[----:B------:R0:W-:Y:S01]  /*5c590*/  STL.64 [R1+0x4148], R148 ;  /* 0x0041489401007387 */ /* 0x0001e20000100a00 */
[----:B------:R-:W-:-:S03]  /*5c5a0*/  IMAD.X R179, R175, 0x1, R7, P4 ;  /* 0x00000001afb37824 */ /* 0x000fc600020e0607 */
[----:B------:R1:W-:Y:S04]  /*5c5b0*/  STL.64 [R1+0x4140], R176 ;  /* 0x004140b001007387 */ /* 0x0003e80000100a00 */
[----:B------:R2:W-:Y:S01]  /*5c5c0*/  STL.64 [R1+0x4138], R178 ;  /* 0x004138b201007387 */ /* 0x0005e20000100a00 */
[----:B0-----:R-:W-:Y:S02]  /*5c5d0*/  IADD3 R148, P1, R182, R2, RZ ;  /* 0x00000002b6947210 */ /* 0x001fe40007f3e0ff */
[----:B-1----:R-:W-:-:S03]  /*5c5e0*/  IADD3 R176, P2, R183, R4, RZ ;  /* 0x00000004b7b07210 */ /* 0x002fc60007f5e0ff */
[----:B------:R-:W-:Y:S01]  /*5c5f0*/  IMAD.X R149, R175, 0x1, R13, P1 ;  /* 0x00000001af957824 */ /* 0x000fe200008e060d */
[----:B--2---:R-:W-:Y:S01]  /*5c600*/  SHF.R.S32.HI R178, RZ, 0x1f, R183 ;  /* 0x0000001fffb27819 */ /* 0x004fe200000114b7 */
[----:B------:R-:W-:Y:S02]  /*5c610*/  IMAD.MOV.U32 R175, RZ, RZ, R174 ;  /* 0x000000ffffaf7224 */ /* 0x000fe400078e00ae */
[----:B------:R-:W-:Y:S02]  /*5c620*/  IMAD.MOV.U32 R174, RZ, RZ, R173 ;  /* 0x000000ffffae7224 */ /* 0x000fe400078e00ad */
[----:B------:R-:W-:Y:S02]  /*5c630*/  IMAD.MOV.U32 R173, RZ, RZ, R172 ;  /* 0x000000ffffad7224 */ /* 0x000fe400078e00ac */
[----:B------:R-:W-:Y:S02]  /*5c640*/  IMAD.MOV.U32 R146, RZ, RZ, R57 ;  /* 0x000000ffff927224 */ /* 0x000fe400078e0039 */
[----:B------:R-:W-:-:S02]  /*5c650*/  IMAD.MOV.U32 R172, RZ, RZ, R164 ;  /* 0x000000ffffac7224 */ /* 0x000fc400078e00a4 */
[C---:B------:R-:W-:Y:S02]  /*5c660*/  IMAD.X R177, R178.reuse, 0x1, R3, P2 ;  /* 0x00000001b2b17824 */ /* 0x040fe400010e0603 */
[----:B------:R-:W-:Y:S01]  /*5c670*/  IMAD.MOV.U32 R164, RZ, RZ, R163 ;  /* 0x000000ffffa47224 */ /* 0x000fe200078e00a3 */
[----:B------:R0:W-:Y:S01]  /*5c680*/  STL.64 [R1+0x4130], R148 ;  /* 0x0041309401007387 */ /* 0x0001e20000100a00 */
[----:B------:R-:W-:Y:S01]  /*5c690*/  IMAD.MOV.U32 R163, RZ, RZ, R161 ;  /* 0x000000ffffa37224 */ /* 0x000fe200078e00a1 */
[C---:B------:R-:W-:Y:S01]  /*5c6a0*/  IADD3 R180, P4, R183.reuse, R6, RZ ;  /* 0x00000006b7b47210 */ /* 0x040fe20007f9e0ff */
[----:B------:R-:W-:Y:S02]  /*5c6b0*/  IMAD.MOV.U32 R161, RZ, RZ, R16 ;  /* 0x000000ffffa17224 */ /* 0x000fe400078e0010 */
[----:B------:R-:W-:Y:S01]  /*5c6c0*/  IMAD.MOV.U32 R16, RZ, RZ, R146 ;  /* 0x000000ffff107224 */ /* 0x000fe200078e0092 */
[----:B------:R-:W-:Y:S01]  /*5c6d0*/  IADD3 R146, P1, R183, R0, RZ ;  /* 0x00000000b7927210 */ /* 0x000fe20007f3e0ff */
[----:B------:R-:W-:Y:S01]  /*5c6e0*/  IMAD.X R181, R178, 0x1, R5, P4 ;  /* 0x00000001b2b57824 */ /* 0x000fe200020e0605 */
[----:B0-----:R-:W2:Y:S04]  /*5c6f0*/  LDL.LU.64 R148, [R1+0x5808] ;  /* 0x0058080001947983 */ /* 0x001ea80000300a00 */
[----:B------:R0:W-:Y:S01]  /*5c700*/  STL.64 [R1+0x4128], R176 ;  /* 0x004128b001007387 */ /* 0x0001e20000100a00 */
[----:B------:R-:W-:-:S03]  /*5c710*/  IMAD.MOV.U32 R182, RZ, RZ, R146 ;  /* 0x000000ffffb67224 */ /* 0x000fc600078e0092 */
[----:B------:R1:W-:Y:S01]  /*5c720*/  STL [R1+0x4118], R146 ;  /* 0x0041189201007387 */ /* 0x0003e20000100800 */
[----:B0-----:R-:W-:Y:S01]  /*5c730*/  IADD3 R176, P2, R183, R2, RZ ;  /* 0x00000002b7b07210 */ /* 0x001fe20007f5e0ff */
[----:B------:R-:W-:Y:S02]  /*5c740*/  IMAD.MOV.U32 R183, RZ, RZ, R147 ;  /* 0x000000ffffb77224 */ /* 0x000fe400078e0093 */
[C---:B------:R-:W-:Y:S01]  /*5c750*/  IMAD.X R183, R178.reuse, 0x1, R7, P1 ;  /* 0x00000001b2b77824 */ /* 0x040fe200008e0607 */
[----:B-1----:R-:W2:Y:S01]  /*5c760*/  LDL.LU.64 R146, [R1+0x5800] ;  /* 0x0058000001927983 */ /* 0x002ea20000300a00 */
[----:B------:R-:W-:-:S03]  /*5c770*/  IMAD.X R177, R178, 0x1, R13, P2 ;  /* 0x00000001b2b17824 */ /* 0x000fc600010e060d */
[----:B------:R0:W-:Y:S04]  /*5c780*/  STL.64 [R1+0x4120], R180 ;  /* 0x004120b401007387 */ /* 0x0001e80000100a00 */
[----:B------:R-:W-:Y:S04]  /*5c790*/  STL [R1+0x411c], R183 ;  /* 0x00411cb701007387 */ /* 0x000fe80000100800 */
[----:B------:R1:W-:Y:S01]  /*5c7a0*/  STL.64 [R1+0x4110], R176 ;  /* 0x004110b001007387 */ /* 0x0003e20000100a00 */
[----:B0-----:R-:W-:Y:S02]  /*5c7b0*/  IADD3 R180, P4, R184, R4, RZ ;  /* 0x00000004b8b47210 */ /* 0x001fe40007f9e0ff */
[----:B-1----:R-:W-:-:S05]  /*5c7c0*/  SHF.R.S32.HI R176, RZ, 0x1f, R184 ;  /* 0x0000001fffb07819 */ /* 0x002fca00000114b8 */
[----:B------:R-:W-:Y:S01]  /*5c7d0*/  IMAD.X R181, R176, 0x1, R3, P4 ;  /* 0x00000001b0b57824 */ /* 0x000fe200020e0603 */
[C---:B------:R-:W-:Y:S02]  /*5c7e0*/  IADD3 R182, P1, R184.reuse, R6, RZ ;  /* 0x00000006b8b67210 */ /* 0x040fe40007f3e0ff */
[C---:B------:R-:W-:Y:S02]  /*5c7f0*/  IADD3 R178, P2, R184.reuse, R0, RZ ;  /* 0x00000000b8b27210 */ /* 0x040fe40007f5e0ff */
[----:B------:R0:W-:Y:S02]  /*5c800*/  STL.64 [R1+0x4108], R180 ;  /* 0x004108b401007387 */ /* 0x0001e40000100a00 */
[----:B0-----:R-:W-:Y:S01]  /*5c810*/  IADD3 R180, P4, R184, R2, RZ ;  /* 0x00000002b8b47210 */ /* 0x001fe20007f9e0ff */
[----:B------:R-:W-:-:S04]  /*5c820*/  IMAD.MOV.U32 R184, RZ, RZ, R176 ;  /* 0x000000ffffb87224 */ /* 0x000fc800078e00b0 */
[C---:B------:R-:W-:Y:S02]  /*5c830*/  IMAD.X R183, R184.reuse, 0x1, R5, P1 ;  /* 0x00000001b8b77824 */ /* 0x040fe400008e0605 */
[----:B------:R-:W-:Y:S02]  /*5c840*/  IMAD.X R179, R184, 0x1, R7, P2 ;  /* 0x00000001b8b37824 */ /* 0x000fe400010e0607 */
[----:B------:R-:W-:Y:S01]  /*5c850*/  IMAD.MOV.U32 R176, RZ, RZ, R175 ;  /* 0x000000ffffb07224 */ /* 0x000fe200078e00af */
[----:B------:R0:W-:Y:S01]  /*5c860*/  STL.64 [R1+0x4100], R182 ;  /* 0x004100b601007387 */ /* 0x0001e20000100a00 */
[----:B------:R-:W-:Y:S02]  /*5c870*/  IMAD.MOV.U32 R175, RZ, RZ, R174 ;  /* 0x000000ffffaf7224 */ /* 0x000fe400078e00ae */
[----:B------:R-:W-:Y:S01]  /*5c880*/  IMAD.MOV.U32 R174, RZ, RZ, R173 ;  /* 0x000000ffffae7224 */ /* 0x000fe200078e00ad */
[----:B------:R1:W-:Y:S01]  /*5c890*/  STL.64 [R1+0x40f8], R178 ;  /* 0x0040f8b201007387 */ /* 0x0003e20000100a00 */
[----:B------:R-:W-:-:S02]  /*5c8a0*/  IMAD.MOV.U32 R173, RZ, RZ, R172 ;  /* 0x000000ffffad7224 */ /* 0x000fc400078e00ac */
[----:B------:R-:W-:Y:S02]  /*5c8b0*/  IMAD.MOV.U32 R172, RZ, RZ, R164 ;  /* 0x000000ffffac7224 */ /* 0x000fe400078e00a4 */
[----:B------:R-:W-:Y:S02]  /*5c8c0*/  IMAD.MOV.U32 R164, RZ, RZ, R163 ;  /* 0x000000ffffa47224 */ /* 0x000fe400078e00a3 */
[----:B------:R-:W-:Y:S01]  /*5c8d0*/  IMAD.MOV.U32 R177, RZ, RZ, R176 ;  /* 0x000000ffffb17224 */ /* 0x000fe200078e00b0 */
[----:B0-----:R-:W-:Y:S01]  /*5c8e0*/  IADD3 R182, P1, R185, R4, RZ ;  /* 0x00000004b9b67210 */ /* 0x001fe20007f3e0ff */
[----:B------:R-:W-:Y:S01]  /*5c8f0*/  IMAD.MOV.U32 R163, RZ, RZ, R161 ;  /* 0x000000ffffa37224 */ /* 0x000fe200078e00a1 */
[----:B-1----:R-:W-:Y:S01]  /*5c900*/  SHF.R.S32.HI R179, RZ, 0x1f, R185 ;  /* 0x0000001fffb37819 */ /* 0x002fe200000114b9 */
[----:B------:R-:W-:Y:S02]  /*5c910*/  IMAD.MOV.U32 R176, RZ, RZ, R175 ;  /* 0x000000ffffb07224 */ /* 0x000fe400078e00af */
[----:B------:R-:W-:-:S02]  /*5c920*/  IMAD.MOV.U32 R175, RZ, RZ, R174 ;  /* 0x000000ffffaf7224 */ /* 0x000fc400078e00ae */
[----:B------:R-:W-:Y:S02]  /*5c930*/  IMAD.MOV.U32 R174, RZ, RZ, R173 ;  /* 0x000000ffffae7224 */ /* 0x000fe400078e00ad */
[----:B------:R-:W-:Y:S02]  /*5c940*/  IMAD.X R181, R184, 0x1, R13, P4 ;  /* 0x00000001b8b57824 */ /* 0x000fe400020e060d */
[----:B------:R-:W-:Y:S02]  /*5c950*/  IMAD.MOV.U32 R173, RZ, RZ, R172 ;  /* 0x000000ffffad7224 */ /* 0x000fe400078e00ac */
[----:B------:R-:W-:Y:S02]  /*5c960*/  IMAD.X R183, R179, 0x1, R3, P1 ;  /* 0x00000001b3b77824 */ /* 0x000fe400008e0603 */
[----:B------:R-:W-:Y:S02]  /*5c970*/  IMAD.MOV.U32 R172, RZ, RZ, R163 ;  /* 0x000000ffffac7224 */ /* 0x000fe400078e00a3 */
[----:B------:R-:W-:Y:S01]  /*5c980*/  IMAD.MOV.U32 R163, RZ, RZ, R158 ;  /* 0x000000ffffa37224 */ /* 0x000fe200078e009e */
[----:B------:R0:W-:Y:S01]  /*5c990*/  STL.64 [R1+0x40f0], R180 ;  /* 0x0040f0b401007387 */ /* 0x0001e20000100a00 */
[----:B------:R-:W-:-:S02]  /*5c9a0*/  IMAD.MOV.U32 R158, RZ, RZ, R16 ;  /* 0x000000ffff9e7224 */ /* 0x000fc400078e0010 */
[----:B------:R-:W-:Y:S01]  /*5c9b0*/  IMAD.MOV.U32 R145, RZ, RZ, R106 ;  /* 0x000000ffff917224 */ /* 0x000fe200078e006a */
[----:B------:R1:W-:Y:S01]  /*5c9c0*/  STL.64 [R1+0x40e8], R182 ;  /* 0x0040e8b601007387 */ /* 0x0003e20000100a00 */
[----:B------:R-:W-:Y:S01]  /*5c9d0*/  IMAD.MOV.U32 R16, RZ, RZ, R144 ;  /* 0x000000ffff107224 */ /* 0x000fe200078e0090 */
[C---:B------:R-:W-:Y:S01]  /*5c9e0*/  IADD3 R144, P2, R185.reuse, R6, RZ ;  /* 0x00000006b9907210 */ /* 0x040fe20007f5e0ff */
[--C-:B------:R-:W-:Y:S01]  /*5c9f0*/  IMAD.MOV.U32 R178, RZ, RZ, R145.reuse ;  /* 0x000000ffffb27224 */ /* 0x100fe200078e0091 */
[----:B------:R-:W-:Y:S02]  /*5ca00*/  SHF.R.S32.HI R161, RZ, 0x1f, R145 ;  /* 0x0000001fffa17819 */ /* 0x000fe40000011491 */
[C---:B0-----:R-:W-:Y:S01]  /*5ca10*/  IADD3 R180, P4, R185.reuse, R0, RZ ;  /* 0x00000000b9b47210 */ /* 0x041fe20007f9e0ff */
[----:B-1----:R-:W-:Y:S01]  /*5ca20*/  IMAD.MOV.U32 R183, RZ, RZ, R179 ;  /* 0x000000ffffb77224 */ /* 0x002fe200078e00b3 */
[----:B------:R-:W-:Y:S02]  /*5ca30*/  IADD3 R182, P1, R185, R2, RZ ;  /* 0x00000002b9b67210 */ /* 0x000fe40007f3e0ff */
[----:B------:R-:W-:Y:S01]  /*5ca40*/  SHF.R.S32.HI R179, RZ, 0x1f, R186 ;  /* 0x0000001fffb37819 */ /* 0x000fe200000114ba */
[C---:B------:R-:W-:Y:S01]  /*5ca50*/  IMAD.X R145, R183.reuse, 0x1, R5, P2 ;  /* 0x00000001b7917824 */ /* 0x040fe200010e0605 */
[----:B------:R-:W-:Y:S01]  /*5ca60*/  IADD3 R184, P2, R186, R4, RZ ;  /* 0x00000004bab87210 */ /* 0x000fe20007f5e0ff */
[----:B------:R-:W-:-:S02]  /*5ca70*/  IMAD.X R181, R183, 0x1, R7, P4 ;  /* 0x00000001b7b57824 */ /* 0x000fc400020e0607 */
[----:B------:R-:W-:Y:S01]  /*5ca80*/  IMAD.X R183, R183, 0x1, R13, P1 ;  /* 0x00000001b7b77824 */ /* 0x000fe200008e060d */
[----:B------:R0:W-:Y:S01]  /*5ca90*/  STL.64 [R1+0x40e0], R144 ;  /* 0x0040e09001007387 */ /* 0x0001e20000100a00 */
[----:B------:R-:W-:Y:S01]  /*5caa0*/  IMAD.X R185, R179, 0x1, R3, P2 ;  /* 0x00000001b3b97824 */ /* 0x000fe200010e0603 */
[----:B------:R-:W-:Y:S02]  /*5cab0*/  SHF.R.S32.HI R139, RZ, 0x1f, R142 ;  /* 0x0000001fff8b7819 */ /* 0x000fe4000001148e */
[----:B0-----:R-:W2:Y:S04]  /*5cac0*/  LDL.LU.64 R144, [R1+0x57f8] ;  /* 0x0057f80001907983 */ /* 0x001ea80000300a00 */
[----:B------:R0:W-:Y:S04]  /*5cad0*/  STL.64 [R1+0x40d8], R180 ;  /* 0x0040d8b401007387 */ /* 0x0001e80000100a00 */
[----:B------:R1:W-:Y:S04]  /*5cae0*/  STL.64 [R1+0x40d0], R182 ;  /* 0x0040d0b601007387 */ /* 0x0003e80000100a00 */
[----:B------:R4:W-:Y:S01]  /*5caf0*/  STL.64 [R1+0x40c8], R184 ;  /* 0x0040c8b801007387 */ /* 0x0009e20000100a00 */
[----:B0-----:R-:W-:-:S02]  /*5cb00*/  IADD3 R180, P4, R186, R6, RZ ;  /* 0x00000006bab47210 */ /* 0x001fc40007f9e0ff */
[C---:B-1----:R-:W-:Y:S02]  /*5cb10*/  IADD3 R182, P1, R186.reuse, R0, RZ ;  /* 0x00000000bab67210 */ /* 0x042fe40007f3e0ff */
[----:B----4-:R-:W-:Y:S01]  /*5cb20*/  IADD3 R184, P2, R186, R2, RZ ;  /* 0x00000002bab87210 */ /* 0x010fe20007f5e0ff */
[----:B------:R-:W-:Y:S02]  /*5cb30*/  IMAD.MOV.U32 R186, RZ, RZ, R179 ;  /* 0x000000ffffba7224 */ /* 0x000fe400078e00b3 */
[----:B------:R-:W-:Y:S02]  /*5cb40*/  IMAD.MOV.U32 R142, RZ, RZ, R72 ;  /* 0x000000ffff8e7224 */ /* 0x000fe400078e0048 */
[C---:B------:R-:W-:Y:S02]  /*5cb50*/  IMAD.X R181, R186.reuse, 0x1, R5, P4 ;  /* 0x00000001bab57824 */ /* 0x040fe400020e0605 */
[----:B------:R-:W-:Y:S02]  /*5cb60*/  IMAD.MOV.U32 R179, RZ, RZ, R161 ;  /* 0x000000ffffb37224 */ /* 0x000fe400078e00a1 */
[----:B------:R-:W-:Y:S01]  /*5cb70*/  IMAD.MOV.U32 R161, RZ, RZ, R142 ;  /* 0x000000ffffa17224 */ /* 0x000fe200078e008e */
[----:B------:R0:W-:Y:S01]  /*5cb80*/  STL.64 [R1+0x40c0], R180 ;  /* 0x0040c0b401007387 */ /* 0x0001e20000100a00 */
[C---:B------:R-:W-:Y:S01]  /*5cb90*/  IMAD.X R183, R186.reuse, 0x1, R7, P1 ;  /* 0x00000001bab77824 */ /* 0x040fe200008e0607 */
[----:B------:R-:W-:Y:S01]  /*5cba0*/  IADD3 R142, P4, R187, R4, RZ ;  /* 0x00000004bb8e7210 */ /* 0x000fe20007f9e0ff */
[----:B------:R-:W-:-:S03]  /*5cbb0*/  IMAD.X R185, R186, 0x1, R13, P2 ;  /* 0x00000001bab97824 */ /* 0x000fc600010e060d */
[----:B------:R1:W-:Y:S01]  /*5cbc0*/  STL.64 [R1+0x40b8], R182 ;  /* 0x0040b8b601007387 */ /* 0x0003e20000100a00 */
[----:B0-----:R-:W-:Y:S01]  /*5cbd0*/  SHF.R.S32.HI R181, RZ, 0x1f, R187 ;  /* 0x0000001fffb57819 */ /* 0x001fe200000114bb */
[----:B------:R-:W-:Y:S02]  /*5cbe0*/  IMAD.MOV.U32 R180, RZ, RZ, R178 ;  /* 0x000000ffffb47224 */ /* 0x000fe400078e00b2 */
[----:B------:R-:W-:Y:S01]  /*5cbf0*/  IMAD.MOV.U32 R178, RZ, RZ, R159 ;  /* 0x000000ffffb27224 */ /* 0x000fe200078e009f */
[----:B------:R0:W-:Y:S01]  /*5cc00*/  STL.64 [R1+0x40b0], R184 ;  /* 0x0040b0b801007387 */ /* 0x0001e20000100a00 */
[----:B------:R-:W-:Y:S01]  /*5cc10*/  IMAD.MOV.U32 R159, RZ, RZ, R143 ;  /* 0x000000ffff9f7224 */ /* 0x000fe200078e008f */
[----:B-1----:R-:W-:Y:S01]  /*5cc20*/  IADD3 R182, P1, R187, R6, RZ ;  /* 0x00000006bbb67210 */ /* 0x002fe20007f3e0ff */
[----:B------:R-:W-:Y:S01]  /*5cc30*/  IMAD.X R143, R181, 0x1, R3, P4 ;  /* 0x00000001b58f7824 */ /* 0x000fe200020e0603 */
[C---:B------:R-:W-:Y:S02]  /*5cc40*/  IADD3 R186, P4, R187.reuse, R2, RZ ;  /* 0x00000002bbba7210 */ /* 0x040fe40007f9e0ff */
[----:B0-----:R-:W-:Y:S01]  /*5cc50*/  IADD3 R184, P2, R187, R0, RZ ;  /* 0x00000000bbb87210 */ /* 0x001fe20007f5e0ff */
[----:B------:R-:W-:Y:S01]  /*5cc60*/  IMAD.MOV.U32 R187, RZ, RZ, R181 ;  /* 0x000000ffffbb7224 */ /* 0x000fe200078e00b5 */
[----:B------:R0:W-:Y:S03]  /*5cc70*/  STL.64 [R1+0x40a8], R142 ;  /* 0x0040a88e01007387 */ /* 0x0001e60000100a00 */
[C---:B------:R-:W-:Y:S01]  /*5cc80*/  IMAD.X R183, R187.reuse, 0x1, R5, P1 ;  /* 0x00000001bbb77824 */ /* 0x040fe200008e0605 */
[----:B------:R-:W-:Y:S01]  /*5cc90*/  SHF.R.S32.HI R181, RZ, 0x1f, R188 ;  /* 0x0000001fffb57819 */ /* 0x000fe200000114bc */
[C---:B------:R-:W-:Y:S01]  /*5cca0*/  IMAD.X R185, R187.reuse, 0x1, R7, P2 ;  /* 0x00000001bbb97824 */ /* 0x040fe200010e0607 */
[----:B0-----:R-:W4:Y:S04]  /*5ccb0*/  LDL.LU.64 R142, [R1+0x57f0] ;  /* 0x0057f000018e7983 */ /* 0x001f280000300a00 */
        /* <DEDUP_REMOVED lines=10> */
[C---:B------:R-:W-:Y:S01]  /*5cd60*/  IMAD.X R187, R181.reuse, 0x1, R7, P4 ;  /* 0x00000001b5bb7824 */ /* 0x040fe200020e0607 */
[----:B-1----:R-:W-:Y:S01]  /*5cd70*/  IADD3 R182, P1, R188, R2, RZ ;  /* 0x00000002bcb67210 */ /* 0x002fe20007f3e0ff */
[----:B------:R0:W-:Y:S04]  /*5cd80*/  STL.64 [R1+0x4080], R184 ;  /* 0x004080b801007387 */ /* 0x0001e80000100a00 */
[----:B------:R-:W-:Y:S01]  /*5cd90*/  IMAD.X R183, R181, 0x1, R13, P1 ;  /* 0x00000001b5b77824 */ /* 0x000fe200008e060d */
[----:B------:R1:W-:Y:S01]  /*5cda0*/  STL.64 [R1+0x4078], R186 ;  /* 0x004078ba01007387 */ /* 0x0003e20000100a00 */
[----:B------:R-:W-:-:S03]  /*5cdb0*/  SHF.R.S32.HI R188, RZ, 0x1f, R189 ;  /* 0x0000001fffbc7819 */ /* 0x000fc600000114bd */
[----:B------:R3:W-:Y:S01]  /*5cdc0*/  STL.64 [R1+0x4070], R182 ;  /* 0x004070b601007387 */ /* 0x0007e20000100a00 */
[C---:B0-----:R-:W-:Y:S02]  /*5cdd0*/  IADD3 R184, P2, R189.reuse, R4, RZ ;  /* 0x00000004bdb87210 */ /* 0x041fe40007f5e0ff */
[----:B-1----:R-:W-:-:S03]  /*5cde0*/  IADD3 R186, P4, R189, R6, RZ ;  /* 0x00000006bdba7210 */ /* 0x002fc60007f9e0ff */
[C---:B------:R-:W-:Y:S01]  /*5cdf0*/  IMAD.X R185, R188.reuse, 0x1, R3, P2 ;  /* 0x00000001bcb97824 */ /* 0x040fe200010e0603 */
[----:B---3--:R-:W-:Y:S01]  /*5ce00*/  IADD3 R182, P1, R189, R0, RZ ;  /* 0x00000000bdb67210 */ /* 0x008fe20007f3e0ff */
        /* <DEDUP_REMOVED lines=9> */
[----:B---3--:R-:W-:Y:S01]  /*5cea0*/  IADD3 R182, P1, R190, R6, RZ ;  /* 0x00000006beb67210 */ /* 0x008fe20007f3e0ff */
        /* <DEDUP_REMOVED lines=8> */
[----:B------:R-:W-:Y:S01]  /*5cf30*/  IMAD.X R185, R181, 0x1, R7, P2 ;  /* 0x00000001b5b97824 */ /* 0x000fe200010e0607 */
[----:B---3--:R-:W-:Y:S01]  /*5cf40*/  IADD3 R182, P1, R191, R4, RZ ;  /* 0x00000004bfb67210 */ /* 0x008fe20007f3e0ff */
[----:B------:R-:W-:-:S03]  /*5cf50*/  IMAD.X R187, R181, 0x1, R13, P4 ;  /* 0x00000001b5bb7824 */ /* 0x000fc600020e060d */
[----:B------:R0:W-:Y:S01]  /*5cf60*/  STL.64 [R1+0x4038], R184 ;  /* 0x004038b801007387 */ /* 0x0001e20000100a00 */
[----:B------:R-:W-:-:S03]  /*5cf70*/  IMAD.X R183, R188, 0x1, R3, P1 ;  /* 0x00000001bcb77824 */ /* 0x000fc600008e0603 */
[----:B------:R1:W-:Y:S04]  /*5cf80*/  STL.64 [R1+0x4030], R186 ;  /* 0x004030ba01007387 */ /* 0x0003e80000100a00 */
        /* <DEDUP_REMOVED lines=693> */
[----:B0-----:R-:W-:Y:S01]  /*5fae0*/  IADD3 R184, P2, R249, R0, RZ ;  /* 0x00000000f9b87210 */ /* 0x001fe20007f5e0ff */
[----:B-1----:R-:W-:Y:S02]  /*5faf0*/  IMAD.MOV.U32 R183, RZ, RZ, R180 ;  /* 0x000000ffffb77224 */ /* 0x002fe400078e00b4 */
[----:B------:R-:W-:Y:S02]  /*5fb00*/  IMAD.MOV.U32 R180, RZ, RZ, R179 ;  /* 0x000000ffffb47224 */ /* 0x000fe400078e00b3 */
[----:B------:R-:W-:-:S02]  /*5fb10*/  IMAD.MOV.U32 R179, RZ, RZ, R178 ;  /* 0x000000ffffb37224 */ /* 0x000fc400078e00b2 */
[----:B------:R-:W-:Y:S02]  /*5fb20*/  IMAD.MOV.U32 R178, RZ, RZ, R177 ;  /* 0x000000ffffb27224 */ /* 0x000fe400078e00b1 */
[----:B------:R-:W-:Y:S02]  /*5fb30*/  IMAD.MOV.U32 R177, RZ, RZ, R176 ;  /* 0x000000ffffb17224 */ /* 0x000fe400078e00b0 */
[----:B------:R-:W-:Y:S02]  /*5fb40*/  IMAD.MOV.U32 R176, RZ, RZ, R175 ;  /* 0x000000ffffb07224 */ /* 0x000fe400078e00af */
[----:B------:R-:W-:Y:S02]  /*5fb50*/  IMAD.MOV.U32 R175, RZ, RZ, R174 ;  /* 0x000000ffffaf7224 */ /* 0x000fe400078e00ae */
[----:B------:R-:W-:Y:S02]  /*5fb60*/  IMAD.X R185, R181, 0x1, R7, P2 ;  /* 0x00000001b5b97824 */ /* 0x000fe400010e0607 */
[----:B------:R-:W-:Y:S01]  /*5fb70*/  IMAD.MOV.U32 R174, RZ, RZ, R173 ;  /* 0x000000ffffae7224 */ /* 0x000fe200078e00ad */
[----:B------:R-:W-:Y:S01]  /*5fb80*/  IADD3 R188, P4, R249, R2, RZ ;  /* 0x00000002f9bc7210 */ /* 0x000fe20007f9e0ff */
[----:B------:R-:W-:-:S02]  /*5fb90*/  IMAD.MOV.U32 R173, RZ, RZ, R172 ;  /* 0x000000ffffad7224 */ /* 0x000fc400078e00ac */
[----:B------:R-:W-:Y:S02]  /*5fba0*/  IMAD.MOV.U32 R172, RZ, RZ, R16 ;  /* 0x000000ffffac7224 */ /* 0x000fe400078e0010 */
[----:B------:R-:W-:Y:S01]  /*5fbb0*/  IMAD.MOV.U32 R194, RZ, RZ, R180 ;  /* 0x000000ffffc27224 */ /* 0x000fe200078e00b4 */
[----:B------:R-:W3:Y:S01]  /*5fbc0*/  LDL.LU R16, [R1+0x2060] ;  /* 0x0020600001107983 */ /* 0x000ee20000300800 */
[----:B------:R-:W-:Y:S01]  /*5fbd0*/  IMAD.MOV.U32 R180, RZ, RZ, R179 ;  /* 0x000000ffffb47224 */ /* 0x000fe200078e00b3 */
[----:B------:R-:W-:Y:S01]  /*5fbe0*/  IADD3 R186, P1, R250, R4, RZ ;  /* 0x00000004faba7210 */ /* 0x000fe20007f3e0ff */
[----:B------:R-:W-:Y:S01]  /*5fbf0*/  IMAD.MOV.U32 R179, RZ, RZ, R178 ;  /* 0x000000ffffb37224 */ /* 0x000fe200078e00b2 */
[----:B------:R0:W-:Y:S01]  /*5fc00*/  STL.64 [R1+0x3960], R184 ;  /* 0x003960b801007387 */ /* 0x0001e20000100a00 */
[----:B------:R-:W-:Y:S01]  /*5fc10*/  SHF.R.S32.HI R182, RZ, 0x1f, R250 ;  /* 0x0000001fffb67819 */ /* 0x000fe200000114fa */
[----:B------:R-:W-:Y:S02]  /*5fc20*/  IMAD.MOV.U32 R178, RZ, RZ, R177 ;  /* 0x000000ffffb27224 */ /* 0x000fe400078e00b1 */
[----:B------:R-:W-:-:S02]  /*5fc30*/  IMAD.MOV.U32 R177, RZ, RZ, R176 ;  /* 0x000000ffffb17224 */ /* 0x000fc400078e00b0 */
[----:B------:R-:W-:Y:S02]  /*5fc40*/  IMAD.X R189, R181, 0x1, R13, P4 ;  /* 0x00000001b5bd7824 */ /* 0x000fe400020e060d */
[----:B------:R-:W-:Y:S01]  /*5fc50*/  IMAD.MOV.U32 R176, RZ, RZ, R175 ;  /* 0x000000ffffb07224 */ /* 0x000fe200078e00af */
[----:B0-----:R-:W-:Y:S01]  /*5fc60*/  IADD3 R184, P2, R250, R6, RZ ;  /* 0x00000006fab87210 */ /* 0x001fe20007f5e0ff */
[----:B------:R-:W-:Y:S02]  /*5fc70*/  IMAD.MOV.U32 R175, RZ, RZ, R174 ;  /* 0x000000ffffaf7224 */ /* 0x000fe400078e00ae */
[----:B------:R-:W-:Y:S02]  /*5fc80*/  IMAD.MOV.U32 R174, RZ, RZ, R173 ;  /* 0x000000ffffae7224 */ /* 0x000fe400078e00ad */
[----:B------:R-:W-:Y:S02]  /*5fc90*/  IMAD.X R187, R182, 0x1, R3, P1 ;  /* 0x00000001b6bb7824 */ /* 0x000fe400008e0603 */
[----:B------:R-:W-:-:S02]  /*5fca0*/  IMAD.MOV.U32 R173, RZ, RZ, R172 ;  /* 0x000000ffffad7224 */ /* 0x000fc400078e00ac */
[----:B------:R-:W-:Y:S01]  /*5fcb0*/  IMAD.X R185, R182, 0x1, R5, P2 ;  /* 0x00000001b6b97824 */ /* 0x000fe200010e0605 */
[----:B------:R-:W-:Y:S01]  /*5fcc0*/  STL.64 [R1+0x3958], R188 ;  /* 0x003958bc01007387 */ /* 0x000fe20000100a00 */
[----:B------:R-:W-:Y:S02]  /*5fcd0*/  IMAD.MOV.U32 R172, RZ, RZ, R171 ;  /* 0x000000ffffac7224 */ /* 0x000fe400078e00ab */
[----:B------:R-:W-:Y:S02]  /*5fce0*/  IMAD.MOV.U32 R171, RZ, RZ, R137 ;  /* 0x000000ffffab7224 */ /* 0x000fe400078e0089 */
[----:B------:R-:W3:Y:S04]  /*5fcf0*/  LDL.LU R137, [R1+0x57e8] ;  /* 0x0057e80001897983 */ /* 0x000ee80000300800 */
[----:B------:R0:W-:Y:S01]  /*5fd00*/  STL.64 [R1+0x3948], R186 ;  /* 0x003948ba01007387 */ /* 0x0001e20000100a00 */
[----:B------:R-:W-:-:S03]  /*5fd10*/  IADD3 R190, P4, R250, R0, RZ ;  /* 0x00000000fabe7210 */ /* 0x000fc60007f9e0ff */
[----:B------:R1:W-:Y:S02]  /*5fd20*/  STL.64 [R1+0x3940], R184 ;  /* 0x003940b801007387 */ /* 0x0003e40000100a00 */
[----:B------:R-:W-:Y:S01]  /*5fd30*/  IMAD.X R191, R182, 0x1, R7, P4 ;  /* 0x00000001b6bf7824 */ /* 0x000fe200020e0607 */
[----:B0-----:R-:W-:Y:S01]  /*5fd40*/  IADD3 R186, P1, R250, R2, RZ ;  /* 0x00000002faba7210 */ /* 0x001fe20007f3e0ff */
[----:B-1----:R-:W-:Y:S02]  /*5fd50*/  IMAD.MOV.U32 R184, RZ, RZ, R180 ;  /* 0x000000ffffb87224 */ /* 0x002fe400078e00b4 */
        /* <DEDUP_REMOVED lines=8> */
[----:B------:R-:W-:-:S02]  /*5fde0*/  IMAD.X R187, R182, 0x1, R13, P1 ;  /* 0x00000001b6bb7824 */ /* 0x000fc400008e060d */
[----:B------:R-:W-:Y:S02]  /*5fdf0*/  IMAD.MOV.U32 R172, RZ, RZ, R171 ;  /* 0x000000ffffac7224 */ /* 0x000fe400078e00ab */
[----:B------:R-:W-:Y:S02]  /*5fe00*/  IMAD.MOV.U32 R171, RZ, RZ, R17 ;  /* 0x000000ffffab7224 */ /* 0x000fe400078e0011 */
[----:B------:R-:W3:Y:S04]  /*5fe10*/  LDL.LU R17, [R1+0x2124] ;  /* 0x0021240001117983 */ /* 0x000ee80000300800 */
[----:B------:R-:W-:Y:S04]  /*5fe20*/  STL.64 [R1+0x3930], R190 ;  /* 0x003930be01007387 */ /* 0x000fe80000100a00 */
[----:B------:R0:W-:Y:S01]  /*5fe30*/  STL.64 [R1+0x3928], R186 ;  /* 0x003928ba01007387 */ /* 0x0001e20000100a00 */
[----:B------:R-:W-:-:S02]  /*5fe40*/  IADD3 R188, P2, R251, R4, RZ ;  /* 0x00000004fbbc7210 */ /* 0x000fc40007f5e0ff */
[----:B------:R-:W-:Y:S01]  /*5fe50*/  SHF.R.S32.HI R181, RZ, 0x1f, R251 ;  /* 0x0000001fffb57819 */ /* 0x000fe200000114fb */
[----:B0-----:R-:W-:Y:S02]  /*5fe60*/  IMAD.MOV.U32 R187, RZ, RZ, R180 ;  /* 0x000000ffffbb7224 */ /* 0x001fe400078e00b4 */
[----:B------:R-:W-:Y:S02]  /*5fe70*/  IMAD.MOV.U32 R180, RZ, RZ, R179 ;  /* 0x000000ffffb47224 */ /* 0x000fe400078e00b3 */
[----:B------:R-:W-:Y:S02]  /*5fe80*/  IMAD.MOV.U32 R179, RZ, RZ, R178 ;  /* 0x000000ffffb37224 */ /* 0x000fe400078e00b2 */
[----:B------:R-:W-:Y:S01]  /*5fe90*/  IMAD.MOV.U32 R178, RZ, RZ, R177 ;  /* 0x000000ffffb27224 */ /* 0x000fe200078e00b1 */
[----:B------:R-:W-:Y:S01]  /*5fea0*/  IADD3 R190, P4, R251, R6, RZ ;  /* 0x00000006fbbe7210 */ /* 0x000fe20007f9e0ff */
[----:B------:R-:W-:Y:S02]  /*5feb0*/  IMAD.MOV.U32 R177, RZ, RZ, R176 ;  /* 0x000000ffffb17224 */ /* 0x000fe400078e00b0 */
[----:B------:R-:W-:-:S02]  /*5fec0*/  IMAD.MOV.U32 R176, RZ, RZ, R175 ;  /* 0x000000ffffb07224 */ /* 0x000fc400078e00af */
[----:B------:R-:W-:Y:S02]  /*5fed0*/  IMAD.MOV.U32 R175, RZ, RZ, R174 ;  /* 0x000000ffffaf7224 */ /* 0x000fe400078e00ae */
[----:B------:R-:W-:Y:S02]  /*5fee0*/  IMAD.MOV.U32 R174, RZ, RZ, R173 ;  /* 0x000000ffffae7224 */ /* 0x000fe400078e00ad */
[----:B------:R-:W-:Y:S02]  /*5fef0*/  IMAD.MOV.U32 R173, RZ, RZ, R172 ;  /* 0x000000ffffad7224 */ /* 0x000fe400078e00ac */
[----:B------:R-:W-:Y:S02]  /*5ff00*/  IMAD.X R189, R181, 0x1, R3, P2 ;  /* 0x00000001b5bd7824 */ /* 0x000fe400010e0603 */
[----:B------:R-:W-:Y:S02]  /*5ff10*/  IMAD.MOV.U32 R186, RZ, RZ, R180 ;  /* 0x000000ffffba7224 */ /* 0x000fe400078e00b4 */
[----:B------:R-:W-:-:S02]  /*5ff20*/  IMAD.MOV.U32 R172, RZ, RZ, R171 ;  /* 0x000000ffffac7224 */ /* 0x000fc400078e00ab */
[----:B------:R-:W-:Y:S01]  /*5ff30*/  IMAD.MOV.U32 R180, RZ, RZ, R179 ;  /* 0x000000ffffb47224 */ /* 0x000fe200078e00b3 */
[----:B------:R-:W-:Y:S01]  /*5ff40*/  SHF.R.S32.HI R57, RZ, 0x1f, R140 ;  /* 0x0000001fff397819 */ /* 0x000fe2000001148c */
[----:B------:R-:W-:Y:S02]  /*5ff50*/  IMAD.MOV.U32 R171, RZ, RZ, R170 ;  /* 0x000000ffffab7224 */ /* 0x000fe400078e00aa */
[----:B------:R-:W-:Y:S02]  /*5ff60*/  IMAD.X R191, R181, 0x1, R5, P4 ;  /* 0x00000001b5bf7824 */ /* 0x000fe400020e0605 */
[----:B------:R-:W-:Y:S02]  /*5ff70*/  IMAD.MOV.U32 R179, RZ, RZ, R178 ;  /* 0x000000ffffb37224 */ /* 0x000fe400078e00b2 */
[----:B------:R-:W-:Y:S02]  /*5ff80*/  IMAD.MOV.U32 R170, RZ, RZ, R140 ;  /* 0x000000ffffaa7224 */ /* 0x000fe400078e008c */
[----:B------:R-:W-:Y:S01]  /*5ff90*/  IMAD.MOV.U32 R178, RZ, RZ, R177 ;  /* 0x000000ffffb27224 */ /* 0x000fe200078e00b1 */
[----:B------:R-:W3:Y:S01]  /*5ffa0*/  LDL.LU R140, [R1+0x57e4] ;  /* 0x0057e400018c7983 */ /* 0x000ee20000300800 */
[----:B------:R-:W-:Y:S01]  /*5ffb0*/  IMAD.MOV.U32 R177, RZ, RZ, R176 ;  /* 0x000000ffffb17224 */ /* 0x000fe200078e00b0 */
[----:B------:R-:W-:Y:S01]  /*5ffc0*/  IADD3 R192, P1, R251, R0, RZ ;  /* 0x00000000fbc07210 */ /* 0x000fe20007f3e0ff */
[----:B------:R-:W-:Y:S01]  /*5ffd0*/  IMAD.MOV.U32 R176, RZ, RZ, R175 ;  /* 0x000000ffffb07224 */ /* 0x000fe200078e00af */
[----:B------:R0:W-:Y:S01]  /*5ffe0*/  STL.64 [R1+0x3920], R188 ;  /* 0x003920bc01007387 */ /* 0x0001e20000100a00 */
[----:B------:R-:W-:-:S02]  /*5fff0*/  IMAD.MOV.U32 R185, RZ, RZ, R180 ;  /* 0x000000ffffb97224 */ /* 0x000fc400078e00b4 */
[----:B------:R-:W-:Y:S01]  /*60000*/  IMAD.MOV.U32 R175, RZ, RZ, R174 ;  /* 0x000000ffffaf7224 */ /* 0x000fe200078e00ae */
[----:B------:R1:W-:Y:S01]  /*60010*/  STL.64 [R1+0x3918], R190 ;  /* 0x003918be01007387 */ /* 0x0003e20000100a00 */
[----:B------:R-:W-:Y:S01]  /*60020*/  IMAD.MOV.U32 R180, RZ, RZ, R179 ;  /* 0x000000ffffb47224 */ /* 0x000fe200078e00b3 */
[----:B------:R-:W-:Y:S01]  /*60030*/  SHF.R.S32.HI R182, RZ, 0x1f, R252 ;  /* 0x0000001fffb67819 */ /* 0x000fe200000114fc */
[----:B------:R-:W-:Y:S02]  /*60040*/  IMAD.MOV.U32 R174, RZ, RZ, R173 ;  /* 0x000000ffffae7224 */ /* 0x000fe400078e00ad */
[----:B------:R-:W-:Y:S01]  /*60050*/  IMAD.MOV.U32 R179, RZ, RZ, R178 ;  /* 0x000000ffffb37224 */ /* 0x000fe200078e00b2 */
[----:B0-----:R-:W-:Y:S01]  /*60060*/  IADD3 R188, P2, R251, R2, RZ ;  /* 0x00000002fbbc7210 */ /* 0x001fe20007f5e0ff */
[----:B------:R-:W-:Y:S02]  /*60070*/  IMAD.MOV.U32 R173, RZ, RZ, R172 ;  /* 0x000000ffffad7224 */ /* 0x000fe400078e00ac */
[----:B------:R-:W-:Y:S01]  /*60080*/  IMAD.MOV.U32 R178, RZ, RZ, R177 ;  /* 0x000000ffffb27224 */ /* 0x000fe200078e00b1 */
[----:B-1----:R-:W-:Y:S01]  /*60090*/  IADD3 R190, P4, R252, R4, RZ ;  /* 0x00000004fcbe7210 */ /* 0x002fe20007f9e0ff */
[----:B------:R-:W-:-:S02]  /*600a0*/  IMAD.MOV.U32 R172, RZ, RZ, R171 ;  /* 0x000000ffffac7224 */ /* 0x000fc400078e00ab */
[----:B------:R-:W-:Y:S02]  /*600b0*/  IMAD.MOV.U32 R177, RZ, RZ, R176 ;  /* 0x000000ffffb17224 */ /* 0x000fe400078e00b0 */
[----:B------:R-:W-:Y:S02]  /*600c0*/  IMAD.MOV.U32 R171, RZ, RZ, R170 ;  /* 0x000000ffffab7224 */ /* 0x000fe400078e00aa */
[C---:B------:R-:W-:Y:S02]  /*600d0*/  IMAD.X R193, R181.reuse, 0x1, R7, P1 ;  /* 0x00000001b5c17824 */ /* 0x040fe400008e0607 */
[----:B------:R-:W-:Y:S02]  /*600e0*/  IMAD.MOV.U32 R176, RZ, RZ, R175 ;  /* 0x000000ffffb07224 */ /* 0x000fe400078e00af */
[----:B------:R-:W-:Y:S02]  /*600f0*/  IMAD.MOV.U32 R170, RZ, RZ, R57 ;  /* 0x000000ffffaa7224 */ /* 0x000fe400078e0039 */
[----:B------:R-:W-:Y:S01]  /*60100*/  IMAD.X R189, R181, 0x1, R13, P2 ;  /* 0x00000001b5bd7824 */ /* 0x000fe200010e060d */
[----:B------:R-:W3:Y:S01]  /*60110*/  LDL.LU R57, [R1+0x57e0] ;  /* 0x0057e00001397983 */ /* 0x000ee20000300800 */
[----:B------:R-:W-:-:S02]  /*60120*/  IMAD.MOV.U32 R175, RZ, RZ, R174 ;  /* 0x000000ffffaf7224 */ /* 0x000fc400078e00ae */
[----:B------:R-:W-:Y:S02]  /*60130*/  IMAD.MOV.U32 R174, RZ, RZ, R173 ;  /* 0x000000ffffae7224 */ /* 0x000fe400078e00ad */
[----:B------:R-:W-:Y:S02]  /*60140*/  IMAD.MOV.U32 R173, RZ, RZ, R172 ;  /* 0x000000ffffad7224 */ /* 0x000fe400078e00ac */
[----:B------:R-:W-:Y:S01]  /*60150*/  IMAD.X R191, R182, 0x1, R3, P4 ;  /* 0x00000001b6bf7824 */ /* 0x000fe200020e0603 */
[----:B------:R0:W-:Y:S01]  /*60160*/  STL.64 [R1+0x3908], R192 ;  /* 0x003908c001007387 */ /* 0x0001e20000100a00 */
[----:B------:R-:W-:Y:S02]  /*60170*/  IMAD.MOV.U32 R172, RZ, RZ, R171 ;  /* 0x000000ffffac7224 */ /* 0x000fe400078e00ab */
[----:B------:R-:W-:Y:S01]  /*60180*/  IMAD.MOV.U32 R171, RZ, RZ, R170 ;  /* 0x000000ffffab7224 */ /* 0x000fe200078e00aa */
[----:B------:R1:W-:Y:S01]  /*60190*/  STL.64 [R1+0x38f8], R188 ;  /* 0x0038f8bc01007387 */ /* 0x0003e20000100a00 */
[----:B------:R-:W-:-:S03]  /*601a0*/  IMAD.MOV.U32 R170, RZ, RZ, R166 ;  /* 0x000000ffffaa7224 */ /* 0x000fc600078e00a6 */
[----:B------:R-:W3:Y:S01]  /*601b0*/  LDL.LU R166, [R1+0x1640] ;  /* 0x0016400001a67983 */ /* 0x000ee20000300800 */
[----:B------:R-:W-:Y:S01]  /*601c0*/  IMAD.MOV.U32 R181, RZ, RZ, R180 ;  /* 0x000000ffffb57224 */ /* 0x000fe200078e00b4 */
[C---:B0-----:R-:W-:Y:S02]  /*601d0*/  IADD3 R192, P1, R252.reuse, R6, RZ ;  /* 0x00000006fcc07210 */ /* 0x041fe40007f3e0ff */
[----:B------:R0:W-:Y:S01]  /*601e0*/  STL.64 [R1+0x38f0], R190 ;  /* 0x0038f0be01007387 */ /* 0x0001e20000100a00 */
[----:B------:R-:W-:Y:S01]  /*601f0*/  IMAD.MOV.U32 R180, RZ, RZ, R179 ;  /* 0x000000ffffb47224 */ /* 0x000fe200078e00b3 */
[----:B-1----:R-:W-:Y:S01]  /*60200*/  IADD3 R188, P2, R252, R0, RZ ;  /* 0x00000000fcbc7210 */ /* 0x002fe20007f5e0ff */
[----:B------:R-:W-:Y:S02]  /*60210*/  IMAD.MOV.U32 R179, RZ, RZ, R178 ;  /* 0x000000ffffb37224 */ /* 0x000fe400078e00b2 */
[----:B------:R-:W-:Y:S02]  /*60220*/  IMAD.X R193, R182, 0x1, R5, P1 ;  /* 0x00000001b6c17824 */ /* 0x000fe400008e0605 */
[----:B------:R-:W-:Y:S01]  /*60230*/  IMAD.MOV.U32 R178, RZ, RZ, R177 ;  /* 0x000000ffffb27224 */ /* 0x000fe200078e00b1 */
[----:B0-----:R-:W-:Y:S01]  /*60240*/  IADD3 R190, P4, R252, R2, RZ ;  /* 0x00000002fcbe7210 */ /* 0x001fe20007f9e0ff */
[----:B------:R-:W-:-:S02]  /*60250*/  IMAD.MOV.U32 R177, RZ, RZ, R176 ;  /* 0x000000ffffb17224 */ /* 0x000fc400078e00b0 */
[C---:B------:R-:W-:Y:S02]  /*60260*/  IMAD.X R189, R182.reuse, 0x1, R7, P2 ;  /* 0x00000001b6bd7824 */ /* 0x040fe400010e0607 */
[----:B------:R-:W-:Y:S02]  /*60270*/  IMAD.X R191, R182, 0x1, R13, P4 ;  /* 0x00000001b6bf7824 */ /* 0x000fe400020e060d */
[----:B------:R-:W-:Y:S02]  /*60280*/  IMAD.MOV.U32 R176, RZ, RZ, R175 ;  /* 0x000000ffffb07224 */ /* 0x000fe400078e00af */
[----:B------:R-:W-:Y:S02]  /*60290*/  IMAD.MOV.U32 R182, RZ, RZ, R180 ;  /* 0x000000ffffb67224 */ /* 0x000fe400078e00b4 */
[----:B------:R-:W-:Y:S02]  /*602a0*/  IMAD.MOV.U32 R175, RZ, RZ, R174 ;  /* 0x000000ffffaf7224 */ /* 0x000fe400078e00ae */
[----:B------:R-:W-:Y:S01]  /*602b0*/  IMAD.MOV.U32 R180, RZ, RZ, R179 ;  /* 0x000000ffffb47224 */ /* 0x000fe200078e00b3 */
[----:B------:R0:W-:Y:S01]  /*602c0*/  STL.64 [R1+0x38e8], R192 ;  /* 0x0038e8c001007387 */ /* 0x0001e20000100a00 */
[----:B------:R-:W-:-:S02]  /*602d0*/  IMAD.MOV.U32 R174, RZ, RZ, R173 ;  /* 0x000000ffffae7224 */ /* 0x000fc400078e00ad */
[----:B------:R-:W-:Y:S02]  /*602e0*/  IMAD.MOV.U32 R179, RZ, RZ, R178 ;  /* 0x000000ffffb37224 */ /* 0x000fe400078e00b2 */
[----:B------:R-:W-:Y:S02]  /*602f0*/  IMAD.MOV.U32 R173, RZ, RZ, R172 ;  /* 0x000000ffffad7224 */ /* 0x000fe400078e00ac */
[----:B------:R-:W-:Y:S02]  /*60300*/  IMAD.MOV.U32 R178, RZ, RZ, R177 ;  /* 0x000000ffffb27224 */ /* 0x000fe400078e00b1 */
[----:B------:R-:W-:Y:S02]  /*60310*/  IMAD.MOV.U32 R172, RZ, RZ, R171 ;  /* 0x000000ffffac7224 */ /* 0x000fe400078e00ab */
[----:B------:R-:W-:Y:S01]  /*60320*/  IMAD.MOV.U32 R177, RZ, RZ, R176 ;  /* 0x000000ffffb17224 */ /* 0x000fe200078e00b0 */
[----:B0-----:R-:W-:Y:S01]  /*60330*/  IADD3 R192, P1, R183, R4, RZ ;  /* 0x00000004b7c07210 */ /* 0x001fe20007f3e0ff */
[----:B------:R-:W-:-:S02]  /*60340*/  IMAD.MOV.U32 R171, RZ, RZ, R170 ;  /* 0x000000ffffab7224 */ /* 0x000fc400078e00aa */
[----:B------:R-:W-:Y:S01]  /*60350*/  IMAD.MOV.U32 R176, RZ, RZ, R175 ;  /* 0x000000ffffb07224 */ /* 0x000fe200078e00af */
[----:B------:R-:W-:Y:S01]  /*60360*/  SHF.R.S32.HI R138, RZ, 0x1f, R135 ;  /* 0x0000001fff8a7819 */ /* 0x000fe20000011487 */
[----:B------:R-:W-:Y:S02]  /*60370*/  IMAD.MOV.U32 R170, RZ, RZ, R169 ;  /* 0x000000ffffaa7224 */ /* 0x000fe400078e00a9 */
[----:B------:R-:W-:Y:S02]  /*60380*/  IMAD.MOV.U32 R175, RZ, RZ, R174 ;  /* 0x000000ffffaf7224 */ /* 0x000fe400078e00ae */
[----:B------:R-:W-:Y:S02]  /*60390*/  IMAD.MOV.U32 R169, RZ, RZ, R135 ;  /* 0x000000ffffa97224 */ /* 0x000fe400078e0087 */
[----:B------:R-:W-:Y:S01]  /*603a0*/  IMAD.MOV.U32 R174, RZ, RZ, R173 ;  /* 0x000000ffffae7224 */ /* 0x000fe200078e00ad */
[----:B------:R-:W3:Y:S01]  /*603b0*/  LDL.LU R135, [R1+0x57dc] ;  /* 0x0057dc0001877983 */ /* 0x000ee20000300800 */
[----:B------:R-:W-:-:S02]  /*603c0*/  IMAD.MOV.U32 R173, RZ, RZ, R172 ;  /* 0x000000ffffad7224 */ /* 0x000fc400078e00ac */
        /* <DEDUP_REMOVED lines=8> */
[----:B0-----:R-:W-:-:S03]  /*60450*/  IADD3 R188, P2, R183, R6, RZ ;  /* 0x00000006b7bc7210 */ /* 0x001fc60007f5e0ff */
[----:B------:R0:W-:Y:S01]  /*60460*/  STL.64 [R1+0x38c0], R192 ;  /* 0x0038c0c001007387 */ /* 0x0001e20000100a00 */
[C---:B-1----:R-:W-:Y:S01]  /*60470*/  IADD3 R190, P4, R183.reuse, R0, RZ ;  /* 0x00000000b7be7210 */ /* 0x042fe20007f9e0ff */
[----:B------:R-:W-:Y:S01]  /*60480*/  IMAD.X R189, R194, 0x1, R5, P2 ;  /* 0x00000001c2bd7824 */ /* 0x000fe200010e0605 */
[----:B0-----:R-:W-:Y:S01]  /*60490*/  IADD3 R192, P1, R183, R2, RZ ;  /* 0x00000002b7c07210 */ /* 0x001fe20007f3e0ff */
[----:B------:R-:W-:Y:S02]  /*604a0*/  IMAD.MOV.U32 R183, RZ, RZ, R180 ;  /* 0x000000ffffb77224 */ /* 0x000fe400078e00b4 */
[----:B------:R-:W-:Y:S02]  /*604b0*/  IMAD.MOV.U32 R180, RZ, RZ, R179 ;  /* 0x000000ffffb47224 */ /* 0x000fe400078e00b3 */
[----:B------:R-:W-:Y:S02]  /*604c0*/  IMAD.MOV.U32 R179, RZ, RZ, R178 ;  /* 0x000000ffffb37224 */ /* 0x000fe400078e00b2 */
[----:B------:R-:W-:-:S02]  /*604d0*/  IMAD.MOV.U32 R178, RZ, RZ, R177 ;  /* 0x000000ffffb27224 */ /* 0x000fc400078e00b1 */
[----:B------:R-:W-:Y:S02]  /*604e0*/  IMAD.MOV.U32 R177, RZ, RZ, R176 ;  /* 0x000000ffffb17224 */ /* 0x000fe400078e00b0 */
[C---:B------:R-:W-:Y:S02]  /*604f0*/  IMAD.X R191, R194.reuse, 0x1, R7, P4 ;  /* 0x00000001c2bf7824 */ /* 0x040fe400020e0607 */
[----:B------:R-:W-:Y:S02]  /*60500*/  IMAD.X R193, R194, 0x1, R13, P1 ;  /* 0x00000001c2c17824 */ /* 0x000fe400008e060d */
[----:B------:R-:W-:Y:S02]  /*60510*/  IMAD.MOV.U32 R176, RZ, RZ, R175 ;  /* 0x000000ffffb07224 */ /* 0x000fe400078e00af */
[----:B------:R-:W-:Y:S02]  /*60520*/  IMAD.MOV.U32 R194, RZ, RZ, R180 ;  /* 0x000000ffffc27224 */ /* 0x000fe400078e00b4 */
[----:B------:R-:W-:-:S02]  /*60530*/  IMAD.MOV.U32 R175, RZ, RZ, R174 ;  /* 0x000000ffffaf7224 */ /* 0x000fc400078e00ae */
[----:B------:R-:W-:Y:S01]  /*60540*/  IMAD.MOV.U32 R180, RZ, RZ, R179 ;  /* 0x000000ffffb47224 */ /* 0x000fe200078e00b3 */
[----:B------:R0:W-:Y:S01]  /*60550*/  STL.64 [R1+0x38b8], R188 ;  /* 0x0038b8bc01007387 */ /* 0x0001e20000100a00 */
[----:B------:R-:W-:Y:S02]  /*60560*/  IMAD.MOV.U32 R174, RZ, RZ, R173 ;  /* 0x000000ffffae7224 */ /* 0x000fe400078e00ad */
[----:B------:R-:W-:Y:S02]  /*60570*/  IMAD.MOV.U32 R179, RZ, RZ, R178 ;  /* 0x000000ffffb37224 */ /* 0x000fe400078e00b2 */
[----:B------:R-:W-:Y:S02]  /*60580*/  IMAD.MOV.U32 R173, RZ, RZ, R172 ;  /* 0x000000ffffad7224 */ /* 0x000fe400078e00ac */
[----:B------:R-:W-:Y:S02]  /*60590*/  IMAD.MOV.U32 R178, RZ, RZ, R177 ;  /* 0x000000ffffb27224 */ /* 0x000fe400078e00b1 */
[----:B------:R-:W-:-:S02]  /*605a0*/  IMAD.MOV.U32 R172, RZ, RZ, R171 ;  /* 0x000000ffffac7224 */ /* 0x000fc400078e00ab */
[----:B------:R-:W-:Y:S01]  /*605b0*/  IMAD.MOV.U32 R177, RZ, RZ, R176 ;  /* 0x000000ffffb17224 */ /* 0x000fe200078e00b0 */
[----:B0-----:R-:W-:Y:S01]  /*605c0*/  IADD3 R188, P2, R184, R4, RZ ;  /* 0x00000004b8bc7210 */ /* 0x001fe20007f5e0ff */
[----:B------:R-:W-:Y:S02]  /*605d0*/  IMAD.MOV.U32 R171, RZ, RZ, R170 ;  /* 0x000000ffffab7224 */ /* 0x000fe400078e00aa */
[----:B------:R-:W-:Y:S01]  /*605e0*/  IMAD.MOV.U32 R176, RZ, RZ, R175 ;  /* 0x000000ffffb07224 */ /* 0x000fe200078e00af */
[----:B------:R-:W-:Y:S01]  /*605f0*/  SHF.R.S32.HI R136, RZ, 0x1f, R133 ;  /* 0x0000001fff887819 */ /* 0x000fe20000011485 */
[----:B------:R-:W-:Y:S02]  /*60600*/  IMAD.MOV.U32 R170, RZ, RZ, R169 ;  /* 0x000000ffffaa7224 */ /* 0x000fe400078e00a9 */
[----:B------:R-:W-:Y:S02]  /*60610*/  IMAD.MOV.U32 R175, RZ, RZ, R174 ;  /* 0x000000ffffaf7224 */ /* 0x000fe400078e00ae */
[----:B------:R-:W-:-:S02]  /*60620*/  IMAD.MOV.U32 R169, RZ, RZ, R133 ;  /* 0x000000ffffa97224 */ /* 0x000fc400078e0085 */
[----:B------:R-:W-:Y:S01]  /*60630*/  IMAD.MOV.U32 R174, RZ, RZ, R173 ;  /* 0x000000ffffae7224 */ /* 0x000fe200078e00ad */
[----:B------:R-:W3:Y:S01]  /*60640*/  LDL.LU R133, [R1+0x57d4] ;  /* 0x0057d40001857983 */ /* 0x000ee20000300800 */
        /* <DEDUP_REMOVED lines=1361> */
[----:B------:R-:W3:Y:S04]  /*65b60*/  LDL.LU R70, [R1+0x56c8] ;  /* 0x0056c80001467983 */ /* 0x000ee80000300800 */
[----:B------:R2:W-:Y:S01]  /*65b70*/  STL.64 [R1+0x3420], R188 ;  /* 0x003420bc01007387 */ /* 0x0005e20000100a00 */
[C---:B0-----:R-:W-:Y:S02]  /*65b80*/  IADD3 R190, P4, R186.reuse, R6, RZ ;  /* 0x00000006babe7210 */ /* 0x041fe40007f9e0ff */
[C---:B-1----:R-:W-:Y:S02]  /*65b90*/  IADD3 R192, P1, R186.reuse, R0, RZ ;  /* 0x00000000bac07210 */ /* 0x042fe40007f3e0ff */
[----:B--2---:R-:W-:Y:S01]  /*65ba0*/  IADD3 R188, P2, R186, R2, RZ ;  /* 0x00000002babc7210 */ /* 0x004fe20007f5e0ff */
        /* <DEDUP_REMOVED lines=9> */
[----:B------:R-:W-:Y:S02]  /*65c40*/  IMAD.MOV.U32 R173, RZ, RZ, R172 ;  /* 0x000000ffffad7224 */ /* 0x000fe400078e00ac */
[----:B------:R-:W-:Y:S01]  /*65c50*/  IMAD.MOV.U32 R172, RZ, RZ, R171 ;  /* 0x000000ffffac7224 */ /* 0x000fe200078e00ab */
[----:B------:R0:W-:Y:S01]  /*65c60*/  STL.64 [R1+0x3418], R190 ;  /* 0x003418be01007387 */ /* 0x0001e20000100a00 */
[----:B------:R-:W-:Y:S02]  /*65c70*/  IMAD.MOV.U32 R171, RZ, RZ, R170 ;  /* 0x000000ffffab7224 */ /* 0x000fe400078e00aa */
[----:B------:R-:W-:-:S02]  /*65c80*/  IMAD.MOV.U32 R170, RZ, RZ, R169 ;  /* 0x000000ffffaa7224 */ /* 0x000fc400078e00a9 */
[----:B------:R-:W2:Y:S01]  /*65c90*/  LDL.LU R169, [R1+0x1e2c] ;  /* 0x001e2c0001a97983 */ /* 0x000ea20000300800 */
[C---:B------:R-:W-:Y:S02]  /*65ca0*/  IMAD.X R193, R185.reuse, 0x1, R7, P1 ;  /* 0x00000001b9c17824 */ /* 0x040fe400008e0607 */
[----:B------:R-:W-:Y:S02]  /*65cb0*/  IMAD.X R189, R185, 0x1, R13, P2 ;  /* 0x00000001b9bd7824 */ /* 0x000fe400010e060d */
        /* <DEDUP_REMOVED lines=8> */
[----:B------:R-:W-:Y:S01]  /*65d40*/  IMAD.MOV.U32 R173, RZ, RZ, R172 ;  /* 0x000000ffffad7224 */ /* 0x000fe200078e00ac */
[----:B------:R1:W-:Y:S01]  /*65d50*/  STL.64 [R1+0x3410], R192 ;  /* 0x003410c001007387 */ /* 0x0003e20000100a00 */
[----:B------:R-:W-:-:S02]  /*65d60*/  IMAD.MOV.U32 R172, RZ, RZ, R171 ;  /* 0x000000ffffac7224 */ /* 0x000fc400078e00ab */
[----:B------:R-:W-:Y:S01]  /*65d70*/  IMAD.MOV.U32 R171, RZ, RZ, R170 ;  /* 0x000000ffffab7224 */ /* 0x000fe200078e00aa */
[----:B------:R4:W-:Y:S01]  /*65d80*/  STL.64 [R1+0x3408], R188 ;  /* 0x003408bc01007387 */ /* 0x0009e20000100a00 */
[----:B--2---:R-:W-:-:S03]  /*65d90*/  IMAD.MOV.U32 R170, RZ, RZ, R169 ;  /* 0x000000ffffaa7224 */ /* 0x004fc600078e00a9 */
[----:B------:R-:W2:Y:S01]  /*65da0*/  LDL.LU R169, [R1+0x1a20] ;  /* 0x001a200001a97983 */ /* 0x000ea20000300800 */
[----:B0-----:R-:W-:-:S05]  /*65db0*/  IADD3 R190, P4, R181, R4, RZ ;  /* 0x00000004b5be7210 */ /* 0x001fca0007f9e0ff */
[C---:B------:R-:W-:Y:S01]  /*65dc0*/  IMAD.X R191, R182.reuse, 0x1, R3, P4 ;  /* 0x00000001b6bf7824 */ /* 0x040fe200020e0603 */
[C---:B-1----:R-:W-:Y:S02]  /*65dd0*/  IADD3 R192, P1, R181.reuse, R6, RZ ;  /* 0x00000006b5c07210 */ /* 0x042fe40007f3e0ff */
[C---:B----4-:R-:W-:Y:S02]  /*65de0*/  IADD3 R188, P2, R181.reuse, R0, RZ ;  /* 0x00000000b5bc7210 */ /* 0x050fe40007f5e0ff */
[----:B------:R0:W-:Y:S01]  /*65df0*/  STL.64 [R1+0x3400], R190 ;  /* 0x003400be01007387 */ /* 0x0001e20000100a00 */
[----:B------:R-:W-:Y:S01]  /*65e00*/  IMAD.X R193, R182, 0x1, R5, P1 ;  /* 0x00000001b6c17824 */ /* 0x000fe200008e0605 */
[----:B0-----:R-:W-:Y:S01]  /*65e10*/  IADD3 R190, P4, R181, R2, RZ ;  /* 0x00000002b5be7210 */ /* 0x001fe20007f9e0ff */
        /* <DEDUP_REMOVED lines=9> */
[----:B------:R-:W-:Y:S01]  /*65eb0*/  IMAD.MOV.U32 R172, RZ, RZ, R171 ;  /* 0x000000ffffac7224 */ /* 0x000fe200078e00ab */
[----:B------:R0:W-:Y:S01]  /*65ec0*/  STL.64 [R1+0x33f8], R192 ;  /* 0x0033f8c001007387 */ /* 0x0001e20000100a00 */
[----:B------:R-:W-:Y:S02]  /*65ed0*/  IMAD.MOV.U32 R171, RZ, RZ, R170 ;  /* 0x000000ffffab7224 */ /* 0x000fe400078e00aa */
[----:B--2---:R-:W-:Y:S02]  /*65ee0*/  IMAD.MOV.U32 R170, RZ, RZ, R169 ;  /* 0x000000ffffaa7224 */ /* 0x004fe400078e00a9 */
[----:B------:R-:W2:Y:S01]  /*65ef0*/  LDL.LU R169, [R1+0x1e30] ;  /* 0x001e300001a97983 */ /* 0x000ea20000300800 */
[C---:B------:R-:W-:Y:S02]  /*65f00*/  IMAD.X R189, R182.reuse, 0x1, R7, P2 ;  /* 0x00000001b6bd7824 */ /* 0x040fe400010e0607 */
[----:B------:R-:W-:-:S02]  /*65f10*/  IMAD.X R191, R182, 0x1, R13, P4 ;  /* 0x00000001b6bf7824 */ /* 0x000fc400020e060d */
[----:B------:R-:W-:Y:S02]  /*65f20*/  IMAD.MOV.U32 R182, RZ, RZ, R180 ;  /* 0x000000ffffb67224 */ /* 0x000fe400078e00b4 */
[----:B------:R-:W-:Y:S02]  /*65f30*/  IMAD.MOV.U32 R180, RZ, RZ, R179 ;  /* 0x000000ffffb47224 */ /* 0x000fe400078e00b3 */
[----:B------:R-:W-:Y:S01]  /*65f40*/  IMAD.MOV.U32 R179, RZ, RZ, R178 ;  /* 0x000000ffffb37224 */ /* 0x000fe200078e00b2 */
[----:B0-----:R-:W-:Y:S01]  /*65f50*/  IADD3 R192, P1, R183, R4, RZ ;  /* 0x00000004b7c07210 */ /* 0x001fe20007f3e0ff */
[----:B------:R-:W-:Y:S02]  /*65f60*/  IMAD.MOV.U32 R178, RZ, RZ, R177 ;  /* 0x000000ffffb27224 */ /* 0x000fe400078e00b1 */
[----:B------:R-:W-:Y:S02]  /*65f70*/  IMAD.MOV.U32 R177, RZ, RZ, R176 ;  /* 0x000000ffffb17224 */ /* 0x000fe400078e00b0 */
[----:B------:R-:W-:Y:S01]  /*65f80*/  IMAD.MOV.U32 R176, RZ, RZ, R175 ;  /* 0x000000ffffb07224 */ /* 0x000fe200078e00af */
[----:B------:R-:W-:Y:S01]  /*65f90*/  SHF.R.S32.HI R55, RZ, 0x1f, R55 ;  /* 0x0000001fff377819 */ /* 0x000fe20000011437 */
[----:B------:R-:W-:-:S02]  /*65fa0*/  IMAD.MOV.U32 R175, RZ, RZ, R174 ;  /* 0x000000ffffaf7224 */ /* 0x000fc400078e00ae */
[----:B------:R-:W-:Y:S02]  /*65fb0*/  IMAD.MOV.U32 R174, RZ, RZ, R173 ;  /* 0x000000ffffae7224 */ /* 0x000fe400078e00ad */
[----:B------:R-:W-:Y:S02]  /*65fc0*/  IMAD.MOV.U32 R173, RZ, RZ, R172 ;  /* 0x000000ffffad7224 */ /* 0x000fe400078e00ac */
[----:B------:R-:W-:Y:S02]  /*65fd0*/  IMAD.MOV.U32 R172, RZ, RZ, R171 ;  /* 0x000000ffffac7224 */ /* 0x000fe400078e00ab */
[----:B------:R-:W-:Y:S01]  /*65fe0*/  IMAD.X R193, R194, 0x1, R3, P1 ;  /* 0x00000001c2c17824 */ /* 0x000fe200008e0603 */
[----:B------:R0:W-:Y:S01]  /*65ff0*/  STL.64 [R1+0x33f0], R188 ;  /* 0x0033f0bc01007387 */ /* 0x0001e20000100a00 */
[----:B------:R-:W-:-:S03]  /*66000*/  IMAD.MOV.U32 R171, RZ, RZ, R170 ;  /* 0x000000ffffab7224 */ /* 0x000fc600078e00aa */
[----:B------:R1:W-:Y:S01]  /*66010*/  STL.64 [R1+0x33e8], R190 ;  /* 0x0033e8be01007387 */ /* 0x0003e20000100a00 */
[C---:B0-----:R-:W-:Y:S02]  /*66020*/  IADD3 R188, P2, R183.reuse, R6, RZ ;  /* 0x00000006b7bc7210 */ /* 0x041fe40007f5e0ff */
[----:B-1----:R-:W-:-:S03]  /*66030*/  IADD3 R190, P4, R183, R0, RZ ;  /* 0x00000000b7be7210 */ /* 0x002fc60007f9e0ff */
[C---:B------:R-:W-:Y:S02]  /*66040*/  IMAD.X R189, R194.reuse, 0x1, R5, P2 ;  /* 0x00000001c2bd7824 */ /* 0x040fe400010e0605 */
[----:B------:R-:W-:Y:S01]  /*66050*/  IMAD.X R191, R194, 0x1, R7, P4 ;  /* 0x00000001c2bf7824 */ /* 0x000fe200020e0607 */
[----:B------:R-:W-:Y:S02]  /*66060*/  SHF.R.S32.HI R53, RZ, 0x1f, R54 ;  /* 0x0000001fff357819 */ /* 0x000fe40000011436 */
[----:B------:R-:W-:Y:S02]  /*66070*/  SHF.R.S32.HI R51, RZ, 0x1f, R52 ;  /* 0x0000001fff337819 */ /* 0x000fe40000011434 */
[----:B------:R-:W-:Y:S02]  /*66080*/  SHF.R.S32.HI R11, RZ, 0x1f, R50 ;  /* 0x0000001fff0b7819 */ /* 0x000fe40000011432 */
[----:B------:R-:W-:Y:S02]  /*66090*/  SHF.R.S32.HI R9, RZ, 0x1f, R62 ;  /* 0x0000001fff097819 */ /* 0x000fe4000001143e */
[----:B------:R-:W-:Y:S01]  /*660a0*/  SHF.R.S32.HI R60, RZ, 0x1f, R10 ;  /* 0x0000001fff3c7819 */ /* 0x000fe2000001140a */
[----:B--2---:R-:W-:-:S02]  /*660b0*/  IMAD.MOV.U32 R170, RZ, RZ, R169 ;  /* 0x000000ffffaa7224 */ /* 0x004fc400078e00a9 */
[----:B------:R-:W-:Y:S02]  /*660c0*/  IMAD.MOV.U32 R169, RZ, RZ, R55 ;  /* 0x000000ffffa97224 */ /* 0x000fe400078e0037 */
[----:B------:R-:W2:Y:S04]  /*660d0*/  LDL.LU R55, [R1+0x56c4] ;  /* 0x0056c40001377983 */ /* 0x000ea80000300800 */
[----:B------:R0:W-:Y:S02]  /*660e0*/  STL.64 [R1+0x33e0], R192 ;  /* 0x0033e0c001007387 */ /* 0x0001e40000100a00 */
[----:B0-----:R-:W-:Y:S01]  /*660f0*/  IADD3 R192, P1, R183, R2, RZ ;  /* 0x00000002b7c07210 */ /* 0x001fe20007f3e0ff */
        /* <DEDUP_REMOVED lines=8> */
[----:B------:R-:W-:Y:S02]  /*66180*/  IMAD.MOV.U32 R175, RZ, RZ, R174 ;  /* 0x000000ffffaf7224 */ /* 0x000fe400078e00ae */
[----:B------:R-:W-:Y:S01]  /*66190*/  IMAD.MOV.U32 R180, RZ, RZ, R179 ;  /* 0x000000ffffb47224 */ /* 0x000fe200078e00b3 */
[----:B------:R0:W-:Y:S01]  /*661a0*/  STL.64 [R1+0x33d8], R188 ;  /* 0x0033d8bc01007387 */ /* 0x0001e20000100a00 */
[----:B------:R-:W-:Y:S02]  /*661b0*/  IMAD.MOV.U32 R174, RZ, RZ, R173 ;  /* 0x000000ffffae7224 */ /* 0x000fe400078e00ad */
[----:B------:R-:W-:Y:S02]  /*661c0*/  IMAD.MOV.U32 R179, RZ, RZ, R178 ;  /* 0x000000ffffb37224 */ /* 0x000fe400078e00b2 */
[----:B------:R-:W-:Y:S02]  /*661d0*/  IMAD.MOV.U32 R173, RZ, RZ, R172 ;  /* 0x000000ffffad7224 */ /* 0x000fe400078e00ac */
[----:B------:R-:W-:-:S02]  /*661e0*/  IMAD.MOV.U32 R178, RZ, RZ, R177 ;  /* 0x000000ffffb27224 */ /* 0x000fc400078e00b1 */
[----:B------:R-:W-:Y:S02]  /*661f0*/  IMAD.MOV.U32 R172, RZ, RZ, R171 ;  /* 0x000000ffffac7224 */ /* 0x000fe400078e00ab */
[----:B------:R-:W-:Y:S01]  /*66200*/  IMAD.MOV.U32 R177, RZ, RZ, R176 ;  /* 0x000000ffffb17224 */ /* 0x000fe200078e00b0 */
[----:B0-----:R-:W-:Y:S01]  /*66210*/  IADD3 R188, P2, R184, R4, RZ ;  /* 0x00000004b8bc7210 */ /* 0x001fe20007f5e0ff */
[----:B------:R-:W-:Y:S02]  /*66220*/  IMAD.MOV.U32 R171, RZ, RZ, R170 ;  /* 0x000000ffffab7224 */ /* 0x000fe400078e00aa */
[----:B------:R-:W-:Y:S02]  /*66230*/  IMAD.MOV.U32 R176, RZ, RZ, R175 ;  /* 0x000000ffffb07224 */ /* 0x000fe400078e00af */
[----:B------:R-:W-:Y:S02]  /*66240*/  IMAD.MOV.U32 R170, RZ, RZ, R169 ;  /* 0x000000ffffaa7224 */ /* 0x000fe400078e00a9 */
[----:B------:R-:W-:-:S02]  /*66250*/  IMAD.MOV.U32 R175, RZ, RZ, R174 ;  /* 0x000000ffffaf7224 */ /* 0x000fc400078e00ae */
[----:B------:R-:W-:Y:S02]  /*66260*/  IMAD.MOV.U32 R169, RZ, RZ, R54 ;  /* 0x000000ffffa97224 */ /* 0x000fe400078e0036 */
[----:B------:R-:W-:Y:S01]  /*66270*/  IMAD.MOV.U32 R174, RZ, RZ, R173 ;  /* 0x000000ffffae7224 */ /* 0x000fe200078e00ad */
[----:B------:R-:W4:Y:S01]  /*66280*/  LDL.LU R54, [R1+0x56c0] ;  /* 0x0056c00001367983 */ /* 0x000f220000300800 */
[----:B------:R-:W-:Y:S02]  /*66290*/  IMAD.MOV.U32 R173, RZ, RZ, R172 ;  /* 0x000000ffffad7224 */ /* 0x000fe400078e00ac */
[----:B------:R-:W-:Y:S02]  /*662a0*/  IMAD.MOV.U32 R172, RZ, RZ, R171 ;  /* 0x000000ffffac7224 */ /* 0x000fe400078e00ab */
[----:B------:R-:W-:Y:S01]  /*662b0*/  IMAD.X R189, R187, 0x1, R3, P2 ;  /* 0x00000001bbbd7824 */ /* 0x000fe200010e0603 */
[----:B------:R0:W-:Y:S01]  /*662c0*/  STL.64 [R1+0x33d0], R190 ;  /* 0x0033d0be01007387 */ /* 0x0001e20000100a00 */
[----:B------:R-:W-:-:S02]  /*662d0*/  IMAD.MOV.U32 R171, RZ, RZ, R170 ;  /* 0x000000ffffab7224 */ /* 0x000fc400078e00aa */
[----:B------:R-:W-:Y:S01]  /*662e0*/  IMAD.MOV.U32 R170, RZ, RZ, R169 ;  /* 0x000000ffffaa7224 */ /* 0x000fe200078e00a9 */
[----:B------:R1:W-:Y:S01]  /*662f0*/  STL.64 [R1+0x33c8], R192 ;  /* 0x0033c8c001007387 */ /* 0x0003e20000100a00 */
[----:B------:R-:W-:-:S03]  /*66300*/  IMAD.MOV.U32 R169, RZ, RZ, R53 ;  /* 0x000000ffffa97224 */ /* 0x000fc600078e0035 */
[----:B------:R-:W2:Y:S01]  /*66310*/  LDL.LU R53, [R1+0x56bc] ;  /* 0x0056bc0001357983 */ /* 0x000ea20000300800 */
        /* <DEDUP_REMOVED lines=25> */
[----:B------:R-:W-:Y:S02]  /*664b0*/  IMAD.MOV.U32 R176, RZ, RZ, R175 ;  /* 0x000000ffffb07224 */ /* 0x000fe400078e00af */
[----:B------:R-:W-:Y:S02]  /*664c0*/  IMAD.MOV.U32 R170, RZ, RZ, R169 ;  /* 0x000000ffffaa7224 */ /* 0x000fe400078e00a9 */
[----:B------:R-:W-:Y:S02]  /*664d0*/  IMAD.MOV.U32 R175, RZ, RZ, R174 ;  /* 0x000000ffffaf7224 */ /* 0x000fe400078e00ae */
[----:B------:R-:W-:-:S02]  /*664e0*/  IMAD.MOV.U32 R169, RZ, RZ, R52 ;  /* 0x000000ffffa97224 */ /* 0x000fc400078e0034 */
[----:B------:R-:W-:Y:S01]  /*664f0*/  IMAD.MOV.U32 R174, RZ, RZ, R173 ;  /* 0x000000ffffae7224 */ /* 0x000fe200078e00ad */
[----:B------:R-:W2:Y:S01]  /*66500*/  LDL.LU R52, [R1+0x56b8] ;  /* 0x0056b80001347983 */ /* 0x000ea20000300800 */
        /* <DEDUP_REMOVED lines=1237> */
[----:B---3--:R-:W-:-:S02]  /*6b260*/  IMAD.MOV.U32 R169, RZ, RZ, R140 ;  /* 0x000000ffffa97224 */ /* 0x008fc400078e008c */
        /* <DEDUP_REMOVED lines=1414> */
[----:B----4-:R-:W-:Y:S01]  /*70ad0*/  IADD3 R190, P4, R183, R2, RZ ;  /* 0x00000002b7be7210 */ /* 0x010fe20007f9e0ff */
        /* <DEDUP_REMOVED lines=14> */
[----:B------:R-:W4:Y:S01]  /*70bc0*/  LDL.LU R169, [R1+0x1f44] ;  /* 0x001f440001a97983 */ /* 0x000f220000300800 */
        /* <DEDUP_REMOVED lines=15> */
[----:B----4-:R-:W-:-:S03]  /*70cc0*/  IMAD.MOV.U32 R170, RZ, RZ, R169 ;  /* 0x000000ffffaa7224 */ /* 0x010fc600078e00a9 */
[----:B------:R-:W4:Y:S01]  /*70cd0*/  LDL.LU R169, [R1+0x18f0] ;  /* 0x0018f00001a97983 */ /* 0x000f220000300800 */
[----:B0-----:R-:W-:-:S05]  /*70ce0*/  IADD3 R192, P1, R184, R4, RZ ;  /* 0x00000004b8c07210 */ /* 0x001fca0007f3e0ff */
[C---:B------:R-:W-:Y:S01]  /*70cf0*/  IMAD.X R193, R187.reuse, 0x1, R3, P1 ;  /* 0x00000001bbc17824 */ /* 0x040fe200008e0603 */
[C---:B-1----:R-:W-:Y:S02]  /*70d00*/  IADD3 R188, P2, R184.reuse, R6, RZ ;  /* 0x00000006b8bc7210 */ /* 0x042fe40007f5e0ff */
[C---:B--2---:R-:W-:Y:S02]  /*70d10*/  IADD3 R190, P4, R184.reuse, R0, RZ ;  /* 0x00000000b8be7210 */ /* 0x044fe40007f9e0ff */
[----:B------:R0:W-:Y:S01]  /*70d20*/  STL.64 [R1+0x2930], R192 ;  /* 0x002930c001007387 */ /* 0x0001e20000100a00 */
[C---:B------:R-:W-:Y:S02]  /*70d30*/  IMAD.X R189, R187.reuse, 0x1, R5, P2 ;  /* 0x00000001bbbd7824 */ /* 0x040fe400010e0605 */
[----:B------:R-:W-:Y:S01]  /*70d40*/  IMAD.X R191, R187, 0x1, R7, P4 ;  /* 0x00000001bbbf7824 */ /* 0x000fe200020e0607 */
[----:B0-----:R-:W-:Y:S01]  /*70d50*/  IADD3 R192, P1, R184, R2, RZ ;  /* 0x00000002b8c07210 */ /* 0x001fe20007f3e0ff */
[----:B------:R-:W-:-:S02]  /*70d60*/  IMAD.MOV.U32 R184, RZ, RZ, R180 ;  /* 0x000000ffffb87224 */ /* 0x000fc400078e00b4 */
[----:B------:R-:W-:Y:S02]  /*70d70*/  IMAD.MOV.U32 R180, RZ, RZ, R179 ;  /* 0x000000ffffb47224 */ /* 0x000fe400078e00b3 */
[----:B------:R-:W-:Y:S02]  /*70d80*/  IMAD.MOV.U32 R179, RZ, RZ, R178 ;  /* 0x000000ffffb37224 */ /* 0x000fe400078e00b2 */
[----:B------:R-:W-:Y:S02]  /*70d90*/  IMAD.MOV.U32 R178, RZ, RZ, R177 ;  /* 0x000000ffffb27224 */ /* 0x000fe400078e00b1 */
[----:B------:R-:W-:Y:S02]  /*70da0*/  IMAD.MOV.U32 R177, RZ, RZ, R176 ;  /* 0x000000ffffb17224 */ /* 0x000fe400078e00b0 */
[----:B------:R-:W-:Y:S02]  /*70db0*/  IMAD.X R193, R187, 0x1, R13, P1 ;  /* 0x00000001bbc17824 */ /* 0x000fe400008e060d */
[----:B------:R-:W-:-:S02]  /*70dc0*/  IMAD.MOV.U32 R176, RZ, RZ, R175 ;  /* 0x000000ffffb07224 */ /* 0x000fc400078e00af */
[----:B------:R-:W-:Y:S02]  /*70dd0*/  IMAD.MOV.U32 R187, RZ, RZ, R180 ;  /* 0x000000ffffbb7224 */ /* 0x000fe400078e00b4 */
[----:B------:R-:W-:Y:S02]  /*70de0*/  IMAD.MOV.U32 R175, RZ, RZ, R174 ;  /* 0x000000ffffaf7224 */ /* 0x000fe400078e00ae */
[----:B------:R-:W-:Y:S01]  /*70df0*/  IMAD.MOV.U32 R180, RZ, RZ, R179 ;  /* 0x000000ffffb47224 */ /* 0x000fe200078e00b3 */
[----:B------:R0:W-:Y:S01]  /*70e00*/  STL.64 [R1+0x2928], R188 ;  /* 0x002928bc01007387 */ /* 0x0001e20000100a00 */
[----:B------:R-:W-:Y:S02]  /*70e10*/  IMAD.MOV.U32 R174, RZ, RZ, R173 ;  /* 0x000000ffffae7224 */ /* 0x000fe400078e00ad */
[----:B------:R-:W-:Y:S02]  /*70e20*/  IMAD.MOV.U32 R179, RZ, RZ, R178 ;  /* 0x000000ffffb37224 */ /* 0x000fe400078e00b2 */
[----:B------:R-:W-:-:S02]  /*70e30*/  IMAD.MOV.U32 R173, RZ, RZ, R172 ;  /* 0x000000ffffad7224 */ /* 0x000fc400078e00ac */
[----:B------:R-:W-:Y:S02]  /*70e40*/  IMAD.MOV.U32 R178, RZ, RZ, R177 ;  /* 0x000000ffffb27224 */ /* 0x000fe400078e00b1 */
[----:B------:R-:W-:Y:S02]  /*70e50*/  IMAD.MOV.U32 R172, RZ, RZ, R171 ;  /* 0x000000ffffac7224 */ /* 0x000fe400078e00ab */
[----:B------:R-:W-:Y:S01]  /*70e60*/  IMAD.MOV.U32 R177, RZ, RZ, R176 ;  /* 0x000000ffffb17224 */ /* 0x000fe200078e00b0 */
[----:B0-----:R-:W-:Y:S01]  /*70e70*/  IADD3 R188, P2, R186, R4, RZ ;  /* 0x00000004babc7210 */ /* 0x001fe20007f5e0ff */
[----:B------:R-:W-:Y:S02]  /*70e80*/  IMAD.MOV.U32 R171, RZ, RZ, R170 ;  /* 0x000000ffffab7224 */ /* 0x000fe400078e00aa */
[----:B------:R-:W-:Y:S02]  /*70e90*/  IMAD.MOV.U32 R176, RZ, RZ, R175 ;  /* 0x000000ffffb07224 */ /* 0x000fe400078e00af */
[----:B------:R-:W-:-:S02]  /*70ea0*/  IMAD.MOV.U32 R175, RZ, RZ, R174 ;  /* 0x000000ffffaf7224 */ /* 0x000fc400078e00ae */
[----:B------:R-:W-:Y:S02]  /*70eb0*/  IMAD.MOV.U32 R174, RZ, RZ, R173 ;  /* 0x000000ffffae7224 */ /* 0x000fe400078e00ad */
[----:B------:R-:W-:Y:S02]  /*70ec0*/  IMAD.MOV.U32 R173, RZ, RZ, R172 ;  /* 0x000000ffffad7224 */ /* 0x000fe400078e00ac */
[----:B------:R-:W-:Y:S02]  /*70ed0*/  IMAD.MOV.U32 R172, RZ, RZ, R171 ;  /* 0x000000ffffac7224 */ /* 0x000fe400078e00ab */
[----:B------:R-:W-:Y:S02]  /*70ee0*/  IMAD.X R189, R185, 0x1, R3, P2 ;  /* 0x00000001b9bd7824 */ /* 0x000fe400010e0603 */
[----:B----4-:R-:W-:Y:S02]  /*70ef0*/  IMAD.MOV.U32 R170, RZ, RZ, R169 ;  /* 0x000000ffffaa7224 */ /* 0x010fe400078e00a9 */
[----:B------:R-:W-:-:S02]  /*70f00*/  IMAD.MOV.U32 R169, RZ, RZ, R54 ;  /* 0x000000ffffa97224 */ /* 0x000fc400078e0036 */
[----:B------:R-:W2:Y:S01]  /*70f10*/  LDL.LU R54, [R1+0x54a0] ;  /* 0x0054a00001367983 */ /* 0x000ea20000300800 */
[----:B------:R-:W-:Y:S02]  /*70f20*/  IMAD.MOV.U32 R171, RZ, RZ, R170 ;  /* 0x000000ffffab7224 */ /* 0x000fe400078e00aa */
[----:B------:R-:W-:Y:S01]  /*70f30*/  IMAD.MOV.U32 R170, RZ, RZ, R169 ;  /* 0x000000ffffaa7224 */ /* 0x000fe200078e00a9 */
[----:B------:R0:W-:Y:S01]  /*70f40*/  STL.64 [R1+0x2920], R190 ;  /* 0x002920be01007387 */ /* 0x0001e20000100a00 */
[----:B------:R-:W-:-:S03]  /*70f50*/  IMAD.MOV.U32 R169, RZ, RZ, R55 ;  /* 0x000000ffffa97224 */ /* 0x000fc600078e0037 */
[----:B------:R1:W-:Y:S04]  /*70f60*/  STL.64 [R1+0x2918], R192 ;  /* 0x002918c001007387 */ /* 0x0003e80000100a00 */
[----:B------:R-:W4:Y:S01]  /*70f70*/  LDL.LU R55, [R1+0x549c] ;  /* 0x00549c0001377983 */ /* 0x000f220000300800 */
        /* <DEDUP_REMOVED lines=110> */
[----:B------:R-:W4:Y:S01]  /*71660*/  LDL.LU R62, [R1+0x5488] ;  /* 0x00548800013e7983 */ /* 0x000f220000300800 */
        /* <DEDUP_REMOVED lines=2491> */
[----:B-1----:R-:W-:-:S03]  /*7b220*/  IADD3 R190, P4, R181, R0, RZ ;  /* 0x00000000b5be7210 */ /* 0x002fc60007f9e0ff */
[----:B------:R-:W-:Y:S01]  /*7b230*/  IMAD.X R189, R182, 0x1, R5, P2 ;  /* 0x00000001b6bd7824 */ /* 0x000fe200010e0605 */
[----:B--2---:R-:W-:Y:S01]  /*7b240*/  IADD3 R192, P1, R181, R2, RZ ;  /* 0x00000002b5c07210 */ /* 0x004fe20007f3e0ff */
[----:B------:R-:W-:Y:S02]  /*7b250*/  IMAD.MOV.U32 R181, RZ, RZ, R180 ;  /* 0x000000ffffb57224 */ /* 0x000fe400078e00b4 */
[----:B------:R-:W-:Y:S02]  /*7b260*/  IMAD.MOV.U32 R180, RZ, RZ, R179 ;  /* 0x000000ffffb47224 */ /* 0x000fe400078e00b3 */
[----:B------:R-:W-:Y:S02]  /*7b270*/  IMAD.MOV.U32 R179, RZ, RZ, R178 ;  /* 0x000000ffffb37224 */ /* 0x000fe400078e00b2 */
[----:B------:R-:W-:Y:S02]  /*7b280*/  IMAD.MOV.U32 R178, RZ, RZ, R177 ;  /* 0x000000ffffb27224 */ /* 0x000fe400078e00b1 */
[----:B------:R-:W-:-:S02]  /*7b290*/  IMAD.MOV.U32 R177, RZ, RZ, R176 ;  /* 0x000000ffffb17224 */ /* 0x000fc400078e00b0 */
[C---:B------:R-:W-:Y:S02]  /*7b2a0*/  IMAD.X R191, R182.reuse, 0x1, R7, P4 ;  /* 0x00000001b6bf7824 */ /* 0x040fe400020e0607 */
[----:B------:R-:W-:Y:S02]  /*7b2b0*/  IMAD.X R193, R182, 0x1, R13, P1 ;  /* 0x00000001b6c17824 */ /* 0x000fe400008e060d */
        /* <DEDUP_REMOVED lines=17> */
[----:B------:R-:W-:Y:S01]  /*7b3d0*/  IMAD.MOV.U32 R174, RZ, RZ, R173 ;  /* 0x000000ffffae7224 */ /* 0x000fe200078e00ad */
[----:B------:R-:W2:Y:S01]  /*7b3e0*/  LDL.LU R72, [R1+0x5290] ;  /* 0x0052900001487983 */ /* 0x000ea20000300800 */
        /* <DEDUP_REMOVED lines=9> */
[----:B------:R-:W2:Y:S04]  /*7b480*/  LDL.LU R71, [R1+0x528c] ;  /* 0x00528c0001477983 */ /* 0x000ea80000300800 */
[----:B------:R4:W-:Y:S01]  /*7b490*/  STL.64 [R1+0x1fc0], R188 ;  /* 0x001fc0bc01007387 */ /* 0x0009e20000100a00 */
[C---:B0-----:R-:W-:Y:S02]  /*7b4a0*/  IADD3 R190, P4, R183.reuse, R6, RZ ;  /* 0x00000006b7be7210 */ /* 0x041fe40007f9e0ff */
[----:B-1----:R-:W-:-:S03]  /*7b4b0*/  IADD3 R192, P1, R183, R0, RZ ;  /* 0x00000000b7c07210 */ /* 0x002fc60007f3e0ff */
[----:B------:R-:W-:Y:S01]  /*7b4c0*/  IMAD.X R191, R194, 0x1, R5, P4 ;  /* 0x00000001c2bf7824 */ /* 0x000fe200020e0605 */
[----:B----4-:R-:W-:Y:S01]  /*7b4d0*/  IADD3 R188, P2, R183, R2, RZ ;  /* 0x00000002b7bc7210 */ /* 0x010fe20007f5e0ff */
[----:B------:R-:W-:Y:S02]  /*7b4e0*/  IMAD.MOV.U32 R183, RZ, RZ, R180 ;  /* 0x000000ffffb77224 */ /* 0x000fe400078e00b4 */
        /* <DEDUP_REMOVED lines=67> */
[----:B------:R-:W4:Y:S01]  /*7b920*/  LDL.LU R68, [R1+0x5280] ;  /* 0x0052800001447983 */ /* 0x000f220000300800 */
[----:B------:R-:W-:Y:S02]  /*7b930*/  IMAD.X R193, R185, 0x1, R3, P1 ;  /* 0x00000001b9c17824 */ /* 0x000fe400008e0603 */
[----:B------:R-:W-:Y:S01]  /*7b940*/  IMAD.MOV.U32 R172, RZ, RZ, R171 ;  /* 0x000000ffffac7224 */ /* 0x000fe200078e00ab */
[----:B------:R0:W-:Y:S01]  /*7b950*/  STL.64 [R1+0x1f90], R188 ;  /* 0x001f90bc01007387 */ /* 0x0001e20000100a00 */
[----:B------:R-:W-:-:S02]  /*7b960*/  IMAD.MOV.U32 R171, RZ, RZ, R170 ;  /* 0x000000ffffab7224 */ /* 0x000fc400078e00aa */
[----:B------:R-:W-:Y:S01]  /*7b970*/  IMAD.MOV.U32 R170, RZ, RZ, R67 ;  /* 0x000000ffffaa7224 */ /* 0x000fe200078e0043 */
[----:B------:R1:W-:Y:S04]  /*7b980*/  STL.64 [R1+0x1f88], R190 ;  /* 0x001f88be01007387 */ /* 0x0003e80000100a00 */
        /* <DEDUP_REMOVED lines=33> */
[----:B------:R-:W2:Y:S01]  /*7bba0*/  LDL.LU R66, [R1+0x5278] ;  /* 0x0052780001427983 */ /* 0x000ea20000300800 */
[----:B------:R-:W-:Y:S02]  /*7bbb0*/  IMAD.X R189, R182, 0x1, R3, P2 ;  /* 0x00000001b6bd7824 */ /* 0x000fe400010e0603 */
[----:B------:R-:W-:Y:S01]  /*7bbc0*/  IMAD.MOV.U32 R171, RZ, RZ, R170 ;  /* 0x000000ffffab7224 */ /* 0x000fe200078e00aa */
[----:B------:R0:W-:Y:S01]  /*7bbd0*/  STL.64 [R1+0x1f70], R190 ;  /* 0x001f70be01007387 */ /* 0x0001e20000100a00 */
[----:B------:R-:W-:-:S02]  /*7bbe0*/  IMAD.MOV.U32 R170, RZ, RZ, R158 ;  /* 0x000000ffffaa7224 */ /* 0x000fc400078e009e */
[----:B------:R-:W-:Y:S01]  /*7bbf0*/  IMAD.MOV.U32 R158, RZ, RZ, R65 ;  /* 0x000000ffff9e7224 */ /* 0x000fe200078e0041 */
        /* <DEDUP_REMOVED lines=33> */
[----:B------:R-:W4:Y:S01]  /*7be10*/  LDL.LU R64, [R1+0x5270] ;  /* 0x0052700001407983 */ /* 0x000f220000300800 */
[----:B------:R-:W-:Y:S02]  /*7be20*/  IMAD.X R191, R194, 0x1, R3, P4 ;  /* 0x00000001c2bf7824 */ /* 0x000fe400020e0603 */
[----:B------:R-:W-:Y:S01]  /*7be30*/  IMAD.MOV.U32 R171, RZ, RZ, R170 ;  /* 0x000000ffffab7224 */ /* 0x000fe200078e00aa */
[----:B------:R0:W-:Y:S01]  /*7be40*/  STL.64 [R1+0x1f50], R192 ;  /* 0x001f50c001007387 */ /* 0x0001e20000100a00 */
[----:B------:R-:W-:Y:S02]  /*7be50*/  IMAD.MOV.U32 R170, RZ, RZ, R154 ;  /* 0x000000ffffaa7224 */ /* 0x000fe400078e009a */
        /* <DEDUP_REMOVED lines=34> */
[----:B------:R-:W2:Y:S01]  /*7c080*/  LDL.LU R62, [R1+0x5268] ;  /* 0x00526800013e7983 */ /* 0x000ea20000300800 */
[----:B------:R-:W-:Y:S02]  /*7c090*/  IMAD.X R193, R187, 0x1, R3, P1 ;  /* 0x00000001bbc17824 */ /* 0x000fe400008e0603 */
[----:B------:R-:W-:Y:S01]  /*7c0a0*/  IMAD.MOV.U32 R171, RZ, RZ, R170 ;  /* 0x000000ffffab7224 */ /* 0x000fe200078e00aa */
[----:B------:R0:W-:Y:S01]  /*7c0b0*/  STL.64 [R1+0x1f30], R188 ;  /* 0x001f30bc01007387 */ /* 0x0001e20000100a00 */
[----:B------:R-:W-:Y:S02]  /*7c0c0*/  IMAD.MOV.U32 R170, RZ, RZ, R161 ;  /* 0x000000ffffaa7224 */ /* 0x000fe400078e00a1 */
        /* <DEDUP_REMOVED lines=32> */
[----:B------:R-:W-:Y:S01]  /*7c2d0*/  IMAD.MOV.U32 R173, RZ, RZ, R172 ;  /* 0x000000ffffad7224 */ /* 0x000fe200078e00ac */
[----:B------:R-:W4:Y:S01]  /*7c2e0*/  LDL.LU R60, [R1+0x5260] ;  /* 0x00526000013c7983 */ /* 0x000f220000300800 */
[----:B------:R-:W-:-:S02]  /*7c2f0*/  IMAD.MOV.U32 R172, RZ, RZ, R171 ;  /* 0x000000ffffac7224 */ /* 0x000fc400078e00ab */
        /* <DEDUP_REMOVED lines=21> */
[----:B------:R-:W-:Y:S01]  /*7c450*/  IMAD.MOV.U32 R173, RZ, RZ, R172 ;  /* 0x000000ffffad7224 */ /* 0x000fe200078e00ac */
[----:B0-----:R-:W-:Y:S01]  /*7c460*/  IADD3 R190, P4, R180, R4, RZ ;  /* 0x00000004b4be7210 */ /* 0x001fe20007f9e0ff */
[----:B------:R-:W-:Y:S02]  /*7c470*/  IMAD.MOV.U32 R172, RZ, RZ, R171 ;  /* 0x000000ffffac7224 */ /* 0x000fe400078e00ab */
[----:B------:R-:W-:-:S02]  /*7c480*/  IMAD.X R193, R185, 0x1, R7, P1 ;  /* 0x00000001b9c17824 */ /* 0x000fc400008e0607 */
[----:B------:R-:W-:Y:S02]  /*7c490*/  IMAD.MOV.U32 R171, RZ, RZ, R170 ;  /* 0x000000ffffab7224 */ /* 0x000fe400078e00aa */
[----:B------:R-:W-:Y:S02]  /*7c4a0*/  IMAD.X R189, R185, 0x1, R13, P2 ;  /* 0x00000001b9bd7824 */ /* 0x000fe400010e060d */
[----:B------:R-:W-:Y:S02]  /*7c4b0*/  IMAD.MOV.U32 R170, RZ, RZ, R168 ;  /* 0x000000ffffaa7224 */ /* 0x000fe400078e00a8 */
[----:B------:R-:W-:Y:S02]  /*7c4c0*/  IMAD.X R191, R182, 0x1, R3, P4 ;  /* 0x00000001b6bf7824 */ /* 0x000fe400020e0603 */
[----:B------:R-:W-:Y:S02]  /*7c4d0*/  IMAD.MOV.U32 R168, RZ, RZ, R58 ;  /* 0x000000ffffa87224 */ /* 0x000fe400078e003a */
[----:B------:R-:W2:Y:S04]  /*7c4e0*/  LDL.LU R58, [R1+0x5258] ;  /* 0x00525800013a7983 */ /* 0x000ea80000300800 */
[----:B------:R0:W-:Y:S04]  /*7c4f0*/  STL.64 [R1+0x1ef0], R192 ;  /* 0x001ef0c001007387 */ /* 0x0001e80000100a00 */
[----:B------:R1:W-:Y:S04]  /*7c500*/  STL.64 [R1+0x1ee8], R188 ;  /* 0x001ee8bc01007387 */ /* 0x0003e80000100a00 */
[----:B------:R3:W-:Y:S01]  /*7c510*/  STL.64 [R1+0x1ee0], R190 ;  /* 0x001ee0be01007387 */ /* 0x0007e20000100a00 */
[----:B0-----:R-:W-:-:S02]  /*7c520*/  IADD3 R192, P1, R180, R6, RZ ;  /* 0x00000006b4c07210 */ /* 0x001fc40007f3e0ff */
[C---:B-1----:R-:W-:Y:S02]  /*7c530*/  IADD3 R188, P2, R180.reuse, R0, RZ ;  /* 0x00000000b4bc7210 */ /* 0x042fe40007f5e0ff */
[----:B---3--:R-:W-:Y:S01]  /*7c540*/  IADD3 R190, P4, R180, R2, RZ ;  /* 0x00000002b4be7210 */ /* 0x008fe20007f9e0ff */
[----:B------:R-:W-:Y:S02]  /*7c550*/  IMAD.MOV.U32 R180, RZ, RZ, R179 ;  /* 0x000000ffffb47224 */ /* 0x000fe400078e00b3 */
[----:B------:R-:W-:Y:S02]  /*7c560*/  IMAD.MOV.U32 R179, RZ, RZ, R178 ;  /* 0x000000ffffb37224 */ /* 0x000fe400078e00b2 */
[----:B------:R-:W-:Y:S02]  /*7c570*/  IMAD.MOV.U32 R178, RZ, RZ, R177 ;  /* 0x000000ffffb27224 */ /* 0x000fe400078e00b1 */
[----:B------:R-:W-:Y:S02]  /*7c580*/  IMAD.X R193, R182, 0x1, R5, P1 ;  /* 0x00000001b6c17824 */ /* 0x000fe400008e0605 */
        /* <DEDUP_REMOVED lines=10> */
[----:B------:R-:W-:Y:S01]  /*7c630*/  IMAD.MOV.U32 R178, RZ, RZ, R177 ;  /* 0x000000ffffb27224 */ /* 0x000fe200078e00b1 */
[----:B------:R0:W-:Y:S01]  /*7c640*/  STL.64 [R1+0x1ed8], R192 ;  /* 0x001ed8c001007387 */ /* 0x0001e20000100a00 */
[----:B------:R-:W-:Y:S02]  /*7c650*/  IMAD.MOV.U32 R172, RZ, RZ, R171 ;  /* 0x000000ffffac7224 */ /* 0x000fe400078e00ab */
[----:B------:R-:W-:-:S02]  /*7c660*/  IMAD.MOV.U32 R177, RZ, RZ, R176 ;  /* 0x000000ffffb17224 */ /* 0x000fc400078e00b0 */
[----:B------:R-:W-:Y:S02]  /*7c670*/  IMAD.MOV.U32 R171, RZ, RZ, R170 ;  /* 0x000000ffffab7224 */ /* 0x000fe400078e00aa */
[----:B------:R-:W-:Y:S02]  /*7c680*/  IMAD.MOV.U32 R176, RZ, RZ, R175 ;  /* 0x000000ffffb07224 */ /* 0x000fe400078e00af */
[----:B------:R-:W-:Y:S02]  /*7c690*/  IMAD.MOV.U32 R170, RZ, RZ, R166 ;  /* 0x000000ffffaa7224 */ /* 0x000fe400078e00a6 */
[----:B------:R-:W-:Y:S01]  /*7c6a0*/  IMAD.MOV.U32 R175, RZ, RZ, R174 ;  /* 0x000000ffffaf7224 */ /* 0x000fe200078e00ae */
[----:B0-----:R-:W-:Y:S01]  /*7c6b0*/  IADD3 R192, P1, R181, R4, RZ ;  /* 0x00000004b5c07210 */ /* 0x001fe20007f3e0ff */
[----:B------:R-:W-:Y:S02]  /*7c6c0*/  IMAD.MOV.U32 R166, RZ, RZ, R57 ;  /* 0x000000ffffa67224 */ /* 0x000fe400078e0039 */
[----:B------:R-:W-:-:S02]  /*7c6d0*/  IMAD.MOV.U32 R174, RZ, RZ, R173 ;  /* 0x000000ffffae7224 */ /* 0x000fc400078e00ad */
[----:B------:R-:W-:Y:S02]  /*7c6e0*/  IMAD.MOV.U32 R173, RZ, RZ, R172 ;  /* 0x000000ffffad7224 */ /* 0x000fe400078e00ac */
[----:B------:R-:W-:Y:S02]  /*7c6f0*/  IMAD.MOV.U32 R185, RZ, RZ, R184 ;  /* 0x000000ffffb97224 */ /* 0x000fe400078e00b8 */
[----:B------:R-:W-:Y:S02]  /*7c700*/  IMAD.MOV.U32 R172, RZ, RZ, R171 ;  /* 0x000000ffffac7224 */ /* 0x000fe400078e00ab */
[----:B------:R-:W-:Y:S01]  /*7c710*/  IMAD.MOV.U32 R184, RZ, RZ, R167 ;  /* 0x000000ffffb87224 */ /* 0x000fe200078e00a7 */
[----:B------:R-:W-:Y:S01]  /*7c720*/  SHF.R.S32.HI R167, RZ, 0x1f, R57 ;  /* 0x0000001fffa77819 */ /* 0x000fe20000011439 */
[----:B------:R-:W-:Y:S01]  /*7c730*/  IMAD.MOV.U32 R171, RZ, RZ, R170 ;  /* 0x000000ffffab7224 */ /* 0x000fe200078e00aa */
[----:B------:R-:W3:Y:S01]  /*7c740*/  LDL.LU R57, [R1+0x5254] ;  /* 0x0052540001397983 */ /* 0x000ee20000300800 */
[----:B------:R-:W-:-:S02]  /*7c750*/  IMAD.MOV.U32 R170, RZ, RZ, R166 ;  /* 0x000000ffffaa7224 */ /* 0x000fc400078e00a6 */
        /* <DEDUP_REMOVED lines=11> */
[----:B------:R-:W-:Y:S01]  /*7c810*/  IADD3 R192, P1, R181, R2, RZ ;  /* 0x00000002b5c07210 */ /* 0x000fe20007f3e0ff */
        /* <DEDUP_REMOVED lines=25> */
[----:B------:R-:W4:Y:S01]  /*7c9b0*/  LDL.LU R55, [R1+0x524c] ;  /* 0x00524c0001377983 */ /* 0x000f220000300800 */
        /* <DEDUP_REMOVED lines=12> */
[----:B-1----:R-:W-:Y:S01]  /*7ca80*/  IADD3 R192, P1, R183, R0, RZ ;  /* 0x00000000b7c07210 */ /* 0x002fe20007f3e0ff */
        /* <DEDUP_REMOVED lines=117> */
[----:B------:R-:W4:Y:S04]  /*7d1e0*/  LDL.LU R48, [R1+0x5230] ;  /* 0x0052300001307983 */ /* 0x000f280000300800 */
[----:B------:R1:W-:Y:S01]  /*7d1f0*/  STL.64 [R1+0x1e40], R188 ;  /* 0x001e40bc01007387 */ /* 0x0003e20000100a00 */
[----:B0-----:R-:W-:-:S02]  /*7d200*/  IADD3 R190, P4, R181, R6, RZ ;  /* 0x00000006b5be7210 */ /* 0x001fc40007f9e0ff */
        /* <DEDUP_REMOVED lines=25> */
[----:B------:R-:W-:Y:S01]  /*7d3a0*/  IMAD.MOV.U32 R174, RZ, RZ, R173 ;  /* 0x000000ffffae7224 */ /* 0x000fe200078e00ad */
[----:B------:R-:W2:Y:S01]  /*7d3b0*/  LDL.LU R47, [R1+0x522c] ;  /* 0x00522c00012f7983 */ /* 0x000ea20000300800 */
[----:B------:R-:W-:Y:S02]  /*7d3c0*/  IMAD.X R193, R194, 0x1, R7, P1 ;  /* 0x00000001c2c17824 */ /* 0x000fe400008e0607 */
[----:B------:R-:W-:-:S02]  /*7d3d0*/  IMAD.MOV.U32 R173, RZ, RZ, R172 ;  /* 0x000000ffffad7224 */ /* 0x000fc400078e00ac */
[----:B------:R-:W-:Y:S02]  /*7d3e0*/  IMAD.X R189, R194, 0x1, R13, P2 ;  /* 0x00000001c2bd7824 */ /* 0x000fe400010e060d */
[----:B------:R-:W-:Y:S02]  /*7d3f0*/  IMAD.MOV.U32 R172, RZ, RZ, R171 ;  /* 0x000000ffffac7224 */ /* 0x000fe400078e00ab */
        /* <DEDUP_REMOVED lines=8> */
[----:B------:R-:W2:Y:S04]  /*7d480*/  LDL.LU R46, [R1+0x5228] ;  /* 0x00522800012e7983 */ /* 0x000ea80000300800 */
[----:B------:R1:W-:Y:S01]  /*7d490*/  STL.64 [R1+0x1e20], R190 ;  /* 0x001e20be01007387 */ /* 0x0003e20000100a00 */
[C---:B0-----:R-:W-:Y:S02]  /*7d4a0*/  IADD3 R192, P1, R183.reuse, R6, RZ ;  /* 0x00000006b7c07210 */ /* 0x041fe40007f3e0ff */
[C---:B-1----:R-:W-:Y:S02]  /*7d4b0*/  IADD3 R188, P2, R183.reuse, R0, RZ ;  /* 0x00000000b7bc7210 */ /* 0x042fe40007f5e0ff */
[----:B------:R-:W-:Y:S01]  /*7d4c0*/  IADD3 R190, P4, R183, R2, RZ ;  /* 0x00000002b7be7210 */ /* 0x000fe20007f9e0ff */
        /* <DEDUP_REMOVED lines=14> */
[----:B------:R-:W-:Y:S02]  /*7d5b0*/  IMAD.X R189, R187, 0x1, R7, P2 ;  /* 0x00000001bbbd7824 */ /* 0x000fe400010e0607 */
[----:B------:R-:W-:Y:S02]  /*7d5c0*/  IMAD.MOV.U32 R168, RZ, RZ, R165 ;  /* 0x000000ffffa87224 */ /* 0x000fe400078e00a5 */
[----:B------:R-:W-:Y:S01]  /*7d5d0*/  IMAD.MOV.U32 R195, RZ, RZ, R180 ;  /* 0x000000ffffc37224 */ /* 0x000fe200078e00b4 */
[----:B------:R0:W-:Y:S01]  /*7d5e0*/  STL.64 [R1+0x1e18], R192 ;  /* 0x001e18c001007387 */ /* 0x0001e20000100a00 */
[----:B------:R-:W-:Y:S02]  /*7d5f0*/  IMAD.MOV.U32 R165, RZ, RZ, R160 ;  /* 0x000000ffffa57224 */ /* 0x000fe400078e00a0 */
[----:B------:R-:W-:-:S02]  /*7d600*/  IMAD.MOV.U32 R180, RZ, RZ, R179 ;  /* 0x000000ffffb47224 */ /* 0x000fc400078e00b3 */
[----:B------:R-:W-:Y:S02]  /*7d610*/  IMAD.MOV.U32 R160, RZ, RZ, R45 ;  /* 0x000000ffffa07224 */ /* 0x000fe400078e002d */
[----:B------:R-:W-:Y:S01]  /*7d620*/  IMAD.MOV.U32 R179, RZ, RZ, R178 ;  /* 0x000000ffffb37224 */ /* 0x000fe200078e00b2 */
[----:B------:R-:W3:Y:S01]  /*7d630*/  LDL.LU R45, [R1+0x5224] ;  /* 0x00522400012d7983 */ /* 0x000ee20000300800 */
[----:B------:R-:W-:Y:S02]  /*7d640*/  IMAD.MOV.U32 R178, RZ, RZ, R177 ;  /* 0x000000ffffb27224 */ /* 0x000fe400078e00b1 */
[----:B------:R-:W-:Y:S01]  /*7d650*/  IMAD.MOV.U32 R177, RZ, RZ, R176 ;  /* 0x000000ffffb17224 */ /* 0x000fe200078e00b0 */
[----:B0-----:R-:W-:Y:S01]  /*7d660*/  IADD3 R192, P1, R186, R4, RZ ;  /* 0x00000004bac07210 */ /* 0x001fe20007f3e0ff */
[----:B------:R0:W-:Y:S01]  /*7d670*/  STL.64 [R1+0x1e10], R188 ;  /* 0x001e10bc01007387 */ /* 0x0001e20000100a00 */
[----:B------:R-:W-:Y:S02]  /*7d680*/  IMAD.MOV.U32 R176, RZ, RZ, R175 ;  /* 0x000000ffffb07224 */ /* 0x000fe400078e00af */
[----:B------:R-:W-:-:S02]  /*7d690*/  IMAD.MOV.U32 R175, RZ, RZ, R174 ;  /* 0x000000ffffaf7224 */ /* 0x000fc400078e00ae */
[----:B------:R-:W-:Y:S02]  /*7d6a0*/  IMAD.X R191, R187, 0x1, R13, P4 ;  /* 0x00000001bbbf7824 */ /* 0x000fe400020e060d */
[----:B------:R-:W-:Y:S02]  /*7d6b0*/  IMAD.MOV.U32 R174, RZ, RZ, R173 ;  /* 0x000000ffffae7224 */ /* 0x000fe400078e00ad */
[----:B------:R-:W-:Y:S01]  /*7d6c0*/  IMAD.X R193, R185, 0x1, R3, P1 ;  /* 0x00000001b9c17824 */ /* 0x000fe200008e0603 */
[----:B0-----:R-:W-:Y:S01]  /*7d6d0*/  IADD3 R188, P2, R186, R6, RZ ;  /* 0x00000006babc7210 */ /* 0x001fe20007f5e0ff */
[----:B------:R-:W-:Y:S02]  /*7d6e0*/  IMAD.MOV.U32 R173, RZ, RZ, R171 ;  /* 0x000000ffffad7224 */ /* 0x000fe400078e00ab */
[----:B------:R-:W-:Y:S02]  /*7d6f0*/  IMAD.MOV.U32 R171, RZ, RZ, R170 ;  /* 0x000000ffffab7224 */ /* 0x000fe400078e00aa */
[----:B------:R-:W-:-:S02]  /*7d700*/  IMAD.MOV.U32 R170, RZ, RZ, R169 ;  /* 0x000000ffffaa7224 */ /* 0x000fc400078e00a9 */
[----:B------:R-:W-:Y:S01]  /*7d710*/  IMAD.X R189, R185, 0x1, R5, P2 ;  /* 0x00000001b9bd7824 */ /* 0x000fe200010e0605 */
[----:B------:R0:W-:Y:S01]  /*7d720*/  STL.64 [R1+0x1e08], R190 ;  /* 0x001e08be01007387 */ /* 0x0001e20000100a00 */
[----:B------:R-:W-:Y:S02]  /*7d730*/  IMAD.MOV.U32 R169, RZ, RZ, R166 ;  /* 0x000000ffffa97224 */ /* 0x000fe400078e00a6 */
[----:B------:R-:W-:Y:S01]  /*7d740*/  IMAD.MOV.U32 R166, RZ, RZ, R162 ;  /* 0x000000ffffa67224 */ /* 0x000fe200078e00a2 */
[----:B------:R-:W-:Y:S01]  /*7d750*/  STL.64 [R1+0x1e00], R192 ;  /* 0x001e00c001007387 */ /* 0x000fe20000100a00 */
[----:B------:R-:W-:-:S03]  /*7d760*/  IMAD.MOV.U32 R162, RZ, RZ, R44 ;  /* 0x000000ffffa27224 */ /* 0x000fc600078e002c */
[----:B------:R-:W3:Y:S04]  /*7d770*/  LDL.LU R44, [R1+0x5220] ;  /* 0x00522000012c7983 */ /* 0x000ee80000300800 */
[----:B------:R1:W-:Y:S01]  /*7d780*/  STL.64 [R1+0x1df8], R188 ;  /* 0x001df8bc01007387 */ /* 0x0003e20000100a00 */
[C---:B0-----:R-:W-:Y:S02]  /*7d790*/  IADD3 R190, P4, R186.reuse, R0, RZ ;  /* 0x00000000babe7210 */ /* 0x041fe40007f9e0ff */
[----:B------:R-:W-:Y:S01]  /*7d7a0*/  IADD3 R186, P1, R186, R2, RZ ;  /* 0x00000002baba7210 */ /* 0x000fe20007f3e0ff */
[----:B-1----:R-:W-:Y:S02]  /*7d7b0*/  IMAD.MOV.U32 R189, RZ, RZ, R180 ;  /* 0x000000ffffbd7224 */ /* 0x002fe400078e00b4 */
        /* <DEDUP_REMOVED lines=14> */
[----:B------:R-:W-:Y:S01]  /*7d8a0*/  IADD3 R192, P2, R184, R4, RZ ;  /* 0x00000004b8c07210 */ /* 0x000fe20007f5e0ff */
[----:B------:R-:W-:Y:S02]  /*7d8b0*/  IMAD.MOV.U32 R166, RZ, RZ, R162 ;  /* 0x000000ffffa67224 */ /* 0x000fe400078e00a2 */
[----:B------:R-:W-:Y:S02]  /*7d8c0*/  IMAD.X R187, R185, 0x1, R13, P1 ;  /* 0x00000001b9bb7824 */ /* 0x000fe400008e060d */
[----:B------:R-:W-:Y:S02]  /*7d8d0*/  IMAD.MOV.U32 R178, RZ, RZ, R177 ;  /* 0x000000ffffb27224 */ /* 0x000fe400078e00b1 */
[----:B------:R-:W-:Y:S02]  /*7d8e0*/  IMAD.MOV.U32 R162, RZ, RZ, R43 ;  /* 0x000000ffffa27224 */ /* 0x000fe400078e002b */
[----:B------:R-:W-:Y:S01]  /*7d8f0*/  IMAD.MOV.U32 R177, RZ, RZ, R176 ;  /* 0x000000ffffb17224 */ /* 0x000fe200078e00b0 */
[----:B------:R-:W4:Y:S01]  /*7d900*/  LDL.LU R43, [R1+0x521c] ;  /* 0x00521c00012b7983 */ /* 0x000f220000300800 */
[----:B------:R-:W-:-:S02]  /*7d910*/  IMAD.MOV.U32 R176, RZ, RZ, R175 ;  /* 0x000000ffffb07224 */ /* 0x000fc400078e00af */
[----:B------:R-:W-:Y:S01]  /*7d920*/  IMAD.MOV.U32 R188, RZ, RZ, R180 ;  /* 0x000000ffffbc7224 */ /* 0x000fe200078e00b4 */
[----:B------:R0:W-:Y:S01]  /*7d930*/  STL.64 [R1+0x1df0], R190 ;  /* 0x001df0be01007387 */ /* 0x0001e20000100a00 */
[----:B------:R-:W-:Y:S02]  /*7d940*/  IMAD.MOV.U32 R175, RZ, RZ, R174 ;  /* 0x000000ffffaf7224 */ /* 0x000fe400078e00ae */
[----:B------:R-:W-:Y:S01]  /*7d950*/  IMAD.MOV.U32 R180, RZ, RZ, R179 ;  /* 0x000000ffffb47224 */ /* 0x000fe200078e00b3 */
[----:B------:R1:W-:Y:S01]  /*7d960*/  STL.64 [R1+0x1de8], R186 ;  /* 0x001de8ba01007387 */ /* 0x0003e20000100a00 */
[----:B------:R-:W-:Y:S02]  /*7d970*/  IMAD.MOV.U32 R174, RZ, RZ, R173 ;  /* 0x000000ffffae7224 */ /* 0x000fe400078e00ad */
[----:B------:R-:W-:Y:S02]  /*7d980*/  IMAD.MOV.U32 R179, RZ, RZ, R178 ;  /* 0x000000ffffb37224 */ /* 0x000fe400078e00b2 */
[----:B------:R-:W-:-:S02]  /*7d990*/  IMAD.MOV.U32 R173, RZ, RZ, R170 ;  /* 0x000000ffffad7224 */ /* 0x000fc400078e00aa */
[----:B------:R-:W-:Y:S01]  /*7d9a0*/  IMAD.MOV.U32 R178, RZ, RZ, R177 ;  /* 0x000000ffffb27224 */ /* 0x000fe200078e00b1 */
[----:B0-----:R-:W-:Y:S01]  /*7d9b0*/  IADD3 R190, P4, R184, R6, RZ ;  /* 0x00000006b8be7210 */ /* 0x001fe20007f9e0ff */
[----:B------:R-:W-:Y:S02]  /*7d9c0*/  IMAD.MOV.U32 R170, RZ, RZ, R169 ;  /* 0x000000ffffaa7224 */ /* 0x000fe400078e00a9 */
[----:B------:R-:W-:Y:S01]  /*7d9d0*/  IMAD.X R193, R182, 0x1, R3, P2 ;  /* 0x00000001b6c17824 */ /* 0x000fe200010e0603 */
[C---:B-1----:R-:W-:Y:S01]  /*7d9e0*/  IADD3 R186, P1, R184.reuse, R0, RZ ;  /* 0x00000000b8ba7210 */ /* 0x042fe20007f3e0ff */
[----:B------:R-:W-:Y:S01]  /*7d9f0*/  IMAD.MOV.U32 R177, RZ, RZ, R176 ;  /* 0x000000ffffb17224 */ /* 0x000fe200078e00b0 */
[----:B------:R-:W-:Y:S01]  /*7da00*/  IADD3 R184, P2, R184, R2, RZ ;  /* 0x00000002b8b87210 */ /* 0x000fe20007f5e0ff */
[----:B------:R-:W-:Y:S02]  /*7da10*/  IMAD.MOV.U32 R169, RZ, RZ, R167 ;  /* 0x000000ffffa97224 */ /* 0x000fe400078e00a7 */
[----:B------:R-:W-:-:S02]  /*7da20*/  IMAD.MOV.U32 R176, RZ, RZ, R175 ;  /* 0x000000ffffb07224 */ /* 0x000fc400078e00af */
[----:B------:R-:W-:Y:S02]  /*7da30*/  IMAD.MOV.U32 R167, RZ, RZ, R42 ;  /* 0x000000ffffa77224 */ /* 0x000fe400078e002a */
[----:B------:R-:W-:Y:S01]  /*7da40*/  IMAD.MOV.U32 R175, RZ, RZ, R174 ;  /* 0x000000ffffaf7224 */ /* 0x000fe200078e00ae */
[----:B------:R-:W4:Y:S01]  /*7da50*/  LDL.LU R42, [R1+0x5218] ;  /* 0x00521800012a7983 */ /* 0x000f220000300800 */
[----:B------:R-:W-:Y:S02]  /*7da60*/  IMAD.X R191, R182, 0x1, R5, P4 ;  /* 0x00000001b6bf7824 */ /* 0x000fe400020e0605 */
[----:B------:R-:W-:Y:S02]  /*7da70*/  IMAD.MOV.U32 R174, RZ, RZ, R173 ;  /* 0x000000ffffae7224 */ /* 0x000fe400078e00ad */
[----:B------:R-:W-:Y:S02]  /*7da80*/  IMAD.MOV.U32 R173, RZ, RZ, R170 ;  /* 0x000000ffffad7224 */ /* 0x000fe400078e00aa */
[----:B------:R-:W-:-:S02]  /*7da90*/  IMAD.MOV.U32 R170, RZ, RZ, R169 ;  /* 0x000000ffffaa7224 */ /* 0x000fc400078e00a9 */
[C---:B------:R-:W-:Y:S01]  /*7daa0*/  IMAD.X R187, R182.reuse, 0x1, R7, P1 ;  /* 0x00000001b6bb7824 */ /* 0x040fe200008e0607 */
[----:B------:R0:W-:Y:S01]  /*7dab0*/  STL.64 [R1+0x1de0], R192 ;  /* 0x001de0c001007387 */ /* 0x0001e20000100a00 */
[----:B------:R-:W-:Y:S02]  /*7dac0*/  IMAD.MOV.U32 R169, RZ, RZ, R167 ;  /* 0x000000ffffa97224 */ /* 0x000fe400078e00a7 */
[----:B------:R-:W-:Y:S01]  /*7dad0*/  IMAD.X R185, R182, 0x1, R13, P2 ;  /* 0x00000001b6b97824 */ /* 0x000fe200010e060d */
[----:B------:R-:W-:Y:S01]  /*7dae0*/  STL.64 [R1+0x1dd8], R190 ;  /* 0x001dd8be01007387 */ /* 0x000fe20000100a00 */
[----:B------:R-:W-:Y:S02]  /*7daf0*/  IMAD.MOV.U32 R167, RZ, RZ, R158 ;  /* 0x000000ffffa77224 */ /* 0x000fe400078e009e */
[----:B------:R-:W-:Y:S02]  /*7db00*/  IMAD.MOV.U32 R158, RZ, RZ, R41 ;  /* 0x000000ffff9e7224 */ /* 0x000fe400078e0029 */
[----:B------:R-:W2:Y:S04]  /*7db10*/  LDL.LU R41, [R1+0x5214] ;  /* 0x0052140001297983 */ /* 0x000ea80000300800 */
[----:B------:R-:W-:Y:S04]  /*7db20*/  STL.64 [R1+0x1dd0], R186 ;  /* 0x001dd0ba01007387 */ /* 0x000fe80000100a00 */
[----:B------:R1:W-:Y:S01]  /*7db30*/  STL.64 [R1+0x1dc8], R184 ;  /* 0x001dc8b801007387 */ /* 0x0003e20000100a00 */
[----:B0-----:R-:W-:Y:S01]  /*7db40*/  IADD3 R192, P4, R181, R4, RZ ;  /* 0x00000004b5c07210 */ /* 0x001fe20007f9e0ff */
[----:B-1----:R-:W-:-:S02]  /*7db50*/  IMAD.MOV.U32 R184, RZ, RZ, R180 ;  /* 0x000000ffffb87224 */ /* 0x002fc400078e00b4 */
        /* <DEDUP_REMOVED lines=15> */
[----:B------:R-:W-:Y:S02]  /*7dc50*/  IMAD.MOV.U32 R158, RZ, RZ, R155 ;  /* 0x000000ffff9e7224 */ /* 0x000fe400078e009b */
[----:B------:R-:W-:Y:S01]  /*7dc60*/  IMAD.MOV.U32 R178, RZ, RZ, R177 ;  /* 0x000000ffffb27224 */ /* 0x000fe200078e00b1 */
[----:B------:R-:W-:Y:S01]  /*7dc70*/  IADD3 R186, P1, R181, R6, RZ ;  /* 0x00000006b5ba7210 */ /* 0x000fe20007f3e0ff */
[----:B------:R-:W-:-:S02]  /*7dc80*/  IMAD.MOV.U32 R155, RZ, RZ, R40 ;  /* 0x000000ffff9b7224 */ /* 0x000fc400078e0028 */
[----:B------:R-:W-:Y:S01]  /*7dc90*/  IMAD.MOV.U32 R177, RZ, RZ, R176 ;  /* 0x000000ffffb17224 */ /* 0x000fe200078e00b0 */
[----:B------:R-:W2:Y:S01]  /*7dca0*/  LDL.LU R40, [R1+0x5210] ;  /* 0x0052100001287983 */ /* 0x000ea20000300800 */
[----:B------:R-:W-:Y:S01]  /*7dcb0*/  IMAD.MOV.U32 R176, RZ, RZ, R175 ;  /* 0x000000ffffb07224 */ /* 0x000fe200078e00af */
[----:B------:R-:W-:Y:S01]  /*7dcc0*/  IADD3 R190, P2, R181, R0, RZ ;  /* 0x00000000b5be7210 */ /* 0x000fe20007f5e0ff */
[----:B------:R-:W-:Y:S01]  /*7dcd0*/  IMAD.MOV.U32 R175, RZ, RZ, R173 ;  /* 0x000000ffffaf7224 */ /* 0x000fe200078e00ad */
[----:B------:R0:W-:Y:S01]  /*7dce0*/  STL.64 [R1+0x1dc0], R192 ;  /* 0x001dc0c001007387 */ /* 0x0001e20000100a00 */
[----:B------:R-:W-:Y:S02]  /*7dcf0*/  IMAD.MOV.U32 R173, RZ, RZ, R170 ;  /* 0x000000ffffad7224 */ /* 0x000fe400078e00aa */
[----:B------:R-:W-:Y:S02]  /*7dd00*/  IMAD.MOV.U32 R170, RZ, RZ, R169 ;  /* 0x000000ffffaa7224 */ /* 0x000fe400078e00a9 */
[----:B------:R-:W-:-:S02]  /*7dd10*/  IMAD.MOV.U32 R169, RZ, RZ, R167 ;  /* 0x000000ffffa97224 */ /* 0x000fc400078e00a7 */
[----:B------:R-:W-:Y:S02]  /*7dd20*/  IMAD.MOV.U32 R167, RZ, RZ, R158 ;  /* 0x000000ffffa77224 */ /* 0x000fe400078e009e */
[----:B------:R-:W-:Y:S01]  /*7dd30*/  IMAD.X R187, R196, 0x1, R5, P1 ;  /* 0x00000001c4bb7824 */ /* 0x000fe200008e0605 */
[----:B0-----:R-:W-:Y:S01]  /*7dd40*/  IADD3 R192, P4, R181, R2, RZ ;  /* 0x00000002b5c07210 */ /* 0x001fe20007f9e0ff */
[----:B------:R-:W-:Y:S02]  /*7dd50*/  IMAD.MOV.U32 R181, RZ, RZ, R180 ;  /* 0x000000ffffb57224 */ /* 0x000fe400078e00b4 */
[----:B------:R-:W-:Y:S02]  /*7dd60*/  IMAD.MOV.U32 R180, RZ, RZ, R179 ;  /* 0x000000ffffb47224 */ /* 0x000fe400078e00b3 */
[----:B------:R-:W-:Y:S02]  /*7dd70*/  IMAD.MOV.U32 R179, RZ, RZ, R178 ;  /* 0x000000ffffb37224 */ /* 0x000fe400078e00b2 */
[----:B------:R-:W-:-:S02]  /*7dd80*/  IMAD.MOV.U32 R158, RZ, RZ, R155 ;  /* 0x000000ffff9e7224 */ /* 0x000fc400078e009b */
[----:B------:R-:W-:Y:S02]  /*7dd90*/  IMAD.MOV.U32 R178, RZ, RZ, R176 ;  /* 0x000000ffffb27224 */ /* 0x000fe400078e00b0 */
[----:B------:R-:W-:Y:S02]  /*7dda0*/  IMAD.MOV.U32 R155, RZ, RZ, R39 ;  /* 0x000000ffff9b7224 */ /* 0x000fe400078e0027 */
[----:B------:R-:W-:Y:S01]  /*7ddb0*/  IMAD.MOV.U32 R176, RZ, RZ, R175 ;  /* 0x000000ffffb07224 */ /* 0x000fe200078e00af */
[----:B------:R-:W3:Y:S01]  /*7ddc0*/  LDL.LU R39, [R1+0x520c] ;  /* 0x00520c0001277983 */ /* 0x000ee20000300800 */
        /* <DEDUP_REMOVED lines=12> */
[----:B------:R-:W3:Y:S01]  /*7de90*/  LDL.LU R38, [R1+0x5208] ;  /* 0x0052080001267983 */ /* 0x000ee20000300800 */
[C---:B------:R-:W-:Y:S02]  /*7dea0*/  IMAD.X R191, R196.reuse, 0x1, R7, P2 ;  /* 0x00000001c4bf7824 */ /* 0x040fe400010e0607 */
[----:B------:R-:W-:Y:S02]  /*7deb0*/  IMAD.MOV.U32 R175, RZ, RZ, R173 ;  /* 0x000000ffffaf7224 */ /* 0x000fe400078e00ad */
[----:B------:R-:W-:Y:S02]  /*7dec0*/  IMAD.MOV.U32 R173, RZ, RZ, R169 ;  /* 0x000000ffffad7224 */ /* 0x000fe400078e00a9 */
[----:B------:R-:W-:Y:S02]  /*7ded0*/  IMAD.MOV.U32 R169, RZ, RZ, R158 ;  /* 0x000000ffffa97224 */ /* 0x000fe400078e009e */
[----:B------:R-:W-:-:S02]  /*7dee0*/  IMAD.X R193, R196, 0x1, R13, P4 ;  /* 0x00000001c4c17824 */ /* 0x000fc400020e060d */
[----:B------:R-:W-:Y:S02]  /*7def0*/  IMAD.MOV.U32 R158, RZ, RZ, R155 ;  /* 0x000000ffff9e7224 */ /* 0x000fe400078e009b */
[----:B------:R-:W-:Y:S01]  /*7df00*/  IMAD.X R187, R195, 0x1, R3, P1 ;  /* 0x00000001c3bb7824 */ /* 0x000fe200008e0603 */
[----:B------:R0:W-:Y:S01]  /*7df10*/  STL.64 [R1+0x1db0], R190 ;  /* 0x001db0be01007387 */ /* 0x0001e20000100a00 */
[----:B------:R-:W-:Y:S02]  /*7df20*/  IMAD.MOV.U32 R155, RZ, RZ, R17 ;  /* 0x000000ffff9b7224 */ /* 0x000fe400078e0011 */
[----:B------:R-:W-:Y:S02]  /*7df30*/  IMAD.MOV.U32 R17, RZ, RZ, R37 ;  /* 0x000000ffff117224 */ /* 0x000fe400078e0025 */
[----:B------:R-:W4:Y:S04]  /*7df40*/  LDL.LU R37, [R1+0x5204] ;  /* 0x0052040001257983 */ /* 0x000f280000300800 */
[----:B------:R1:W-:Y:S01]  /*7df50*/  STL.64 [R1+0x1da8], R192 ;  /* 0x001da8c001007387 */ /* 0x0003e20000100a00 */
[----:B0-----:R-:W-:-:S03]  /*7df60*/  IADD3 R190, P2, R183, R6, RZ ;  /* 0x00000006b7be7210 */ /* 0x001fc60007f5e0ff */
[----:B------:R0:W-:Y:S01]  /*7df70*/  STL.64 [R1+0x1da0], R186 ;  /* 0x001da0ba01007387 */ /* 0x0001e20000100a00 */
[C---:B-1----:R-:W-:Y:S02]  /*7df80*/  IADD3 R192, P4, R183.reuse, R0, RZ ;  /* 0x00000000b7c07210 */ /* 0x042fe40007f9e0ff */
[----:B0-----:R-:W-:Y:S01]  /*7df90*/  IADD3 R186, P1, R183, R2, RZ ;  /* 0x00000002b7ba7210 */ /* 0x001fe20007f3e0ff */
[----:B------:R-:W-:Y:S02]  /*7dfa0*/  IMAD.MOV.U32 R183, RZ, RZ, R181 ;  /* 0x000000ffffb77224 */ /* 0x000fe400078e00b5 */
[----:B------:R-:W-:Y:S02]  /*7dfb0*/  IMAD.MOV.U32 R181, RZ, RZ, R180 ;  /* 0x000000ffffb57224 */ /* 0x000fe400078e00b4 */
[----:B------:R-:W-:Y:S02]  /*7dfc0*/  IMAD.MOV.U32 R180, RZ, RZ, R179 ;  /* 0x000000ffffb47224 */ /* 0x000fe400078e00b3 */
[----:B------:R-:W-:-:S02]  /*7dfd0*/  IMAD.MOV.U32 R179, RZ, RZ, R178 ;  /* 0x000000ffffb37224 */ /* 0x000fc400078e00b2 */
[----:B------:R-:W-:Y:S02]  /*7dfe0*/  IMAD.MOV.U32 R178, RZ, RZ, R173 ;  /* 0x000000ffffb27224 */ /* 0x000fe400078e00ad */
[C---:B------:R-:W-:Y:S02]  /*7dff0*/  IMAD.X R191, R195.reuse, 0x1, R5, P2 ;  /* 0x00000001c3bf7824 */ /* 0x040fe400010e0605 */
[----:B------:R-:W-:Y:S02]  /*7e000*/  IMAD.MOV.U32 R173, RZ, RZ, R164 ;  /* 0x000000ffffad7224 */ /* 0x000fe400078e00a4 */
[----:B------:R-:W-:Y:S02]  /*7e010*/  IMAD.MOV.U32 R164, RZ, RZ, R161 ;  /* 0x000000ffffa47224 */ /* 0x000fe400078e00a1 */
[----:B------:R-:W-:Y:S02]  /*7e020*/  IMAD.MOV.U32 R161, RZ, RZ, R36 ;  /* 0x000000ffffa17224 */ /* 0x000fe400078e0024 */
[----:B------:R-:W4:Y:S01]  /*7e030*/  LDL.LU R36, [R1+0x5200] ;  /* 0x0052000001247983 */ /* 0x000f220000300800 */
[----:B------:R-:W-:-:S03]  /*7e040*/  IMAD.X R193, R195, 0x1, R7, P4 ;  /* 0x00000001c3c17824 */ /* 0x000fc600020e0607 */
[----:B------:R0:W-:Y:S01]  /*7e050*/  STL.64 [R1+0x1d98], R190 ;  /* 0x001d98be01007387 */ /* 0x0001e20000100a00 */
[----:B------:R-:W-:-:S03]  /*7e060*/  IMAD.X R187, R195, 0x1, R13, P1 ;  /* 0x00000001c3bb7824 */ /* 0x000fc600008e060d */
[----:B------:R1:W-:Y:S01]  /*7e070*/  STL.64 [R1+0x1d90], R192 ;  /* 0x001d90c001007387 */ /* 0x0003e20000100a00 */
[C---:B0-----:R-:W-:Y:S02]  /*7e080*/  IADD3 R190, P2, R189.reuse, R4, RZ ;  /* 0x00000004bdbe7210 */ /* 0x041fe40007f5e0ff */
[----:B-1----:R-:W-:-:S03]  /*7e090*/  IADD3 R192, P4, R189, R6, RZ ;  /* 0x00000006bdc07210 */ /* 0x002fc60007f9e0ff */
[C---:B------:R-:W-:Y:S01]  /*7e0a0*/  IMAD.X R191, R194.reuse, 0x1, R3, P2 ;  /* 0x00000001c2bf7824 */ /* 0x040fe200010e0603 */
[----:B------:R0:W-:Y:S01]  /*7e0b0*/  STL.64 [R1+0x1d88], R186 ;  /* 0x001d88ba01007387 */ /* 0x0001e20000100a00 */
[----:B------:R-:W-:-:S03]  /*7e0c0*/  IMAD.X R193, R194, 0x1, R5, P4 ;  /* 0x00000001c2c17824 */ /* 0x000fc600020e0605 */
[----:B------:R1:W-:Y:S01]  /*7e0d0*/  STL.64 [R1+0x1d80], R190 ;  /* 0x001d80be01007387 */ /* 0x0003e20000100a00 */
[C---:B0-----:R-:W-:Y:S02]  /*7e0e0*/  IADD3 R186, P1, R189.reuse, R0, RZ ;  /* 0x00000000bdba7210 */ /* 0x041fe40007f3e0ff */
[----:B-1----:R-:W-:Y:S01]  /*7e0f0*/  IADD3 R190, P2, R189, R2, RZ ;  /* 0x00000002bdbe7210 */ /* 0x002fe20007f5e0ff */
[----:B------:R-:W-:Y:S01]  /*7e100*/  IMAD.MOV.U32 R189, RZ, RZ, R181 ;  /* 0x000000ffffbd7224 */ /* 0x000fe200078e00b5 */
[----:B------:R0:W-:Y:S01]  /*7e110*/  STL.64 [R1+0x1d78], R192 ;  /* 0x001d78c001007387 */ /* 0x0001e20000100a00 */
[----:B------:R-:W-:Y:S02]  /*7e120*/  IMAD.MOV.U32 R181, RZ, RZ, R180 ;  /* 0x000000ffffb57224 */ /* 0x000fe400078e00b4 */
[----:B------:R-:W-:Y:S02]  /*7e130*/  IMAD.MOV.U32 R180, RZ, RZ, R179 ;  /* 0x000000ffffb47224 */ /* 0x000fe400078e00b3 */
[----:B------:R-:W-:-:S02]  /*7e140*/  IMAD.X R187, R194, 0x1, R7, P1 ;  /* 0x00000001c2bb7824 */ /* 0x000fc400008e0607 */
[----:B------:R-:W-:Y:S02]  /*7e150*/  IMAD.MOV.U32 R179, RZ, RZ, R178 ;  /* 0x000000ffffb37224 */ /* 0x000fe400078e00b2 */
[----:B------:R-:W-:Y:S02]  /*7e160*/  IMAD.X R191, R194, 0x1, R13, P2 ;  /* 0x00000001c2bf7824 */ /* 0x000fe400010e060d */
[----:B------:R-:W-:Y:S01]  /*7e170*/  IMAD.MOV.U32 R178, RZ, RZ, R172 ;  /* 0x000000ffffb27224 */ /* 0x000fe200078e00ac */
[----:B0-----:R-:W-:Y:S01]  /*7e180*/  IADD3 R192, P4, R188, R4, RZ ;  /* 0x00000004bcc07210 */ /* 0x001fe20007f9e0ff */
[----:B------:R-:W-:Y:S02]  /*7e190*/  IMAD.MOV.U32 R172, RZ, RZ, R35 ;  /* 0x000000ffffac7224 */ /* 0x000fe400078e0023 */
[----:B------:R-:W2:Y:S02]  /*7e1a0*/  LDL.LU R35, [R1+0x51fc] ;  /* 0x0051fc0001237983 */ /* 0x000ea40000300800 */
[----:B------:R-:W-:-:S02]  /*7e1b0*/  IMAD.X R193, R184, 0x1, R3, P4 ;  /* 0x00000001b8c17824 */ /* 0x000fc400020e0603 */
[----:B------:R0:W-:Y:S04]  /*7e1c0*/  STL.64 [R1+0x1d70], R186 ;  /* 0x001d70ba01007387 */ /* 0x0001e80000100a00 */
[----:B------:R1:W-:Y:S01]  /*7e1d0*/  STL.64 [R1+0x1d68], R190 ;  /* 0x001d68be01007387 */ /* 0x0003e20000100a00 */
[C---:B0-----:R-:W-:Y:S02]  /*7e1e0*/  IADD3 R186, P1, R188.reuse, R6, RZ ;  /* 0x00000006bcba7210 */ /* 0x041fe40007f3e0ff */
[----:B-1----:R-:W-:Y:S01]  /*7e1f0*/  IADD3 R190, P2, R188, R0, RZ ;  /* 0x00000000bcbe7210 */ /* 0x002fe20007f5e0ff */
[----:B------:R0:W-:Y:S02]  /*7e200*/  STL.64 [R1+0x1d60], R192 ;  /* 0x001d60c001007387 */ /* 0x0001e40000100a00 */
[----:B------:R-:W-:-:S02]  /*7e210*/  IMAD.X R187, R184, 0x1, R5, P1 ;  /* 0x00000001b8bb7824 */ /* 0x000fc400008e0605 */
[----:B------:R-:W-:-:S03]  /*7e220*/  IMAD.X R191, R184, 0x1, R7, P2 ;  /* 0x00000001b8bf7824 */ /* 0x000fc600010e0607 */
[----:B------:R1:W-:Y:S01]  /*7e230*/  STL.64 [R1+0x1d58], R186 ;  /* 0x001d58ba01007387 */ /* 0x0003e20000100a00 */
[----:B0-----:R-:W-:-:S03]  /*7e240*/  IADD3 R192, P4, R188, R2, RZ ;  /* 0x00000002bcc07210 */ /* 0x001fc60007f9e0ff */
[----:B------:R0:W-:Y:S02]  /*7e250*/  STL.64 [R1+0x1d50], R190 ;  /* 0x001d50be01007387 */ /* 0x0001e40000100a00 */
[----:B------:R-:W-:Y:S01]  /*7e260*/  IMAD.X R193, R184, 0x1, R13, P4 ;  /* 0x00000001b8c17824 */ /* 0x000fe200020e060d */
[C---:B-1----:R-:W-:Y:S01]  /*7e270*/  IADD3 R186, P1, R182.reuse, R4, RZ ;  /* 0x00000004b6ba7210 */ /* 0x042fe20007f3e0ff */
[----:B------:R-:W-:Y:S02]  /*7e280*/  IMAD.MOV.U32 R184, RZ, RZ, R181 ;  /* 0x000000ffffb87224 */ /* 0x000fe400078e00b5 */
[----:B------:R-:W-:Y:S02]  /*7e290*/  IMAD.MOV.U32 R181, RZ, RZ, R180 ;  /* 0x000000ffffb57224 */ /* 0x000fe400078e00b4 */
[----:B------:R-:W-:Y:S01]  /*7e2a0*/  IMAD.MOV.U32 R180, RZ, RZ, R179 ;  /* 0x000000ffffb47224 */ /* 0x000fe200078e00b3 */
[----:B0-----:R-:W-:Y:S01]  /*7e2b0*/  IADD3 R190, P2, R182, R6, RZ ;  /* 0x00000006b6be7210 */ /* 0x001fe20007f5e0ff */
[----:B------:R-:W-:-:S02]  /*7e2c0*/  IMAD.MOV.U32 R179, RZ, RZ, R178 ;  /* 0x000000ffffb37224 */ /* 0x000fc400078e00b2 */
[----:B------:R-:W-:Y:S02]  /*7e2d0*/  IMAD.MOV.U32 R178, RZ, RZ, R177 ;  /* 0x000000ffffb27224 */ /* 0x000fe400078e00b1 */
[C---:B------:R-:W-:Y:S02]  /*7e2e0*/  IMAD.X R187, R185.reuse, 0x1, R3, P1 ;  /* 0x00000001b9bb7824 */ /* 0x040fe400008e0603 */
[----:B------:R-:W-:Y:S02]  /*7e2f0*/  IMAD.MOV.U32 R177, RZ, RZ, R168 ;  /* 0x000000ffffb17224 */ /* 0x000fe400078e00a8 */
[----:B------:R-:W-:Y:S01]  /*7e300*/  IMAD.X R191, R185, 0x1, R5, P2 ;  /* 0x00000001b9bf7824 */ /* 0x000fe200010e0605 */
[----:B------:R-:W-:Y:S01]  /*7e310*/  STL.64 [R1+0x1d48], R192 ;  /* 0x001d48c001007387 */ /* 0x000fe20000100a00 */
[----:B------:R-:W-:Y:S02]  /*7e320*/  IMAD.MOV.U32 R168, RZ, RZ, R165 ;  /* 0x000000ffffa87224 */ /* 0x000fe400078e00a5 */
[----:B------:R-:W-:-:S02]  /*7e330*/  IMAD.MOV.U32 R165, RZ, RZ, R34 ;  /* 0x000000ffffa57224 */ /* 0x000fc400078e0022 */
[----:B------:R-:W2:Y:S04]  /*7e340*/  LDL.LU R34, [R1+0x51f8] ;  /* 0x0051f80001227983 */ /* 0x000ea80000300800 */
[----:B------:R0:W-:Y:S04]  /*7e350*/  STL.64 [R1+0x1d40], R186 ;  /* 0x001d40ba01007387 */ /* 0x0001e80000100a00 */
[----:B------:R1:W-:Y:S01]  /*7e360*/  STL.64 [R1+0x1d38], R190 ;  /* 0x001d38be01007387 */ /* 0x0003e20000100a00 */
[C---:B0-----:R-:W-:Y:S02]  /*7e370*/  IADD3 R186, P1, R182.reuse, R0, RZ ;  /* 0x00000000b6ba7210 */ /* 0x041fe40007f3e0ff */
[----:B-1----:R-:W-:Y:S01]  /*7e380*/  IADD3 R190, P2, R182, R2, RZ ;  /* 0x00000002b6be7210 */ /* 0x002fe20007f5e0ff */
[----:B------:R-:W-:-:S02]  /*7e390*/  IMAD.MOV.U32 R182, RZ, RZ, R181 ;  /* 0x000000ffffb67224 */ /* 0x000fc400078e00b5 */
[C---:B------:R-:W-:Y:S02]  /*7e3a0*/  IMAD.X R187, R185.reuse, 0x1, R7, P1 ;  /* 0x00000001b9bb7824 */ /* 0x040fe400008e0607 */
[----:B------:R-:W-:Y:S02]  /*7e3b0*/  IMAD.MOV.U32 R181, RZ, RZ, R180 ;  /* 0x000000ffffb57224 */ /* 0x000fe400078e00b4 */
[----:B------:R-:W-:Y:S02]  /*7e3c0*/  IMAD.X R191, R185, 0x1, R13, P2 ;  /* 0x00000001b9bf7824 */ /* 0x000fe400010e060d */
[----:B------:R-:W-:Y:S02]  /*7e3d0*/  IMAD.MOV.U32 R180, RZ, RZ, R179 ;  /* 0x000000ffffb47224 */ /* 0x000fe400078e00b3 */
[----:B------:R-:W-:Y:S01]  /*7e3e0*/  IMAD.MOV.U32 R179, RZ, RZ, R178 ;  /* 0x000000ffffb37224 */ /* 0x000fe200078e00b2 */
[----:B------:R0:W-:Y:S01]  /*7e3f0*/  STL.64 [R1+0x1d30], R186 ;  /* 0x001d30ba01007387 */ /* 0x0001e20000100a00 */
[----:B------:R-:W-:-:S02]  /*7e400*/  IMAD.MOV.U32 R178, RZ, RZ, R177 ;  /* 0x000000ffffb27224 */ /* 0x000fc400078e00b1 */
[----:B------:R-:W-:Y:S01]  /*7e410*/  IMAD.MOV.U32 R177, RZ, RZ, R15 ;  /* 0x000000ffffb17224 */ /* 0x000fe200078e000f */
[----:B------:R-:W-:Y:S01]  /*7e420*/  SHF.R.S32.HI R15, RZ, 0x1f, R183 ;  /* 0x0000001fff0f7819 */ /* 0x000fe200000114b7 */
[----:B------:R-:W-:Y:S01]  /*7e430*/  IMAD.MOV.U32 R188, RZ, RZ, R182 ;  /* 0x000000ffffbc7224 */ /* 0x000fe200078e00b6 */
[----:B------:R1:W-:Y:S01]  /*7e440*/  STL.64 [R1+0x1d28], R190 ;  /* 0x001d28be01007387 */ /* 0x0003e20000100a00 */
[----:B------:R-:W-:Y:S02]  /*7e450*/  IMAD.MOV.U32 R182, RZ, RZ, R181 ;  /* 0x000000ffffb67224 */ /* 0x000fe400078e00b5 */
[----:B------:R-:W-:Y:S01]  /*7e460*/  IMAD.MOV.U32 R181, RZ, RZ, R180 ;  /* 0x000000ffffb57224 */ /* 0x000fe200078e00b4 */
[C---:B0-----:R-:W-:Y:S01]  /*7e470*/  IADD3 R186, P1, R183.reuse, R4, RZ ;  /* 0x00000004b7ba7210 */ /* 0x041fe20007f3e0ff */
[----:B------:R-:W-:Y:S02]  /*7e480*/  IMAD.MOV.U32 R180, RZ, RZ, R179 ;  /* 0x000000ffffb47224 */ /* 0x000fe400078e00b3 */
[----:B------:R-:W-:Y:S01]  /*7e490*/  IMAD.MOV.U32 R179, RZ, RZ, R178 ;  /* 0x000000ffffb37224 */ /* 0x000fe200078e00b2 */
[----:B-1----:R-:W-:Y:S01]  /*7e4a0*/  IADD3 R190, P2, R183, R6, RZ ;  /* 0x00000006b7be7210 */ /* 0x002fe20007f5e0ff */
[----:B------:R-:W-:-:S02]  /*7e4b0*/  IMAD.MOV.U32 R178, RZ, RZ, R177 ;  /* 0x000000ffffb27224 */ /* 0x000fc400078e00b1 */
[C---:B------:R-:W-:Y:S02]  /*7e4c0*/  IMAD.X R187, R15.reuse, 0x1, R3, P1 ;  /* 0x000000010fbb7824 */ /* 0x040fe400008e0603 */
[----:B------:R-:W-:Y:S02]  /*7e4d0*/  IMAD.MOV.U32 R177, RZ, RZ, R176 ;  /* 0x000000ffffb17224 */ /* 0x000fe400078e00b0 */
[----:B------:R-:W-:Y:S02]  /*7e4e0*/  IMAD.X R191, R15, 0x1, R5, P2 ;  /* 0x000000010fbf7824 */ /* 0x000fe400010e0605 */
[----:B------:R-:W-:Y:S02]  /*7e4f0*/  IMAD.MOV.U32 R176, RZ, RZ, R163 ;  /* 0x000000ffffb07224 */ /* 0x000fe400078e00a3 */
[----:B------:R-:W-:Y:S02]  /*7e500*/  IMAD.MOV.U32 R163, RZ, RZ, R33 ;  /* 0x000000ffffa37224 */ /* 0x000fe400078e0021 */
[----:B------:R-:W3:Y:S04]  /*7e510*/  LDL.LU R33, [R1+0x51f4] ;  /* 0x0051f40001217983 */ /* 0x000ee80000300800 */
[----:B------:R0:W-:Y:S04]  /*7e520*/  STL.64 [R1+0x1d20], R186 ;  /* 0x001d20ba01007387 */ /* 0x0001e80000100a00 */
[----:B------:R1:W-:Y:S01]  /*7e530*/  STL.64 [R1+0x1d18], R190 ;  /* 0x001d18be01007387 */ /* 0x0003e20000100a00 */
[----:B0-----:R-:W-:-:S02]  /*7e540*/  IADD3 R186, P1, R183, R0, RZ ;  /* 0x00000000b7ba7210 */ /* 0x001fc40007f3e0ff */
[----:B-1----:R-:W-:Y:S01]  /*7e550*/  IADD3 R190, P2, R183, R2, RZ ;  /* 0x00000002b7be7210 */ /* 0x002fe20007f5e0ff */
[----:B------:R-:W-:Y:S02]  /*7e560*/  IMAD.MOV.U32 R183, RZ, RZ, R182 ;  /* 0x000000ffffb77224 */ /* 0x000fe400078e00b6 */
[----:B------:R-:W-:Y:S02]  /*7e570*/  IMAD.MOV.U32 R182, RZ, RZ, R181 ;  /* 0x000000ffffb67224 */ /* 0x000fe400078e00b5 */
[----:B------:R-:W-:Y:S02]  /*7e580*/  IMAD.MOV.U32 R181, RZ, RZ, R180 ;  /* 0x000000ffffb57224 */ /* 0x000fe400078e00b4 */
[----:B------:R-:W-:Y:S02]  /*7e590*/  IMAD.MOV.U32 R180, RZ, RZ, R178 ;  /* 0x000000ffffb47224 */ /* 0x000fe400078e00b2 */
[----:B------:R-:W-:Y:S02]  /*7e5a0*/  IMAD.X R187, R15, 0x1, R7, P1 ;  /* 0x000000010fbb7824 */ /* 0x000fe400008e0607 */
[----:B------:R-:W-:-:S02]  /*7e5b0*/  IMAD.MOV.U32 R178, RZ, RZ, R177 ;  /* 0x000000ffffb27224 */ /* 0x000fc400078e00b1 */
[----:B------:R-:W-:Y:S02]  /*7e5c0*/  IMAD.MOV.U32 R177, RZ, RZ, R176 ;  /* 0x000000ffffb17224 */ /* 0x000fe400078e00b0 */
[----:B------:R-:W-:Y:S01]  /*7e5d0*/  IMAD.MOV.U32 R176, RZ, RZ, R175 ;  /* 0x000000ffffb07224 */ /* 0x000fe200078e00af */
[----:B------:R0:W-:Y:S01]  /*7e5e0*/  STL.64 [R1+0x1d10], R186 ;  /* 0x001d10ba01007387 */ /* 0x0001e20000100a00 */
[----:B------:R-:W-:Y:S02]  /*7e5f0*/  IMAD.MOV.U32 R175, RZ, RZ, R170 ;  /* 0x000000ffffaf7224 */ /* 0x000fe400078e00aa */
[----:B------:R-:W-:Y:S01]  /*7e600*/  IMAD.MOV.U32 R170, RZ, RZ, R16 ;  /* 0x000000ffffaa7224 */ /* 0x000fe200078e0010 */
[----:B------:R-:W-:Y:S01]  /*7e610*/  SHF.R.S32.HI R16, RZ, 0x1f, R189 ;  /* 0x0000001fff107819 */ /* 0x000fe200000114bd */
[----:B------:R-:W-:Y:S02]  /*7e620*/  IMAD.MOV.U32 R185, RZ, RZ, R183 ;  /* 0x000000ffffb97224 */ /* 0x000fe400078e00b7 */
[----:B------:R-:W-:-:S02]  /*7e630*/  IMAD.MOV.U32 R183, RZ, RZ, R182 ;  /* 0x000000ffffb77224 */ /* 0x000fc400078e00b6 */
[----:B------:R-:W-:Y:S01]  /*7e640*/  IMAD.MOV.U32 R182, RZ, RZ, R181 ;  /* 0x000000ffffb67224 */ /* 0x000fe200078e00b5 */
[----:B0-----:R-:W-:Y:S01]  /*7e650*/  IADD3 R186, P1, R189, R4, RZ ;  /* 0x00000004bdba7210 */ /* 0x001fe20007f3e0ff */
[----:B------:R-:W-:Y:S02]  /*7e660*/  IMAD.MOV.U32 R181, RZ, RZ, R180 ;  /* 0x000000ffffb57224 */ /* 0x000fe400078e00b4 */
[----:B------:R-:W-:Y:S02]  /*7e670*/  IMAD.X R191, R15, 0x1, R13, P2 ;  /* 0x000000010fbf7824 */ /* 0x000fe400010e060d */
[----:B------:R-:W-:Y:S02]  /*7e680*/  IMAD.MOV.U32 R180, RZ, RZ, R176 ;  /* 0x000000ffffb47224 */ /* 0x000fe400078e00b0 */
[----:B------:R-:W-:Y:S02]  /*7e690*/  IMAD.MOV.U32 R176, RZ, RZ, R170 ;  /* 0x000000ffffb07224 */ /* 0x000fe400078e00aa */
[----:B------:R-:W-:-:S02]  /*7e6a0*/  IMAD.X R187, R16, 0x1, R3, P1 ;  /* 0x0000000110bb7824 */ /* 0x000fc400008e0603 */
[----:B------:R-:W-:Y:S02]  /*7e6b0*/  IMAD.MOV.U32 R170, RZ, RZ, R32 ;  /* 0x000000ffffaa7224 */ /* 0x000fe400078e0020 */
[----:B------:R-:W3:Y:S04]  /*7e6c0*/  LDL.LU R32, [R1+0x51f0] ;  /* 0x0051f00001207983 */ /* 0x000ee80000300800 */
[----:B------:R0:W-:Y:S04]  /*7e6d0*/  STL.64 [R1+0x1d08], R190 ;  /* 0x001d08be01007387 */ /* 0x0001e80000100a00 */
[----:B------:R1:W-:Y:S01]  /*7e6e0*/  STL.64 [R1+0x1d00], R186 ;  /* 0x001d00ba01007387 */ /* 0x0003e20000100a00 */
[----:B0-----:R-:W-:-:S02]  /*7e6f0*/  IADD3 R190, P2, R189, R6, RZ ;  /* 0x00000006bdbe7210 */ /* 0x001fc40007f5e0ff */
[----:B-1----:R-:W-:-:S03]  /*7e700*/  IADD3 R186, P1, R189, R0, RZ ;  /* 0x00000000bdba7210 */ /* 0x002fc60007f3e0ff */
[C---:B------:R-:W-:Y:S02]  /*7e710*/  IMAD.X R191, R16.reuse, 0x1, R5, P2 ;  /* 0x0000000110bf7824 */ /* 0x040fe400010e0605 */
[----:B------:R-:W-:-:S03]  /*7e720*/  IMAD.X R187, R16, 0x1, R7, P1 ;  /* 0x0000000110bb7824 */ /* 0x000fc600008e0607 */
[----:B------:R0:W-:Y:S01]  /*7e730*/  STL.64 [R1+0x1cf8], R190 ;  /* 0x001cf8be01007387 */ /* 0x0001e20000100a00 */
[----:B------:R-:W-:-:S03]  /*7e740*/  SHF.R.S32.HI R15, RZ, 0x1f, R184 ;  /* 0x0000001fff0f7819 */ /* 0x000fc600000114b8 */
[----:B------:R1:W-:Y:S01]  /*7e750*/  STL.64 [R1+0x1cf0], R186 ;  /* 0x001cf0ba01007387 */ /* 0x0003e20000100a00 */
[----:B0-----:R-:W-:Y:S02]  /*7e760*/  IADD3 R190, P2, R189, R2, RZ ;  /* 0x00000002bdbe7210 */ /* 0x001fe40007f5e0ff */
[----:B-1----:R-:W-:-:S03]  /*7e770*/  IADD3 R186, P1, R184, R4, RZ ;  /* 0x00000004b8ba7210 */ /* 0x002fc60007f3e0ff */
[----:B------:R-:W-:Y:S02]  /*7e780*/  IMAD.X R191, R16, 0x1, R13, P2 ;  /* 0x0000000110bf7824 */ /* 0x000fe400010e060d */
[----:B------:R-:W-:-:S03]  /*7e790*/  IMAD.X R187, R15, 0x1, R3, P1 ;  /* 0x000000010fbb7824 */ /* 0x000fc600008e0603 */
[----:B------:R0:W-:Y:S01]  /*7e7a0*/  STL.64 [R1+0x1ce8], R190 ;  /* 0x001ce8be01007387 */ /* 0x0001e20000100a00 */
[----:B------:R-:W-:Y:S02]  /*7e7b0*/  IMAD.MOV.U32 R189, RZ, RZ, R183 ;  /* 0x000000ffffbd7224 */ /* 0x000fe400078e00b7 */
[----:B------:R-:W-:Y:S01]  /*7e7c0*/  IMAD.MOV.U32 R183, RZ, RZ, R182 ;  /* 0x000000ffffb77224 */ /* 0x000fe200078e00b6 */
[----:B------:R1:W-:Y:S01]  /*7e7d0*/  STL.64 [R1+0x1cd8], R186 ;  /* 0x001cd8ba01007387 */ /* 0x0003e20000100a00 */
[----:B------:R-:W-:Y:S02]  /*7e7e0*/  IMAD.MOV.U32 R182, RZ, RZ, R181 ;  /* 0x000000ffffb67224 */ /* 0x000fe400078e00b5 */
[----:B------:R-:W-:Y:S01]  /*7e7f0*/  IMAD.MOV.U32 R181, RZ, RZ, R180 ;  /* 0x000000ffffb57224 */ /* 0x000fe200078e00b4 */
[C---:B0-----:R-:W-:Y:S01]  /*7e800*/  IADD3 R190, P2, R184.reuse, R6, RZ ;  /* 0x00000006b8be7210 */ /* 0x041fe20007f5e0ff */
[----:B------:R-:W-:Y:S01]  /*7e810*/  IMAD.MOV.U32 R180, RZ, RZ, R173 ;  /* 0x000000ffffb47224 */ /* 0x000fe200078e00ad */
[----:B-1----:R-:W-:Y:S01]  /*7e820*/  IADD3 R186, P1, R184, R0, RZ ;  /* 0x00000000b8ba7210 */ /* 0x002fe20007f3e0ff */
[----:B------:R-:W-:-:S02]  /*7e830*/  IMAD.MOV.U32 R173, RZ, RZ, R161 ;  /* 0x000000ffffad7224 */ /* 0x000fc400078e00a1 */
[C---:B------:R-:W-:Y:S02]  /*7e840*/  IMAD.X R191, R15.reuse, 0x1, R5, P2 ;  /* 0x000000010fbf7824 */ /* 0x040fe400010e0605 */
[----:B------:R-:W-:Y:S02]  /*7e850*/  IMAD.MOV.U32 R161, RZ, RZ, R159 ;  /* 0x000000ffffa17224 */ /* 0x000fe400078e009f */
[----:B------:R-:W-:Y:S02]  /*7e860*/  IMAD.MOV.U32 R159, RZ, RZ, R157 ;  /* 0x000000ffff9f7224 */ /* 0x000fe400078e009d */
[----:B------:R-:W-:Y:S02]  /*7e870*/  IMAD.X R187, R15, 0x1, R7, P1 ;  /* 0x000000010fbb7824 */ /* 0x000fe400008e0607 */
[----:B------:R-:W-:Y:S02]  /*7e880*/  IMAD.MOV.U32 R157, RZ, RZ, R31 ;  /* 0x000000ffff9d7224 */ /* 0x000fe400078e001f */
[----:B------:R-:W4:Y:S01]  /*7e890*/  LDL.LU R31, [R1+0x51ec] ;  /* 0x0051ec00011f7983 */ /* 0x000f220000300800 */
[----:B------:R-:W-:-:S03]  /*7e8a0*/  SHF.R.S32.HI R16, RZ, 0x1f, R188 ;  /* 0x0000001fff107819 */ /* 0x000fc600000114bc */
[----:B------:R0:W-:Y:S04]  /*7e8b0*/  STL.64 [R1+0x1cd0], R190 ;  /* 0x001cd0be01007387 */ /* 0x0001e80000100a00 */
[----:B------:R1:W-:Y:S01]  /*7e8c0*/  STL.64 [R1+0x1cc8], R186 ;  /* 0x001cc8ba01007387 */ /* 0x0003e20000100a00 */
[----:B0-----:R-:W-:Y:S01]  /*7e8d0*/  IADD3 R190, P2, R184, R2, RZ ;  /* 0x00000002b8be7210 */ /* 0x001fe20007f5e0ff */
[----:B------:R-:W-:Y:S02]  /*7e8e0*/  IMAD.MOV.U32 R184, RZ, RZ, R183 ;  /* 0x000000ffffb87224 */ /* 0x000fe400078e00b7 */
[----:B------:R-:W-:Y:S01]  /*7e8f0*/  IMAD.MOV.U32 R183, RZ, RZ, R182 ;  /* 0x000000ffffb77224 */ /* 0x000fe200078e00b6 */
[----:B-1----:R-:W-:Y:S01]  /*7e900*/  IADD3 R186, P1, R188, R4, RZ ;  /* 0x00000004bcba7210 */ /* 0x002fe20007f3e0ff */
[----:B------:R-:W-:-:S02]  /*7e910*/  IMAD.MOV.U32 R182, RZ, RZ, R181 ;  /* 0x000000ffffb67224 */ /* 0x000fc400078e00b5 */
[----:B------:R-:W-:Y:S02]  /*7e920*/  IMAD.MOV.U32 R181, RZ, RZ, R180 ;  /* 0x000000ffffb57224 */ /* 0x000fe400078e00b4 */
[----:B------:R-:W-:Y:S02]  /*7e930*/  IMAD.MOV.U32 R180, RZ, RZ, R173 ;  /* 0x000000ffffb47224 */ /* 0x000fe400078e00ad */
[----:B------:R-:W-:Y:S02]  /*7e940*/  IMAD.X R191, R15, 0x1, R13, P2 ;  /* 0x000000010fbf7824 */ /* 0x000fe400010e060d */
[----:B------:R-:W-:Y:S02]  /*7e950*/  IMAD.MOV.U32 R173, RZ, RZ, R172 ;  /* 0x000000ffffad7224 */ /* 0x000fe400078e00ac */
[----:B------:R-:W-:Y:S02]  /*7e960*/  IMAD.MOV.U32 R172, RZ, RZ, R171 ;  /* 0x000000ffffac7224 */ /* 0x000fe400078e00ab */
[----:B------:R-:W-:-:S02]  /*7e970*/  IMAD.X R187, R16, 0x1, R3, P1 ;  /* 0x0000000110bb7824 */ /* 0x000fc400008e0603 */
[----:B------:R-:W-:Y:S02]  /*7e980*/  IMAD.MOV.U32 R171, RZ, RZ, R30 ;  /* 0x000000ffffab7224 */ /* 0x000fe400078e001e */
[----:B------:R-:W4:Y:S04]  /*7e990*/  LDL.LU R30, [R1+0x51e8] ;  /* 0x0051e800011e7983 */ /* 0x000f280000300800 */
        /* <DEDUP_REMOVED lines=14> */
[----:B------:R-:W-:-:S03]  /*7ea80*/  IMAD.MOV.U32 R188, RZ, RZ, R183 ;  /* 0x000000ffffbc7224 */ /* 0x000fc600078e00b7 */
[----:B------:R1:W-:Y:S01]  /*7ea90*/  STL.64 [R1+0x1c98], R186 ;  /* 0x001c98ba01007387 */ /* 0x0003e20000100a00 */
[----:B------:R-:W-:Y:S01]  /*7eaa0*/  IMAD.MOV.U32 R183, RZ, RZ, R182 ;  /* 0x000000ffffb77224 */ /* 0x000fe200078e00b6 */
[C---:B0-----:R-:W-:Y:S02]  /*7eab0*/  IADD3 R190, P2, R185.reuse, R6, RZ ;  /* 0x00000006b9be7210 */ /* 0x041fe40007f5e0ff */
[----:B-1----:R-:W-:-:S03]  /*7eac0*/  IADD3 R186, P1, R185, R0, RZ ;  /* 0x00000000b9ba7210 */ /* 0x002fc60007f3e0ff */
[C---:B------:R-:W-:Y:S02]  /*7ead0*/  IMAD.X R191, R15.reuse, 0x1, R5, P2 ;  /* 0x000000010fbf7824 */ /* 0x040fe400010e0605 */
[----:B------:R-:W-:Y:S02]  /*7eae0*/  IMAD.MOV.U32 R182, RZ, RZ, R181 ;  /* 0x000000ffffb67224 */ /* 0x000fe400078e00b5 */
[----:B------:R-:W-:Y:S02]  /*7eaf0*/  IMAD.MOV.U32 R181, RZ, RZ, R180 ;  /* 0x000000ffffb57224 */ /* 0x000fe400078e00b4 */
[----:B------:R-:W-:Y:S02]  /*7eb00*/  IMAD.X R187, R15, 0x1, R7, P1 ;  /* 0x000000010fbb7824 */ /* 0x000fe400008e0607 */
[----:B------:R-:W-:Y:S01]  /*7eb10*/  IMAD.MOV.U32 R180, RZ, RZ, R179 ;  /* 0x000000ffffb47224 */ /* 0x000fe200078e00b3 */
[----:B------:R0:W-:Y:S01]  /*7eb20*/  STL.64 [R1+0x1c90], R190 ;  /* 0x001c90be01007387 */ /* 0x0001e20000100a00 */
[----:B------:R-:W-:-:S02]  /*7eb30*/  IMAD.MOV.U32 R179, RZ, RZ, R174 ;  /* 0x000000ffffb37224 */ /* 0x000fc400078e00ae */
[----:B------:R-:W-:Y:S02]  /*7eb40*/  IMAD.MOV.U32 R174, RZ, RZ, R29 ;  /* 0x000000ffffae7224 */ /* 0x000fe400078e001d */
[----:B------:R-:W2:Y:S04]  /*7eb50*/  LDL.LU R29, [R1+0x51e4] ;  /* 0x0051e400011d7983 */ /* 0x000ea80000300800 */
[----:B------:R1:W-:Y:S01]  /*7eb60*/  STL.64 [R1+0x1c88], R186 ;  /* 0x001c88ba01007387 */ /* 0x0003e20000100a00 */
[----:B0-----:R-:W-:-:S05]  /*7eb70*/  IADD3 R190, P2, R185, R2, RZ ;  /* 0x00000002b9be7210 */ /* 0x001fca0007f5e0ff */
[----:B------:R-:W-:Y:S01]  /*7eb80*/  IMAD.X R191, R15, 0x1, R13, P2 ;  /* 0x000000010fbf7824 */ /* 0x000fe200010e060d */
[----:B-1----:R-:W-:-:S04]  /*7eb90*/  IADD3 R186, P1, R14, R4, RZ ;  /* 0x000000040eba7210 */ /* 0x002fc80007f3e0ff */
[----:B------:R0:W-:Y:S01]  /*7eba0*/  STL.64 [R1+0x1c80], R190 ;  /* 0x001c80be01007387 */ /* 0x0001e20000100a00 */
[----:B------:R-:W-:-:S03]  /*7ebb0*/  IMAD.X R187, R28, 0x1, R3, P1 ;  /* 0x000000011cbb7824 */ /* 0x000fc600008e0603 */
[----:B------:R-:W3:Y:S01]  /*7ebc0*/  LDL.LU R28, [R1+0x51e0] ;  /* 0x0051e000011c7983 */ /* 0x000ee20000300800 */
[----:B------:R-:W-:-:S03]  /*7ebd0*/  SHF.R.S32.HI R16, RZ, 0x1f, R189 ;  /* 0x0000001fff107819 */ /* 0x000fc600000114bd */
[----:B------:R1:W-:Y:S01]  /*7ebe0*/  STL.64 [R1+0x39a0], R186 ;  /* 0x0039a0ba01007387 */ /* 0x0003e20000100a00 */
[C---:B0-----:R-:W-:Y:S01]  /*7ebf0*/  IADD3 R190, P2, R189.reuse, R6, RZ ;  /* 0x00000006bdbe7210 */ /* 0x041fe20007f5e0ff */
[----:B------:R-:W-:Y:S02]  /*7ec00*/  IMAD.MOV.U32 R185, RZ, RZ, R183 ;  /* 0x000000ffffb97224 */ /* 0x000fe400078e00b7 */
[----:B------:R-:W-:Y:S02]  /*7ec10*/  IMAD.MOV.U32 R183, RZ, RZ, R182 ;  /* 0x000000ffffb77224 */ /* 0x000fe400078e00b6 */
[----:B------:R-:W-:Y:S01]  /*7ec20*/  IMAD.MOV.U32 R182, RZ, RZ, R181 ;  /* 0x000000ffffb67224 */ /* 0x000fe200078e00b5 */
[----:B-1----:R-:W-:Y:S01]  /*7ec30*/  IADD3 R186, P1, R189, R4, RZ ;  /* 0x00000004bdba7210 */ /* 0x002fe20007f3e0ff */
[----:B------:R-:W-:Y:S02]  /*7ec40*/  IMAD.MOV.U32 R181, RZ, RZ, R180 ;  /* 0x000000ffffb57224 */ /* 0x000fe400078e00b4 */
[----:B------:R-:W-:-:S02]  /*7ec50*/  IMAD.X R191, R16, 0x1, R5, P2 ;  /* 0x0000000110bf7824 */ /* 0x000fc400010e0605 */
[----:B------:R-:W-:Y:S02]  /*7ec60*/  IMAD.X R187, R16, 0x1, R3, P1 ;  /* 0x0000000110bb7824 */ /* 0x000fe400008e0603 */
[----:B------:R-:W-:Y:S02]  /*7ec70*/  IMAD.MOV.U32 R180, RZ, RZ, R179 ;  /* 0x000000ffffb47224 */ /* 0x000fe400078e00b3 */
        /* <DEDUP_REMOVED lines=11> */
[C---:B------:R-:W-:Y:S02]  /*7ed30*/  IADD3 R192, P2, R184.reuse, R6, RZ ;  /* 0x00000006b8c07210 */ /* 0x040fe40007f5e0ff */
[----:B0-----:R-:W-:Y:S01]  /*7ed40*/  IADD3 R186, P1, R184, R4, RZ ;  /* 0x00000004b8ba7210 */ /* 0x001fe20007f3e0ff */
[----:B-1----:R-:W-:Y:S02]  /*7ed50*/  IMAD.MOV.U32 R190, RZ, RZ, R183 ;  /* 0x000000ffffbe7224 */ /* 0x002fe400078e00b7 */
[----:B------:R-:W-:Y:S02]  /*7ed60*/  IMAD.MOV.U32 R183, RZ, RZ, R182 ;  /* 0x000000ffffb77224 */ /* 0x000fe400078e00b6 */
[----:B------:R-:W-:Y:S02]  /*7ed70*/  IMAD.MOV.U32 R182, RZ, RZ, R181 ;  /* 0x000000ffffb67224 */ /* 0x000fe400078e00b5 */
[----:B------:R-:W-:-:S02]  /*7ed80*/  IMAD.MOV.U32 R181, RZ, RZ, R180 ;  /* 0x000000ffffb57224 */ /* 0x000fc400078e00b4 */
[C---:B------:R-:W-:Y:S02]  /*7ed90*/  IMAD.X R187, R15.reuse, 0x1, R3, P1 ;  /* 0x000000010fbb7824 */ /* 0x040fe400008e0603 */
[----:B------:R-:W-:Y:S02]  /*7eda0*/  IMAD.MOV.U32 R180, RZ, RZ, R179 ;  /* 0x000000ffffb47224 */ /* 0x000fe400078e00b3 */
[----:B------:R-:W-:Y:S02]  /*7edb0*/  IMAD.MOV.U32 R179, RZ, RZ, R176 ;  /* 0x000000ffffb37224 */ /* 0x000fe400078e00b0 */
[----:B------:R-:W-:Y:S02]  /*7edc0*/  IMAD.MOV.U32 R176, RZ, RZ, R175 ;  /* 0x000000ffffb07224 */ /* 0x000fe400078e00af */
[----:B------:R-:W-:Y:S02]  /*7edd0*/  IMAD.X R193, R15, 0x1, R5, P2 ;  /* 0x000000010fc17824 */ /* 0x000fe400010e0605 */
[----:B------:R-:W-:Y:S01]  /*7ede0*/  IMAD.MOV.U32 R175, RZ, RZ, R170 ;  /* 0x000000ffffaf7224 */ /* 0x000fe200078e00aa */
[----:B------:R0:W-:Y:S01]  /*7edf0*/  STL.64 [R1+0x1c58], R186 ;  /* 0x001c58ba01007387 */ /* 0x0001e20000100a00 */
[----:B------:R-:W-:-:S02]  /*7ee00*/  IMAD.MOV.U32 R170, RZ, RZ, R169 ;  /* 0x000000ffffaa7224 */ /* 0x000fc400078e00a9 */
[----:B------:R-:W-:Y:S01]  /*7ee10*/  IMAD.MOV.U32 R169, RZ, RZ, R26 ;  /* 0x000000ffffa97224 */ /* 0x000fe200078e001a */
[----:B------:R-:W-:Y:S01]  /*7ee20*/  ISETP.LT.AND P4, PT, R12, UR6, !P3 ;  /* 0x000000060c007c0c */ /* 0x000fe2000df81270 */
[----:B------:R-:W4:Y:S01]  /*7ee30*/  LDL.LU R26, [R1+0x51d8] ;  /* 0x0051d800011a7983 */ /* 0x000f220000300800 */
[----:B------:R-:W-:-:S03]  /*7ee40*/  ULDC.64 UR6, c[0x0][0x228] ;  /* 0x00008a0000067ab9 */ /* 0x000fc60000000a00 */
[----:B------:R1:W-:Y:S01]  /*7ee50*/  STL.64 [R1+0x1c50], R192 ;  /* 0x001c50c001007387 */ /* 0x0003e20000100a00 */
[C---:B0-----:R-:W-:Y:S02]  /*7ee60*/  IADD3 R186, P1, R184.reuse, R0, RZ ;  /* 0x00000000b8ba7210 */ /* 0x041fe40007f3e0ff */
[----:B------:R-:W-:Y:S01]  /*7ee70*/  ISETP.LT.AND P3, PT, R9, UR6, !P3 ;  /* 0x0000000609007c0c */ /* 0x000fe2000df61270 */
[----:B------:R-:W-:Y:S02]  /*7ee80*/  ULDC UR6, c[0x0][0x248] ;  /* 0x0000920000067ab9 */ /* 0x000fe40000000800 */
[----:B------:R-:W-:Y:S01]  /*7ee90*/  IMAD.X R187, R15, 0x1, R7, P1 ;  /* 0x000000010fbb7824 */ /* 0x000fe200008e0607 */
[----:B-1----:R-:W-:Y:S01]  /*7eea0*/  IADD3 R192, P2, R184, R2, RZ ;  /* 0x00000002b8c07210 */ /* 0x002fe20007f5e0ff */
[----:B------:R-:W-:Y:S02]  /*7eeb0*/  IMAD.MOV.U32 R184, RZ, RZ, R183 ;  /* 0x000000ffffb87224 */ /* 0x000fe400078e00b7 */
[----:B------:R-:W-:-:S02]  /*7eec0*/  IMAD.MOV.U32 R183, RZ, RZ, R182 ;  /* 0x000000ffffb77224 */ /* 0x000fc400078e00b6 */
[----:B------:R-:W-:Y:S02]  /*7eed0*/  IMAD.MOV.U32 R182, RZ, RZ, R181 ;  /* 0x000000ffffb67224 */ /* 0x000fe400078e00b5 */
[----:B------:R-:W-:Y:S02]  /*7eee0*/  IMAD.MOV.U32 R181, RZ, RZ, R180 ;  /* 0x000000ffffb57224 */ /* 0x000fe400078e00b4 */
[----:B------:R-:W-:Y:S01]  /*7eef0*/  VIADD R14, R14, UR6 ;  /* 0x000000060e0e7c36 */ /* 0x000fe20008000000 */
[----:B------:R0:W-:Y:S01]  /*7ef00*/  STL.64 [R1+0x1c48], R186 ;  /* 0x001c48ba01007387 */ /* 0x0001e20000100a00 */
[----:B------:R-:W-:Y:S01]  /*7ef10*/  IMAD.MOV.U32 R180, RZ, RZ, R179 ;  /* 0x000000ffffb47224 */ /* 0x000fe200078e00b3 */
[----:B------:R-:W-:Y:S01]  /*7ef20*/  SHF.R.S32.HI R16, RZ, 0x1f, R188 ;  /* 0x0000001fff107819 */ /* 0x000fe200000114bc */
[----:B------:R-:W-:Y:S01]  /*7ef30*/  IMAD.MOV.U32 R179, RZ, RZ, R176 ;  /* 0x000000ffffb37224 */ /* 0x000fe200078e00b0 */
[----:B------:R-:W-:Y:S01]  /*7ef40*/  ULDC UR6, c[0x0][0x248] ;  /* 0x0000920000067ab9 */ /* 0x000fe20000000800 */
[----:B------:R-:W-:-:S02]  /*7ef50*/  IMAD.MOV.U32 R176, RZ, RZ, R175 ;  /* 0x000000ffffb07224 */ /* 0x000fc400078e00af */
[----:B------:R-:W-:Y:S02]  /*7ef60*/  IMAD.MOV.U32 R175, RZ, RZ, R170 ;  /* 0x000000ffffaf7224 */ /* 0x000fe400078e00aa */
[----:B------:R-:W-:Y:S01]  /*7ef70*/  IMAD.MOV.U32 R170, RZ, RZ, R17 ;  /* 0x000000ffffaa7224 */ /* 0x000fe200078e0011 */
[----:B------:R-:W-:Y:S01]  /*7ef80*/  SHF.R.S32.HI R17, RZ, 0x1f, R14 ;  /* 0x0000001fff117819 */ /* 0x000fe2000001140e */
[----:B------:R-:W-:Y:S01]  /*7ef90*/  IMAD.MOV.U32 R189, RZ, RZ, R184 ;  /* 0x000000ffffbd7224 */ /* 0x000fe200078e00b8 */
[----:B0-----:R-:W-:Y:S01]  /*7efa0*/  IADD3 R186, P1, R14, R2, RZ ;  /* 0x000000020eba7210 */ /* 0x001fe20007f3e0ff */
[----:B------:R-:W-:Y:S02]  /*7efb0*/  IMAD.MOV.U32 R184, RZ, RZ, R183 ;  /* 0x000000ffffb87224 */ /* 0x000fe400078e00b7 */
[----:B------:R-:W-:Y:S02]  /*7efc0*/  IMAD.MOV.U32 R183, RZ, RZ, R182 ;  /* 0x000000ffffb77224 */ /* 0x000fe400078e00b6 */
[----:B------:R-:W-:-:S02]  /*7efd0*/  IMAD.X R193, R15, 0x1, R13, P2 ;  /* 0x000000010fc17824 */ /* 0x000fc400010e060d */
[----:B------:R-:W-:Y:S02]  /*7efe0*/  IMAD.MOV.U32 R182, RZ, RZ, R181 ;  /* 0x000000ffffb67224 */ /* 0x000fe400078e00b5 */
[----:B------:R-:W-:Y:S02]  /*7eff0*/  IMAD.MOV.U32 R181, RZ, RZ, R180 ;  /* 0x000000ffffb57224 */ /* 0x000fe400078e00b4 */
[----:B------:R-:W-:Y:S02]  /*7f000*/  IMAD.MOV.U32 R180, RZ, RZ, R179 ;  /* 0x000000ffffb47224 */ /* 0x000fe400078e00b3 */
[----:B------:R-:W-:Y:S02]  /*7f010*/  IMAD.X R187, R17, 0x1, R13, P1 ;  /* 0x0000000111bb7824 */ /* 0x000fe400008e060d */
[----:B------:R-:W-:Y:S01]  /*7f020*/  IMAD.MOV.U32 R179, RZ, RZ, R176 ;  /* 0x000000ffffb37224 */ /* 0x000fe200078e00b0 */
[----:B------:R0:W-:Y:S01]  /*7f030*/  STL.64 [R1+0x1c40], R192 ;  /* 0x001c40c001007387 */ /* 0x0001e20000100a00 */
[----:B------:R-:W-:-:S02]  /*7f040*/  IMAD.MOV.U32 R176, RZ, RZ, R175 ;  /* 0x000000ffffb07224 */ /* 0x000fc400078e00af */
[----:B------:R-:W-:Y:S02]  /*7f050*/  IMAD.MOV.U32 R175, RZ, RZ, R25 ;  /* 0x000000ffffaf7224 */ /* 0x000fe400078e0019 */
[----:B------:R-:W4:Y:S04]  /*7f060*/  LDL.LU R25, [R1+0x51d4] ;  /* 0x0051d40001197983 */ /* 0x000f280000300800 */
[----:B------:R1:W-:Y:S01]  /*7f070*/  STL.64 [R1+0x3980], R186 ;  /* 0x003980ba01007387 */ /* 0x0003e20000100a00 */
[C---:B0-----:R-:W-:Y:S02]  /*7f080*/  IADD3 R192, P2, R188.reuse, R6, RZ ;  /* 0x00000006bcc07210 */ /* 0x041fe40007f5e0ff */
[----:B-1----:R-:W-:-:S05]  /*7f090*/  IADD3 R186, P1, R188, R4, RZ ;  /* 0x00000004bcba7210 */ /* 0x002fca0007f3e0ff */
[C---:B------:R-:W-:Y:S02]  /*7f0a0*/  IMAD.X R187, R16.reuse, 0x1, R3, P1 ;  /* 0x0000000110bb7824 */ /* 0x040fe400008e0603 */
[----:B------:R-:W-:-:S03]  /*7f0b0*/  IMAD.X R193, R16, 0x1, R5, P2 ;  /* 0x0000000110c17824 */ /* 0x000fc600010e0605 */
[----:B------:R0:W-:Y:S04]  /*7f0c0*/  STL.64 [R1+0x1c38], R186 ;  /* 0x001c38ba01007387 */ /* 0x0001e80000100a00 */
[----:B------:R1:W-:Y:S01]  /*7f0d0*/  STL.64 [R1+0x1c30], R192 ;  /* 0x001c30c001007387 */ /* 0x0003e20000100a00 */
[----:B0-----:R-:W-:-:S05]  /*7f0e0*/  IADD3 R186, P1, R188, R0, RZ ;  /* 0x00000000bcba7210 */ /* 0x001fca0007f3e0ff */
[----:B------:R-:W-:Y:S01]  /*7f0f0*/  IMAD.X R187, R16, 0x1, R7, P1 ;  /* 0x0000000110bb7824 */ /* 0x000fe200008e0607 */
[----:B-1----:R-:W-:Y:S01]  /*7f100*/  IADD3 R192, P2, R188, R2, RZ ;  /* 0x00000002bcc07210 */ /* 0x002fe20007f5e0ff */
[----:B------:R-:W-:Y:S01]  /*7f110*/  IMAD.MOV.U32 R188, RZ, RZ, R184 ;  /* 0x000000ffffbc7224 */ /* 0x000fe200078e00b8 */
[----:B------:R-:W-:Y:S01]  /*7f120*/  SHF.R.S32.HI R15, RZ, 0x1f, R185 ;  /* 0x0000001fff0f7819 */ /* 0x000fe200000114b9 */
[----:B------:R-:W-:Y:S01]  /*7f130*/  IMAD.MOV.U32 R184, RZ, RZ, R183 ;  /* 0x000000ffffb87224 */ /* 0x000fe200078e00b7 */
[----:B------:R0:W-:Y:S01]  /*7f140*/  STL.64 [R1+0x1c28], R186 ;  /* 0x001c28ba01007387 */ /* 0x0001e20000100a00 */
[----:B------:R-:W-:Y:S02]  /*7f150*/  IMAD.MOV.U32 R183, RZ, RZ, R181 ;  /* 0x000000ffffb77224 */ /* 0x000fe400078e00b5 */
        /* <DEDUP_REMOVED lines=14> */
[----:B0-----:R-:W-:-:S05]  /*7f240*/  IADD3 R192, P2, R185, R6, RZ ;  /* 0x00000006b9c07210 */ /* 0x001fca0007f5e0ff */
[----:B------:R-:W-:Y:S01]  /*7f250*/  IMAD.X R193, R15, 0x1, R5, P2 ;  /* 0x000000010fc17824 */ /* 0x000fe200010e0605 */
[----:B-1----:R-:W-:-:S04]  /*7f260*/  IADD3 R186, P1, R185, R0, RZ ;  /* 0x00000000b9ba7210 */ /* 0x002fc80007f3e0ff */
[----:B------:R0:W-:Y:S01]  /*7f270*/  STL.64 [R1+0x1c10], R192 ;  /* 0x001c10c001007387 */ /* 0x0001e20000100a00 */
[----:B------:R-:W-:-:S05]  /*7f280*/  IMAD.X R187, R15, 0x1, R7, P1 ;  /* 0x000000010fbb7824 */ /* 0x000fca00008e0607 */
[----:B------:R1:W-:Y:S01]  /*7f290*/  STL.64 [R1+0x1c08], R186 ;  /* 0x001c08ba01007387 */ /* 0x0003e20000100a00 */
[----:B0-----:R-:W-:-:S05]  /*7f2a0*/  IADD3 R192, P2, R185, R2, RZ ;  /* 0x00000002b9c07210 */ /* 0x001fca0007f5e0ff */
[----:B------:R-:W-:Y:S01]  /*7f2b0*/  IMAD.X R193, R15, 0x1, R13, P2 ;  /* 0x000000010fc17824 */ /* 0x000fe200010e060d */
[----:B-1----:R-:W-:-:S04]  /*7f2c0*/  IADD3 R186, P1, R14, R0, RZ ;  /* 0x000000000eba7210 */ /* 0x002fc80007f3e0ff */
[----:B------:R-:W-:Y:S01]  /*7f2d0*/  STL.64 [R1+0x1c00], R192 ;  /* 0x001c00c001007387 */ /* 0x000fe20000100a00 */
[----:B------:R-:W-:Y:S01]  /*7f2e0*/  IMAD.X R187, R17, 0x1, R7, P1 ;  /* 0x0000000111bb7824 */ /* 0x000fe200008e0607 */
[----:B------:R-:W-:-:S04]  /*7f2f0*/  SHF.R.S32.HI R16, RZ, 0x1f, R190 ;  /* 0x0000001fff107819 */ /* 0x000fc800000114be */
[----:B------:R0:W-:Y:S02]  /*7f300*/  STL.64 [R1+0x3968], R186 ;  /* 0x003968ba01007387 */ /* 0x0001e40000100a00 */
[----:B0-----:R-:W-:-:S05]  /*7f310*/  IADD3 R186, P1, R190, R4, RZ ;  /* 0x00000004beba7210 */ /* 0x001fca0007f3e0ff */
[----:B------:R-:W-:Y:S01]  /*7f320*/  IMAD.X R187, R16, 0x1, R3, P1 ;  /* 0x0000000110bb7824 */ /* 0x000fe200008e0603 */
[----:B------:R-:W-:-:S04]  /*7f330*/  IADD3 R192, P2, R190, R6, RZ ;  /* 0x00000006bec07210 */ /* 0x000fc80007f5e0ff */
[----:B------:R0:W-:Y:S01]  /*7f340*/  STL.64 [R1+0x1bf8], R186 ;  /* 0x001bf8ba01007387 */ /* 0x0001e20000100a00 */
[----:B------:R-:W-:Y:S01]  /*7f350*/  IMAD.X R193, R16, 0x1, R5, P2 ;  /* 0x0000000110c17824 */ /* 0x000fe200010e0605 */
[----:B0-----:R-:W-:-:S04]  /*7f360*/  IADD3 R186, P1, R190, R0, RZ ;  /* 0x00000000beba7210 */ /* 0x001fc80007f3e0ff */
[----:B------:R-:W-:Y:S01]  /*7f370*/  STL.64 [R1+0x1bf0], R192 ;  /* 0x001bf0c001007387 */ /* 0x000fe20000100a00 */
[----:B------:R-:W-:Y:S01]  /*7f380*/  IMAD.X R187, R16, 0x1, R7, P1 ;  /* 0x0000000110bb7824 */ /* 0x000fe200008e0607 */
[----:B------:R-:W-:Y:S02]  /*7f390*/  IADD3 R190, P2, R190, R2, RZ ;  /* 0x00000002bebe7210 */ /* 0x000fe40007f5e0ff */
[----:B------:R-:W-:Y:S02]  /*7f3a0*/  SHF.R.S32.HI R15, RZ, 0x1f, R189 ;  /* 0x0000001fff0f7819 */ /* 0x000fe400000114bd */
[----:B------:R0:W-:Y:S01]  /*7f3b0*/  STL.64 [R1+0x1be8], R186 ;  /* 0x001be8ba01007387 */ /* 0x0001e20000100a00 */
[----:B------:R-:W-:Y:S01]  /*7f3c0*/  IMAD.X R191, R16, 0x1, R13, P2 ;  /* 0x0000000110bf7824 */ /* 0x000fe200010e060d */
[----:B0-----:R-:W-:-:S04]  /*7f3d0*/  IADD3 R186, P1, R189, R4, RZ ;  /* 0x00000004bdba7210 */ /* 0x001fc80007f3e0ff */
[----:B------:R0:W-:Y:S01]  /*7f3e0*/  STL.64 [R1+0x1be0], R190 ;  /* 0x001be0be01007387 */ /* 0x0001e20000100a00 */
[----:B------:R-:W-:-:S05]  /*7f3f0*/  IMAD.X R187, R15, 0x1, R3, P1 ;  /* 0x000000010fbb7824 */ /* 0x000fca00008e0603 */
        /* <DEDUP_REMOVED lines=18> */
[C---:B------:R-:W-:Y:S02]  /*7f520*/  IMAD.X R191, R15.reuse, 0x1, R5, P2 ;  /* 0x000000010fbf7824 */ /* 0x040fe400010e0605 */
[----:B------:R-:W-:Y:S01]  /*7f530*/  IMAD.MOV.U32 R185, RZ, RZ, R184 ;  /* 0x000000ffffb97224 */ /* 0x000fe200078e00b8 */
[C---:B0-----:R-:W-:Y:S02]  /*7f540*/  IADD3 R186, P1, R188.reuse, R0, RZ ;  /* 0x00000000bcba7210 */ /* 0x041fe40007f3e0ff */
[----:B------:R-:W-:Y:S03]  /*7f550*/  STL.64 [R1+0x1bb0], R190 ;  /* 0x001bb0be01007387 */ /* 0x000fe60000100a00 */
[----:B------:R-:W-:Y:S01]  /*7f560*/  IMAD.X R187, R15, 0x1, R7, P1 ;  /* 0x000000010fbb7824 */ /* 0x000fe200008e0607 */
[----:B------:R-:W-:-:S02]  /*7f570*/  IADD3 R188, P2, R188, R2, RZ ;  /* 0x00000002bcbc7210 */ /* 0x000fc40007f5e0ff */
        /* <DEDUP_REMOVED lines=13> */
[----:B0-----:R-:W-:Y:S01]  /*7f650*/  IADD3 R188, P2, R185, R2, RZ ;  /* 0x00000002b9bc7210 */ /* 0x001fe20007f5e0ff */
[----:B------:R-:W-:-:S04]  /*7f660*/  IMAD.MOV.U32 R184, RZ, RZ, R183 ;  /* 0x000000ffffb87224 */ /* 0x000fc800078e00b7 */
        /* <DEDUP_REMOVED lines=10> */
[----:B------:R-:W-:Y:S02]  /*7f710*/  IMAD.X R189, R16, 0x1, R5, P2 ;  /* 0x0000000110bd7824 */ /* 0x000fe400010e0605 */
[----:B------:R-:W-:Y:S01]  /*7f720*/  IMAD.MOV.U32 R183, RZ, RZ, R181 ;  /* 0x000000ffffb77224 */ /* 0x000fe200078e00b5 */
[C---:B0-----:R-:W-:Y:S02]  /*7f730*/  IADD3 R186, P1, R184.reuse, R0, RZ ;  /* 0x00000000b8ba7210 */ /* 0x041fe40007f3e0ff */
[----:B------:R-:W-:-:S03]  /*7f740*/  IADD3 R184, P2, R184, R2, RZ ;  /* 0x00000002b8b87210 */ /* 0x000fc60007f5e0ff */
[C---:B------:R-:W-:Y:S01]  /*7f750*/  IMAD.X R187, R16.reuse, 0x1, R7, P1 ;  /* 0x0000000110bb7824 */ /* 0x040fe200008e0607 */
[----:B------:R-:W-:Y:S01]  /*7f760*/  STL.64 [R1+0x1b70], R188 ;  /* 0x001b70bc01007387 */ /* 0x000fe20000100a00 */
[----:B------:R-:W-:Y:S01]  /*7f770*/  IMAD.X R185, R16, 0x1, R13, P2 ;  /* 0x0000000110b97824 */ /* 0x000fe200010e060d */
[----:B------:R-:W-:Y:S02]  /*7f780*/  SHF.R.S32.HI R15, RZ, 0x1f, R183 ;  /* 0x0000001fff0f7819 */ /* 0x000fe400000114b7 */
[----:B------:R0:W-:Y:S04]  /*7f790*/  STL.64 [R1+0x1b68], R186 ;  /* 0x001b68ba01007387 */ /* 0x0001e80000100a00 */
[----:B------:R1:W-:Y:S01]  /*7f7a0*/  STL.64 [R1+0x1b60], R184 ;  /* 0x001b60b801007387 */ /* 0x0003e20000100a00 */
[----:B0-----:R-:W-:-:S02]  /*7f7b0*/  IADD3 R186, P1, R183, R4, RZ ;  /* 0x00000004b7ba7210 */ /* 0x001fc40007f3e0ff */
[----:B-1----:R-:W-:-:S03]  /*7f7c0*/  IADD3 R184, P2, R183, R6, RZ ;  /* 0x00000006b7b87210 */ /* 0x002fc60007f5e0ff */
[----:B------:R-:W-:Y:S01]  /*7f7d0*/  IMAD.X R187, R15, 0x1, R3, P1 ;  /* 0x000000010fbb7824 */ /* 0x000fe200008e0603 */
[----:B------:R-:W-:Y:S01]  /*7f7e0*/  IADD3 R16, P1, R183, R0, RZ ;  /* 0x00000000b7107210 */ /* 0x000fe20007f3e0ff */
[----:B------:R-:W-:Y:S01]  /*7f7f0*/  VIADD R14, R14, UR6 ;  /* 0x000000060e0e7c36 */ /* 0x000fe20008000000 */
[----:B------:R-:W-:Y:S01]  /*7f800*/  ULDC UR6, c[0x0][0x248] ;  /* 0x0000920000067ab9 */ /* 0x000fe20000000800 */
[C---:B------:R-:W-:Y:S01]  /*7f810*/  IMAD.X R185, R15.reuse, 0x1, R5, P2 ;  /* 0x000000010fb97824 */ /* 0x040fe200010e0605 */
[----:B------:R0:W-:Y:S01]  /*7f820*/  STL.64 [R1+0x1b58], R186 ;  /* 0x001b58ba01007387 */ /* 0x0001e20000100a00 */
[----:B------:R-:W-:-:S03]  /*7f830*/  IMAD.X R17, R15, 0x1, R7, P1 ;  /* 0x000000010f117824 */ /* 0x000fc600008e0607 */
[----:B------:R1:W-:Y:S01]  /*7f840*/  STL.64 [R1+0x1b50], R184 ;  /* 0x001b50b801007387 */ /* 0x0003e20000100a00 */
[----:B------:R-:W-:-:S03]  /*7f850*/  IMAD.MOV.U32 R181, RZ, RZ, R180 ;  /* 0x000000ffffb57224 */ /* 0x000fc600078e00b4 */
[----:B------:R2:W-:Y:S01]  /*7f860*/  STL.64 [R1+0x1b48], R16 ;  /* 0x001b481001007387 */ /* 0x0005e20000100a00 */
[-C--:B0-----:R-:W-:Y:S01]  /*7f870*/  IADD3 R186, P2, R183, R2.reuse, RZ ;  /* 0x00000002b7ba7210 */ /* 0x081fe20007f5e0ff */
[----:B------:R-:W-:Y:S01]  /*7f880*/  IMAD.MOV.U32 R180, RZ, RZ, R179 ;  /* 0x000000ffffb47224 */ /* 0x000fe200078e00b3 */
[----:B-1----:R-:W-:-:S03]  /*7f890*/  IADD3 R184, P1, R14, R2, RZ ;  /* 0x000000020eb87210 */ /* 0x002fc60007f3e0ff */
[----:B------:R-:W-:Y:S01]  /*7f8a0*/  IMAD.X R187, R15, 0x1, R13, P2 ;  /* 0x000000010fbb7824 */ /* 0x000fe200010e060d */
[----:B--2---:R-:W-:-:S04]  /*7f8b0*/  SHF.R.S32.HI R17, RZ, 0x1f, R14 ;  /* 0x0000001fff117819 */ /* 0x004fc8000001140e */
[----:B------:R0:W-:Y:S01]  /*7f8c0*/  STL.64 [R1+0x1b40], R186 ;  /* 0x001b40ba01007387 */ /* 0x0001e20000100a00 */
[----:B------:R-:W-:Y:S01]  /*7f8d0*/  SHF.R.S32.HI R16, RZ, 0x1f, R180 ;  /* 0x0000001fff107819 */ /* 0x000fe200000114b4 */
[----:B------:R-:W-:-:S05]  /*7f8e0*/  IMAD.X R185, R17, 0x1, R13, P1 ;  /* 0x0000000111b97824 */ /* 0x000fca00008e060d */
[----:B------:R1:W-:Y:S01]  /*7f8f0*/  STL.64 [R1+0x3910], R184 ;  /* 0x003910b801007387 */ /* 0x0003e20000100a00 */
[----:B0-----:R-:W-:-:S05]  /*7f900*/  IADD3 R186, P1, R180, R4, RZ ;  /* 0x00000004b4ba7210 */ /* 0x001fca0007f3e0ff */
[----:B------:R-:W-:Y:S01]  /*7f910*/  IMAD.X R187, R16, 0x1, R3, P1 ;  /* 0x0000000110bb7824 */ /* 0x000fe200008e0603 */
[----:B-1----:R-:W-:-:S04]  /*7f920*/  IADD3 R184, P2, R180, R6, RZ ;  /* 0x00000006b4b87210 */ /* 0x002fc80007f5e0ff */
[----:B------:R0:W-:Y:S01]  /*7f930*/  STL.64 [R1+0x1b38], R186 ;  /* 0x001b38ba01007387 */ /* 0x0001e20000100a00 */
[----:B------:R-:W-:Y:S02]  /*7f940*/  IMAD.X R185, R16, 0x1, R5, P2 ;  /* 0x0000000110b97824 */ /* 0x000fe400010e0605 */
[----:B------:R-:W-:-:S03]  /*7f950*/  IMAD.MOV.U32 R179, RZ, RZ, R165 ;  /* 0x000000ffffb37224 */ /* 0x000fc600078e00a5 */
[----:B------:R1:W-:Y:S01]  /*7f960*/  STL.64 [R1+0x1b30], R184 ;  /* 0x001b30b801007387 */ /* 0x0003e20000100a00 */
[----:B0-----:R-:W-:-:S05]  /*7f970*/  IADD3 R186, P1, R180, R0, RZ ;  /* 0x00000000b4ba7210 */ /* 0x001fca0007f3e0ff */
[----:B------:R-:W-:Y:S01]  /*7f980*/  IMAD.X R187, R16, 0x1, R7, P1 ;  /* 0x0000000110bb7824 */ /* 0x000fe200008e0607 */
[----:B-1----:R-:W-:-:S04]  /*7f990*/  IADD3 R184, P2, R180, R2, RZ ;  /* 0x00000002b4b87210 */ /* 0x002fc80007f5e0ff */
        /* <DEDUP_REMOVED lines=13> */
[----:B------:R-:W-:Y:S02]  /*7fa70*/  IADD3 R178, P1, R14, R0, RZ ;  /* 0x000000000eb27210 */ /* 0x000fe40007f3e0ff */
[----:B-1----:R-:W-:-:S03]  /*7fa80*/  IADD3 R184, P2, R179, R2, RZ ;  /* 0x00000002b3b87210 */ /* 0x002fc60007f5e0ff */
[----:B------:R-:W-:Y:S02]  /*7fa90*/  IMAD.X R179, R17, 0x1, R7, P1 ;  /* 0x0000000111b37824 */ /* 0x000fe400008e0607 */
[----:B------:R-:W-:Y:S01]  /*7faa0*/  IMAD.X R185, R15, 0x1, R13, P2 ;  /* 0x000000010fb97824 */ /* 0x000fe200010e060d */
[----:B------:R-:W-:Y:S01]  /*7fab0*/  STL.64 [R1+0x1b08], R186 ;  /* 0x001b08ba01007387 */ /* 0x000fe20000100a00 */
[----:B------:R-:W-:-:S03]  /*7fac0*/  SHF.R.S32.HI R16, RZ, 0x1f, R182 ;  /* 0x0000001fff107819 */ /* 0x000fc600000114b6 */
[----:B------:R-:W-:Y:S04]  /*7fad0*/  STL.64 [R1+0x1b00], R184 ;  /* 0x001b00b801007387 */ /* 0x000fe80000100a00 */
        /* <DEDUP_REMOVED lines=37> */
[C---:B------:R-:W-:Y:S01]  /*7fd30*/  IMAD.X R179, R15.reuse, 0x1, R7, P1 ;  /* 0x000000010fb37824 */ /* 0x040fe200008e0607 */
        /* <DEDUP_REMOVED lines=40> */
[C---:B------:R-:W-:Y:S02]  /*7ffc0*/  IMAD.X R177, R15.reuse, 0x1, R5, P2 ;  /* 0x000000010fb17824 */ /* 0x040fe400010e0605 */
[----:B------:R-:W-:Y:S01]  /*7ffd0*/  IMAD.X R17, R15, 0x1, R7, P1 ;  /* 0x000000010f117824 */ /* 0x000fe200008e0607 */
[----:B------:R0:W-:Y:S04]  /*7ffe0*/  STL.64 [R1+0x1a58], R178 ;  /* 0x001a58b201007387 */ /* 0x0001e80000100a00 */
[----:B------:R1:W-:Y:S04]  /*7fff0*/  STL.64 [R1+0x1a50], R176 ;  /* 0x001a50b001007387 */ /* 0x0003e80000100a00 */
[----:B------:R2:W-:Y:S01]  /*80000*/  STL.64 [R1+0x1a48], R16 ;  /* 0x001a481001007387 */ /* 0x0005e20000100a00 */
[----:B0-----:R-:W-:-:S02]  /*80010*/  IADD3 R178, P2, R175, R2, RZ ;  /* 0x00000002afb27210 */ /* 0x001fc40007f5e0ff */
[----:B-1----:R-:W-:Y:S02]  /*80020*/  IADD3 R176, P1, R14, R2, RZ ;  /* 0x000000020eb07210 */ /* 0x002fe40007f3e0ff */
[----:B--2---:R-:W-:Y:S01]  /*80030*/  SHF.R.S32.HI R17, RZ, 0x1f, R14 ;  /* 0x0000001fff117819 */ /* 0x004fe2000001140e */
[----:B------:R-:W-:-:S04]  /*80040*/  IMAD.X R179, R15, 0x1, R13, P2 ;  /* 0x000000010fb37824 */ /* 0x000fc800010e060d */
[----:B------:R-:W-:Y:S01]  /*80050*/  IMAD.X R177, R17, 0x1, R13, P1 ;  /* 0x0000000111b17824 */ /* 0x000fe200008e060d */
[----:B------:R-:W-:Y:S01]  /*80060*/  STL.64 [R1+0x1a40], R178 ;  /* 0x001a40b201007387 */ /* 0x000fe20000100a00 */
[----:B------:R-:W-:-:S03]  /*80070*/  SHF.R.S32.HI R16, RZ, 0x1f, R173 ;  /* 0x0000001fff107819 */ /* 0x000fc600000114ad */
[----:B------:R0:W-:Y:S02]  /*80080*/  STL.64 [R1+0x38a8], R176 ;  /* 0x0038a8b001007387 */ /* 0x0001e40000100a00 */
[----:B0-----:R-:W-:-:S05]  /*80090*/  IADD3 R176, P1, R173, R4, RZ ;  /* 0x00000004adb07210 */ /* 0x001fca0007f3e0ff */
[----:B------:R-:W-:Y:S01]  /*800a0*/  IMAD.X R177, R16, 0x1, R3, P1 ;  /* 0x0000000110b17824 */ /* 0x000fe200008e0603 */
[----:B------:R-:W-:-:S04]  /*800b0*/  IADD3 R178, P2, R173, R6, RZ ;  /* 0x00000006adb27210 */ /* 0x000fc80007f5e0ff */
[----:B------:R0:W-:Y:S01]  /*800c0*/  STL.64 [R1+0x1a38], R176 ;  /* 0x001a38b001007387 */ /* 0x0001e20000100a00 */
[----:B------:R-:W-:Y:S01]  /*800d0*/  IMAD.X R179, R16, 0x1, R5, P2 ;  /* 0x0000000110b37824 */ /* 0x000fe200010e0605 */
[----:B0-----:R-:W-:-:S04]  /*800e0*/  IADD3 R176, P1, R173, R0, RZ ;  /* 0x00000000adb07210 */ /* 0x001fc80007f3e0ff */
[----:B------:R0:W-:Y:S01]  /*800f0*/  STL.64 [R1+0x1a30], R178 ;  /* 0x001a30b201007387 */ /* 0x0001e20000100a00 */
[----:B------:R-:W-:Y:S01]  /*80100*/  IMAD.X R177, R16, 0x1, R7, P1 ;  /* 0x0000000110b17824 */ /* 0x000fe200008e0607 */
[----:B------:R-:W-:-:S04]  /*80110*/  SHF.R.S32.HI R15, RZ, 0x1f, R171 ;  /* 0x0000001fff0f7819 */ /* 0x000fc800000114ab */
        /* <DEDUP_REMOVED lines=13> */
[----:B------:R-:W-:Y:S01]  /*801f0*/  IMAD.MOV.U32 R173, RZ, RZ, R172 ;  /* 0x000000ffffad7224 */ /* 0x000fe200078e00ac */
[----:B0-----:R-:W-:Y:S01]  /*80200*/  IADD3 R178, P2, R171, R2, RZ ;  /* 0x00000002abb27210 */ /* 0x001fe20007f5e0ff */
[----:B------:R-:W-:Y:S01]  /*80210*/  IMAD.MOV.U32 R172, RZ, RZ, R170 ;  /* 0x000000ffffac7224 */ /* 0x000fe200078e00aa */
[----:B------:R-:W-:Y:S02]  /*80220*/  SHF.R.S32.HI R16, RZ, 0x1f, R174 ;  /* 0x0000001fff107819 */ /* 0x000fe400000114ae */
[----:B-1----:R-:W-:Y:S01]  /*80230*/  IADD3 R176, P1, R14, R0, RZ ;  /* 0x000000000eb07210 */ /* 0x002fe20007f3e0ff */
[----:B------:R-:W-:-:S04]  /*80240*/  IMAD.X R179, R15, 0x1, R13, P2 ;  /* 0x000000010fb37824 */ /* 0x000fc800010e060d */
[----:B------:R-:W-:Y:S01]  /*80250*/  IMAD.X R177, R17, 0x1, R7, P1 ;  /* 0x0000000111b17824 */ /* 0x000fe200008e0607 */
[----:B------:R-:W-:Y:S01]  /*80260*/  IADD3 R170, P1, R174, R4, RZ ;  /* 0x00000004aeaa7210 */ /* 0x000fe20007f3e0ff */
[----:B------:R-:W-:Y:S04]  /*80270*/  STL.64 [R1+0x1a00], R178 ;  /* 0x001a00b201007387 */ /* 0x000fe80000100a00 */
[----:B------:R-:W-:Y:S01]  /*80280*/  IMAD.X R171, R16, 0x1, R3, P1 ;  /* 0x0000000110ab7824 */ /* 0x000fe200008e0603 */
[----:B------:R0:W-:Y:S04]  /*80290*/  STL.64 [R1+0x3890], R176 ;  /* 0x003890b001007387 */ /* 0x0001e80000100a00 */
[----:B------:R1:W-:Y:S01]  /*802a0*/  STL.64 [R1+0x19f8], R170 ;  /* 0x0019f8aa01007387 */ /* 0x0003e20000100a00 */
[----:B0-----:R-:W-:-:S02]  /*802b0*/  IADD3 R176, P2, R174, R6, RZ ;  /* 0x00000006aeb07210 */ /* 0x001fc40007f5e0ff */
[----:B-1----:R-:W-:-:S03]  /*802c0*/  IADD3 R170, P1, R174, R0, RZ ;  /* 0x00000000aeaa7210 */ /* 0x002fc60007f3e0ff */
[C---:B------:R-:W-:Y:S02]  /*802d0*/  IMAD.X R177, R16.reuse, 0x1, R5, P2 ;  /* 0x0000000110b17824 */ /* 0x040fe400010e0605 */
[----:B------:R-:W-:-:S03]  /*802e0*/  IMAD.X R171, R16, 0x1, R7, P1 ;  /* 0x0000000110ab7824 */ /* 0x000fc600008e0607 */
[----:B------:R-:W-:Y:S01]  /*802f0*/  STL.64 [R1+0x19f0], R176 ;  /* 0x0019f0b001007387 */ /* 0x000fe20000100a00 */
[----:B------:R-:W-:Y:S02]  /*80300*/  IADD3 R174, P2, R174, R2, RZ ;  /* 0x00000002aeae7210 */ /* 0x000fe40007f5e0ff */
[----:B------:R-:W-:Y:S01]  /*80310*/  SHF.R.S32.HI R15, RZ, 0x1f, R173 ;  /* 0x0000001fff0f7819 */ /* 0x000fe200000114ad */
[----:B------:R0:W-:Y:S02]  /*80320*/  STL.64 [R1+0x19e8], R170 ;  /* 0x0019e8aa01007387 */ /* 0x0001e40000100a00 */
        /* <DEDUP_REMOVED lines=27> */
[----:B------:R-:W-:Y:S01]  /*804e0*/  SHF.R.S32.HI R16, RZ, 0x1f, R169 ;  /* 0x0000001fff107819 */ /* 0x000fe200000114a9 */
[----:B------:R-:W-:Y:S02]  /*804f0*/  IMAD.X R173, R15, 0x1, R13, P2 ;  /* 0x000000010fad7824 */ /* 0x000fe400010e060d */
[----:B------:R0:W-:Y:S04]  /*80500*/  STL.64 [R1+0x19a8], R170 ;  /* 0x0019a8aa01007387 */ /* 0x0001e80000100a00 */
[----:B------:R1:W-:Y:S01]  /*80510*/  STL.64 [R1+0x19a0], R172 ;  /* 0x0019a0ac01007387 */ /* 0x0003e20000100a00 */
[----:B0-----:R-:W-:-:S02]  /*80520*/  IADD3 R170, P1, R169, R4, RZ ;  /* 0x00000004a9aa7210 */ /* 0x001fc40007f3e0ff */
[----:B-1----:R-:W-:-:S03]  /*80530*/  IADD3 R172, P2, R169, R6, RZ ;  /* 0x00000006a9ac7210 */ /* 0x002fc60007f5e0ff */
[C---:B------:R-:W-:Y:S02]  /*80540*/  IMAD.X R171, R16.reuse, 0x1, R3, P1 ;  /* 0x0000000110ab7824 */ /* 0x040fe400008e0603 */
[----:B------:R-:W-:-:S03]  /*80550*/  IMAD.X R173, R16, 0x1, R5, P2 ;  /* 0x0000000110ad7824 */ /* 0x000fc600010e0605 */
[----:B------:R0:W-:Y:S04]  /*80560*/  STL.64 [R1+0x1998], R170 ;  /* 0x001998aa01007387 */ /* 0x0001e80000100a00 */
[----:B------:R1:W-:Y:S01]  /*80570*/  STL.64 [R1+0x1990], R172 ;  /* 0x001990ac01007387 */ /* 0x0003e20000100a00 */
[C---:B0-----:R-:W-:Y:S02]  /*80580*/  IADD3 R170, P1, R169.reuse, R0, RZ ;  /* 0x00000000a9aa7210 */ /* 0x041fe40007f3e0ff */
[----:B-1----:R-:W-:-:S03]  /*80590*/  IADD3 R172, P2, R169, R2, RZ ;  /* 0x00000002a9ac7210 */ /* 0x002fc60007f5e0ff */
[C---:B------:R-:W-:Y:S02]  /*805a0*/  IMAD.X R171, R16.reuse, 0x1, R7, P1 ;  /* 0x0000000110ab7824 */ /* 0x040fe400008e0607 */
[----:B------:R-:W-:-:S03]  /*805b0*/  IMAD.X R173, R16, 0x1, R13, P2 ;  /* 0x0000000110ad7824 */ /* 0x000fc600010e060d */
[----:B------:R0:W-:Y:S01]  /*805c0*/  STL.64 [R1+0x1988], R170 ;  /* 0x001988aa01007387 */ /* 0x0001e20000100a00 */
[----:B------:R-:W-:-:S03]  /*805d0*/  SHF.R.S32.HI R16, RZ, 0x1f, R166 ;  /* 0x0000001fff107819 */ /* 0x000fc600000114a6 */
        /* <DEDUP_REMOVED lines=9> */
[----:B-1----:R-:W-:Y:S01]  /*80670*/  IADD3 R172, P1, R166, R0, RZ ;  /* 0x00000000a6ac7210 */ /* 0x002fe20007f3e0ff */
[----:B------:R-:W-:-:S03]  /*80680*/  IMAD.MOV.U32 R165, RZ, RZ, R152 ;  /* 0x000000ffffa57224 */ /* 0x000fc600078e0098 */
        /* <DEDUP_REMOVED lines=8> */
[----:B------:R-:W-:Y:S01]  /*80710*/  IMAD.X R173, R15, 0x1, R3, P1 ;  /* 0x000000010fad7824 */ /* 0x000fe200008e0603 */
[C---:B------:R-:W-:Y:S01]  /*80720*/  IADD3 R16, P1, R165.reuse, R0, RZ ;  /* 0x00000000a5107210 */ /* 0x040fe20007f3e0ff */
[----:B------:R-:W-:Y:S01]  /*80730*/  VIADD R14, R14, UR6 ;  /* 0x000000060e0e7c36 */ /* 0x000fe20008000000 */
[----:B------:R-:W-:Y:S01]  /*80740*/  ULDC UR6, c[0x0][0x248] ;  /* 0x0000920000067ab9 */ /* 0x000fe20000000800 */
[----:B0-----:R-:W-:Y:S02]  /*80750*/  IADD3 R170, P2, R165, R6, RZ ;  /* 0x00000006a5aa7210 */ /* 0x001fe40007f5e0ff */
[----:B------:R-:W-:-:S03]  /*80760*/  IMAD.X R17, R15, 0x1, R7, P1 ;  /* 0x000000010f117824 */ /* 0x000fc600008e0607 */
[----:B------:R-:W-:Y:S01]  /*80770*/  IMAD.X R171, R15, 0x1, R5, P2 ;  /* 0x000000010fab7824 */ /* 0x000fe200010e0605 */
[----:B------:R-:W-:Y:S01]  /*80780*/  STL.64 [R1+0x1958], R172 ;  /* 0x001958ac01007387 */ /* 0x000fe20000100a00 */
[----:B------:R-:W-:Y:S01]  /*80790*/  IMAD.MOV.U32 R166, RZ, RZ, R164 ;  /* 0x000000ffffa67224 */ /* 0x000fe200078e00a4 */
[-C--:B------:R-:W-:Y:S02]  /*807a0*/  IADD3 R164, P1, R14, R2.reuse, RZ ;  /* 0x000000020ea47210 */ /* 0x080fe40007f3e0ff */
[----:B------:R0:W-:Y:S04]  /*807b0*/  STL.64 [R1+0x1950], R170 ;  /* 0x001950aa01007387 */ /* 0x0001e80000100a00 */
[----:B------:R1:W-:Y:S01]  /*807c0*/  STL.64 [R1+0x1948], R16 ;  /* 0x0019481001007387 */ /* 0x0003e20000100a00 */
[----:B0-----:R-:W-:-:S02]  /*807d0*/  IADD3 R170, P2, R165, R2, RZ ;  /* 0x00000002a5aa7210 */ /* 0x001fc40007f5e0ff */
[----:B-1----:R-:W-:-:S03]  /*807e0*/  SHF.R.S32.HI R17, RZ, 0x1f, R14 ;  /* 0x0000001fff117819 */ /* 0x002fc6000001140e */
[--C-:B------:R-:W-:Y:S02]  /*807f0*/  IMAD.X R171, R15, 0x1, R13.reuse, P2 ;  /* 0x000000010fab7824 */ /* 0x100fe400010e060d */
[----:B------:R-:W-:-:S03]  /*80800*/  IMAD.X R165, R17, 0x1, R13, P1 ;  /* 0x0000000111a57824 */ /* 0x000fc600008e060d */
        /* <DEDUP_REMOVED lines=68> */
[----:B------:R-:W-:Y:S01]  /*80c50*/  IMAD.X R167, R15, 0x1, R7, P1 ;  /* 0x000000010fa77824 */ /* 0x000fe200008e0607 */
[----:B------:R-:W-:-:S04]  /*80c60*/  SHF.R.S32.HI R16, RZ, 0x1f, R163 ;  /* 0x0000001fff107819 */ /* 0x000fc800000114a3 */
[----:B------:R1:W-:Y:S01]  /*80c70*/  STL.64 [R1+0x18a8], R166 ;  /* 0x0018a8a601007387 */ /* 0x0003e20000100a00 */
[----:B0-----:R-:W-:Y:S01]  /*80c80*/  IADD3 R164, P2, R159, R2, RZ ;  /* 0x000000029fa47210 */ /* 0x001fe20007f5e0ff */
[----:B------:R-:W-:-:S04]  /*80c90*/  IMAD.MOV.U32 R162, RZ, RZ, R161 ;  /* 0x000000ffffa27224 */ /* 0x000fc800078e00a1 */
[----:B------:R-:W-:Y:S01]  /*80ca0*/  IMAD.X R165, R15, 0x1, R13, P2 ;  /* 0x000000010fa57824 */ /* 0x000fe200010e060d */
[C---:B-1----:R-:W-:Y:S01]  /*80cb0*/  IADD3 R166, P1, R163.reuse, R4, RZ ;  /* 0x00000004a3a67210 */ /* 0x042fe20007f3e0ff */
[----:B------:R-:W-:Y:S02]  /*80cc0*/  IMAD.MOV.U32 R161, RZ, RZ, R160 ;  /* 0x000000ffffa17224 */ /* 0x000fe400078e00a0 */
[----:B------:R-:W-:Y:S01]  /*80cd0*/  IMAD.MOV.U32 R160, RZ, RZ, R158 ;  /* 0x000000ffffa07224 */ /* 0x000fe200078e009e */
[----:B------:R0:W-:Y:S01]  /*80ce0*/  STL.64 [R1+0x18a0], R164 ;  /* 0x0018a0a401007387 */ /* 0x0001e20000100a00 */
[----:B------:R-:W-:Y:S01]  /*80cf0*/  IMAD.X R167, R16, 0x1, R3, P1 ;  /* 0x0000000110a77824 */ /* 0x000fe200008e0603 */
[C---:B------:R-:W-:Y:S02]  /*80d00*/  IADD3 R158, P1, R163.reuse, R0, RZ ;  /* 0x00000000a39e7210 */ /* 0x040fe40007f3e0ff */
[----:B0-----:R-:W-:-:S03]  /*80d10*/  IADD3 R164, P2, R163, R6, RZ ;  /* 0x00000006a3a47210 */ /* 0x001fc60007f5e0ff */
[C---:B------:R-:W-:Y:S02]  /*80d20*/  IMAD.X R159, R16.reuse, 0x1, R7, P1 ;  /* 0x00000001109f7824 */ /* 0x040fe400008e0607 */
[----:B------:R-:W-:Y:S01]  /*80d30*/  IMAD.X R165, R16, 0x1, R5, P2 ;  /* 0x0000000110a57824 */ /* 0x000fe200010e0605 */
[----:B------:R-:W-:Y:S04]  /*80d40*/  STL.64 [R1+0x1898], R166 ;  /* 0x001898a601007387 */ /* 0x000fe80000100a00 */
[----:B------:R0:W-:Y:S04]  /*80d50*/  STL.64 [R1+0x1890], R164 ;  /* 0x001890a401007387 */ /* 0x0001e80000100a00 */
[----:B------:R1:W-:Y:S01]  /*80d60*/  STL.64 [R1+0x1888], R158 ;  /* 0x0018889e01007387 */ /* 0x0003e20000100a00 */
[----:B0-----:R-:W-:-:S02]  /*80d70*/  IADD3 R164, P2, R163, R2, RZ ;  /* 0x00000002a3a47210 */ /* 0x001fc40007f5e0ff */
[----:B-1----:R-:W-:-:S03]  /*80d80*/  IADD3 R158, P1, R14, R4, RZ ;  /* 0x000000040e9e7210 */ /* 0x002fc60007f3e0ff */
[----:B------:R-:W-:Y:S02]  /*80d90*/  IMAD.X R165, R16, 0x1, R13, P2 ;  /* 0x0000000110a57824 */ /* 0x000fe400010e060d */
[----:B------:R-:W-:-:S03]  /*80da0*/  IMAD.X R159, R17, 0x1, R3, P1 ;  /* 0x00000001119f7824 */ /* 0x000fc600008e0603 */
[----:B------:R-:W-:Y:S01]  /*80db0*/  STL.64 [R1+0x1880], R164 ;  /* 0x001880a401007387 */ /* 0x000fe20000100a00 */
[----:B------:R-:W-:-:S03]  /*80dc0*/  SHF.R.S32.HI R15, RZ, 0x1f, R162 ;  /* 0x0000001fff0f7819 */ /* 0x000fc600000114a2 */
[----:B------:R0:W-:Y:S01]  /*80dd0*/  STL.64 [R1+0x37f8], R158 ;  /* 0x0037f89e01007387 */ /* 0x0001e20000100a00 */
[C---:B------:R-:W-:Y:S02]  /*80de0*/  IADD3 R16, P2, R162.reuse, R6, RZ ;  /* 0x00000006a2107210 */ /* 0x040fe40007f5e0ff */
[----:B0-----:R-:W-:-:S05]  /*80df0*/  IADD3 R158, P1, R162, R4, RZ ;  /* 0x00000004a29e7210 */ /* 0x001fca0007f3e0ff */
[----:B------:R-:W-:-:S05]  /*80e00*/  IMAD.X R159, R15, 0x1, R3, P1 ;  /* 0x000000010f9f7824 */ /* 0x000fca00008e0603 */
[----:B------:R0:W-:Y:S01]  /*80e10*/  STL.64 [R1+0x1878], R158 ;  /* 0x0018789e01007387 */ /* 0x0001e20000100a00 */
[----:B------:R-:W-:Y:S01]  /*80e20*/  IMAD.X R17, R15, 0x1, R5, P2 ;  /* 0x000000010f117824 */ /* 0x000fe200010e0605 */
[----:B0-----:R-:W-:-:S04]  /*80e30*/  IADD3 R158, P1, R162, R0, RZ ;  /* 0x00000000a29e7210 */ /* 0x001fc80007f3e0ff */
[----:B------:R0:W-:Y:S01]  /*80e40*/  STL.64 [R1+0x1870], R16 ;  /* 0x0018701001007387 */ /* 0x0001e20000100a00 */
[----:B------:R-:W-:Y:S01]  /*80e50*/  IMAD.X R159, R15, 0x1, R7, P1 ;  /* 0x000000010f9f7824 */ /* 0x000fe200008e0607 */
[----:B------:R-:W-:-:S04]  /*80e60*/  IADD3 R162, P2, R162, R2, RZ ;  /* 0x00000002a2a27210 */ /* 0x000fc80007f5e0ff */
[----:B------:R1:W-:Y:S01]  /*80e70*/  STL.64 [R1+0x1868], R158 ;  /* 0x0018689e01007387 */ /* 0x0003e20000100a00 */
[----:B0-----:R-:W-:Y:S01]  /*80e80*/  SHF.R.S32.HI R16, RZ, 0x1f, R161 ;  /* 0x0000001fff107819 */ /* 0x001fe200000114a1 */
[----:B------:R-:W-:Y:S01]  /*80e90*/  IMAD.X R163, R15, 0x1, R13, P2 ;  /* 0x000000010fa37824 */ /* 0x000fe200010e060d */
[----:B-1----:R-:W-:-:S04]  /*80ea0*/  IADD3 R158, P1, R161, R4, RZ ;  /* 0x00000004a19e7210 */ /* 0x002fc80007f3e0ff */
[----:B------:R0:W-:Y:S01]  /*80eb0*/  STL.64 [R1+0x1860], R162 ;  /* 0x001860a201007387 */ /* 0x0001e20000100a00 */
[----:B------:R-:W-:-:S05]  /*80ec0*/  IMAD.X R159, R16, 0x1, R3, P1 ;  /* 0x00000001109f7824 */ /* 0x000fca00008e0603 */
[----:B------:R1:W-:Y:S01]  /*80ed0*/  STL.64 [R1+0x1858], R158 ;  /* 0x0018589e01007387 */ /* 0x0003e20000100a00 */
[----:B0-----:R-:W-:Y:S01]  /*80ee0*/  IADD3 R162, P2, R161, R6, RZ ;  /* 0x00000006a1a27210 */ /* 0x001fe20007f5e0ff */
[----:B------:R-:W-:-:S04]  /*80ef0*/  VIADD R14, R14, UR6 ;  /* 0x000000060e0e7c36 */ /* 0x000fc80008000000 */
[----:B------:R-:W-:Y:S01]  /*80f00*/  IMAD.X R163, R16, 0x1, R5, P2 ;  /* 0x0000000110a37824 */ /* 0x000fe200010e0605 */
[----:B-1----:R-:W-:-:S04]  /*80f10*/  IADD3 R158, P1, R161, R0, RZ ;  /* 0x00000000a19e7210 */ /* 0x002fc80007f3e0ff */
[----:B------:R0:W-:Y:S01]  /*80f20*/  STL.64 [R1+0x1850], R162 ;  /* 0x001850a201007387 */ /* 0x0001e20000100a00 */
[----:B------:R-:W-:Y:S01]  /*80f30*/  IMAD.X R159, R16, 0x1, R7, P1 ;  /* 0x00000001109f7824 */ /* 0x000fe200008e0607 */
[----:B------:R-:W-:-:S04]  /*80f40*/  SHF.R.S32.HI R15, RZ, 0x1f, R14 ;  /* 0x0000001fff0f7819 */ /* 0x000fc8000001140e */
[----:B------:R1:W-:Y:S01]  /*80f50*/  STL.64 [R1+0x1848], R158 ;  /* 0x0018489e01007387 */ /* 0x0003e20000100a00 */
[-C--:B0-----:R-:W-:Y:S02]  /*80f60*/  IADD3 R162, P2, R161, R2.reuse, RZ ;  /* 0x00000002a1a27210 */ /* 0x081fe40007f5e0ff */
[----:B-1----:R-:W-:-:S05]  /*80f70*/  IADD3 R158, P1, R14, R2, RZ ;  /* 0x000000020e9e7210 */ /* 0x002fca0007f3e0ff */
[--C-:B------:R-:W-:Y:S02]  /*80f80*/  IMAD.X R159, R15, 0x1, R13.reuse, P1 ;  /* 0x000000010f9f7824 */ /* 0x100fe400008e060d */
[----:B------:R-:W-:Y:S01]  /*80f90*/  IMAD.X R163, R16, 0x1, R13, P2 ;  /* 0x0000000110a37824 */ /* 0x000fe200010e060d */
[----:B------:R-:W-:Y:S02]  /*80fa0*/  SHF.R.S32.HI R16, RZ, 0x1f, R160 ;  /* 0x0000001fff107819 */ /* 0x000fe400000114a0 */
[----:B------:R0:W-:Y:S02]  /*80fb0*/  STL.64 [R1+0x37d0], R158 ;  /* 0x0037d09e01007387 */ /* 0x0001e40000100a00 */
[----:B0-----:R-:W-:Y:S02]  /*80fc0*/  IADD3 R158, P1, R160, R4, RZ ;  /* 0x00000004a09e7210 */ /* 0x001fe40007f3e0ff */
[----:B------:R0:W-:Y:S03]  /*80fd0*/  STL.64 [R1+0x1840], R162 ;  /* 0x001840a201007387 */ /* 0x0001e60000100a00 */
[----:B------:R-:W-:-:S05]  /*80fe0*/  IMAD.X R159, R16, 0x1, R3, P1 ;  /* 0x00000001109f7824 */ /* 0x000fca00008e0603 */
[----:B------:R1:W-:Y:S01]  /*80ff0*/  STL.64 [R1+0x1838], R158 ;  /* 0x0018389e01007387 */ /* 0x0003e20000100a00 */
[----:B0-----:R-:W-:-:S05]  /*81000*/  IADD3 R162, P2, R160, R6, RZ ;  /* 0x00000006a0a27210 */ /* 0x001fca0007f5e0ff */
[----:B------:R-:W-:Y:S01]  /*81010*/  IMAD.X R163, R16, 0x1, R5, P2 ;  /* 0x0000000110a37824 */ /* 0x000fe200010e0605 */
[----:B-1----:R-:W-:-:S04]  /*81020*/  IADD3 R158, P1, R160, R0, RZ ;  /* 0x00000000a09e7210 */ /* 0x002fc80007f3e0ff */
        /* <DEDUP_REMOVED lines=16> */
[----:B0-----:R-:W-:Y:S02]  /*81130*/  IADD3 R160, P2, R157, R2, RZ ;  /* 0x000000029da07210 */ /* 0x001fe40007f5e0ff */
[----:B-1----:R-:W-:-:S05]  /*81140*/  IADD3 R158, P1, R14, R0, RZ ;  /* 0x000000000e9e7210 */ /* 0x002fca0007f3e0ff */
[----:B------:R-:W-:Y:S01]  /*81150*/  IMAD.X R159, R15, 0x1, R7, P1 ;  /* 0x000000010f9f7824 */ /* 0x000fe200008e0607 */
[----:B------:R-:W-:Y:S01]  /*81160*/  SHF.R.S32.HI R16, RZ, 0x1f, R155 ;  /* 0x0000001fff107819 */ /* 0x000fe2000001149b */
[----:B------:R-:W-:-:S03]  /*81170*/  IMAD.X R161, R17, 0x1, R13, P2 ;  /* 0x0000000111a17824 */ /* 0x000fc600010e060d */
[----:B------:R0:W-:Y:S04]  /*81180*/  STL.64 [R1+0x37c0], R158 ;  /* 0x0037c09e01007387 */ /* 0x0001e80000100a00 */
        /* <DEDUP_REMOVED lines=8> */
[C---:B------:R-:W-:Y:S01]  /*81210*/  IMAD.X R159, R16.reuse, 0x1, R7, P2 ;  /* 0x00000001109f7824 */ /* 0x040fe200010e0607 */
[----:B-1----:R-:W-:Y:S02]  /*81220*/  IADD3 R160, P1, R155, R2, RZ ;  /* 0x000000029ba07210 */ /* 0x002fe40007f3e0ff */
[----:B------:R-:W-:Y:S02]  /*81230*/  SHF.R.S32.HI R17, RZ, 0x1f, R154 ;  /* 0x0000001fff117819 */ /* 0x000fe4000001149a */
        /* <DEDUP_REMOVED lines=8> */
[----:B------:R-:W-:Y:S02]  /*812c0*/  LOP3.LUT R153, R153, 0xbfffffff, RZ, 0xc0, !PT ;  /* 0xbfffffff99997812 */ /* 0x000fe400078ec0ff */
[C---:B0-----:R-:W-:Y:S02]  /*812d0*/  IADD3 R158, P2, R154.reuse, R0, RZ ;  /* 0x000000009a9e7210 */ /* 0x041fe40007f5e0ff */
[----:B------:R-:W-:-:S03]  /*812e0*/  IADD3 R154, P1, R154, R2, RZ ;  /* 0x000000029a9a7210 */ /* 0x000fc60007f3e0ff */
[C---:B------:R-:W-:Y:S02]  /*812f0*/  IMAD.X R159, R17.reuse, 0x1, R7, P2 ;  /* 0x00000001119f7824 */ /* 0x040fe400010e0607 */
[----:B------:R-:W-:Y:S01]  /*81300*/  IMAD.X R155, R17, 0x1, R13, P1 ;  /* 0x00000001119b7824 */ /* 0x000fe200008e060d */
[----:B------:R-:W-:Y:S02]  /*81310*/  @P4 LOP3.LUT R153, R153, 0x40000000, RZ, 0xfc, !PT ;  /* 0x4000000099994812 */ /* 0x000fe400078efcff */
[----:B------:R0:W-:Y:S04]  /*81320*/  STL.64 [R1+0x1648], R158 ;  /* 0x0016489e01007387 */ /* 0x0001e80000100a00 */
[----:B------:R-:W-:Y:S01]  /*81330*/  STL.64 [R1+0x1640], R160 ;  /* 0x001640a001007387 */ /* 0x000fe20000100a00 */
[----:B------:R-:W-:-:S03]  /*81340*/  LOP3.LUT R153, R153, 0xdfffffff, RZ, 0xc0, !PT ;  /* 0xdfffffff99997812 */ /* 0x000fc600078ec0ff */
[----:B------:R1:W-:Y:S04]  /*81350*/  STL.64 [R1+0x1638], R154 ;  /* 0x0016389a01007387 */ /* 0x0003e80000100a00 */
[----:B------:R-:W2:Y:S01]  /*81360*/  LDL.LU R16, [R1+0x1628] ;  /* 0x0016280001107983 */ /* 0x000ea20000300800 */
[----:B------:R-:W-:Y:S02]  /*81370*/  @P3 LOP3.LUT R153, R153, 0x20000000, RZ, 0xfc, !PT ;  /* 0x2000000099993812 */ /* 0x000fe400078efcff */
[----:B------:R-:W-:Y:S02]  /*81380*/  ISETP.LT.AND P3, PT, R10, UR19, !P0 ;  /* 0x000000130a007c0c */ /* 0x000fe4000c761270 */
[----:B0-----:R-:W-:Y:S02]  /*81390*/  IADD3 R158, P2, R14, R6, RZ ;  /* 0x000000060e9e7210 */ /* 0x001fe40007f5e0ff */
[----:B------:R-:W-:-:S03]  /*813a0*/  LOP3.LUT R153, R153, 0xefffffff, RZ, 0xc0, !PT ;  /* 0xefffffff99997812 */ /* 0x000fc600078ec0ff */
[----:B------:R-:W-:Y:S01]  /*813b0*/  IMAD.X R159, R15, 0x1, R5, P2 ;  /* 0x000000010f9f7824 */ /* 0x000fe200010e0605 */
[----:B------:R-:W-:Y:S01]  /*813c0*/  ISETP.LT.AND P2, PT, R11, UR18, !P0 ;  /* 0x000000120b007c0c */ /* 0x000fe2000c741270 */
[----:B------:R-:W-:Y:S01]  /*813d0*/  ULDC.64 UR18, c[0x0][0x228] ;  /* 0x00008a0000127ab9 */ /* 0x000fe20000000a00 */
[----:B-1----:R-:W-:-:S03]  /*813e0*/  IADD3 R154, P1, R14, R4, RZ ;  /* 0x000000040e9a7210 */ /* 0x002fc60007f3e0ff */
[----:B------:R-:W-:Y:S02]  /*813f0*/  @P3 LOP3.LUT R153, R153, 0x10000000, RZ, 0xfc, !PT ;  /* 0x1000000099993812 */ /* 0x000fe400078efcff */
[----:B------:R-:W-:Y:S01]  /*81400*/  IMAD.X R155, R15, 0x1, R3, P1 ;  /* 0x000000010f9b7824 */ /* 0x000fe200008e0603 */
[----:B------:R-:W-:Y:S02]  /*81410*/  ISETP.LT.AND P1, PT, R12, UR14, !P0 ;  /* 0x0000000e0c007c0c */ /* 0x000fe4000c721270 */
[----:B------:R-:W-:-:S04]  /*81420*/  LOP3.LUT R153, R153, 0xf7ffffff, RZ, 0xc0, !PT ;  /* 0xf7ffffff99997812 */ /* 0x000fc800078ec0ff */
[----:B------:R-:W-:Y:S02]  /*81430*/  @P2 LOP3.LUT R153, R153, 0x8000000, RZ, 0xfc, !PT ;  /* 0x0800000099992812 */ /* 0x000fe400078efcff */
[----:B------:R-:W-:Y:S01]  /*81440*/  ISETP.LT.AND P0, PT, R9, UR15, !P0 ;  /* 0x0000000f09007c0c */ /* 0x000fe2000c701270 */
[----:B------:R-:W-:Y:S01]  /*81450*/  VIADD R15, R8, 0x1a9 ;  /* 0x000001a9080f7836 */ /* 0x000fe20000000000 */
[----:B------:R-:W-:Y:S01]  /*81460*/  LOP3.LUT R153, R153, 0xfbffffff, RZ, 0xc0, !PT ;  /* 0xfbffffff99997812 */ /* 0x000fe200078ec0ff */
[----:B------:R-:W-:-:S03]  /*81470*/  ULDC.64 UR14, c[0x0][0x228] ;  /* 0x00008a00000e7ab9 */ /* 0x000fc60000000a00 */
[----:B------:R-:W-:-:S04]  /*81480*/  @P1 LOP3.LUT R153, R153, 0x4000000, RZ, 0xfc, !PT ;  /* 0x0400000099991812 */ /* 0x000fc800078efcff */
[----:B------:R-:W-:-:S04]  /*81490*/  LOP3.LUT R153, R153, 0xfdffffff, RZ, 0xc0, !PT ;  /* 0xfdffffff99997812 */ /* 0x000fc800078ec0ff */
[----:B------:R-:W-:Y:S02]  /*814a0*/  @P0 LOP3.LUT R153, R153, 0x2000000, RZ, 0xfc, !PT ;  /* 0x0200000099990812 */ /* 0x000fe400078efcff */
[----:B------:R-:W-:Y:S02]  /*814b0*/  ISETP.GE.AND P0, PT, R15, UR9, PT ;  /* 0x000000090f007c0c */ /* 0x000fe4000bf06270 */
[----:B------:R-:W-:Y:S01]  /*814c0*/  LOP3.LUT R153, R153, 0xfeffffff, RZ, 0xc0, !PT ;  /* 0xfeffffff99997812 */ /* 0x000fe200078ec0ff */
[----:B------:R-:W-:Y:S01]  /*814d0*/  VIADD R15, R8, 0x1a8 ;  /* 0x000001a8080f7836 */ /* 0x000fe20000000000 */
[----:B------:R-:W-:Y:S01]  /*814e0*/  ISETP.LT.AND P1, PT, R10, UR14, !P0 ;  /* 0x0000000e0a007c0c */ /* 0x000fe2000c721270 */
[----:B------:R-:W-:Y:S01]  /*814f0*/  ULDC.64 UR8, c[0x0][0x228] ;  /* 0x00008a0000087ab9 */ /* 0x000fe20000000a00 */
[----:B------:R-:W-:Y:S01]  /*81500*/  ISETP.LT.AND P3, PT, R11, UR56, !P0 ;  /* 0x000000380b007c0c */ /* 0x000fe2000c761270 */
[----:B------:R-:W-:Y:S01]  /*81510*/  STL.64 [R1+0x37a0], R158 ;  /* 0x0037a09e01007387 */ /* 0x000fe20000100a00 */
[----:B------:R-:W-:Y:S01]  /*81520*/  ISETP.LT.AND P2, PT, R12, UR61, !P0 ;  /* 0x0000003d0c007c0c */ /* 0x000fe2000c741270 */
[----:B------:R-:W-:Y:S01]  /*81530*/  ULDC UR61, c[0x0][0x228] ;  /* 0x00008a00003d7ab9 */ /* 0x000fe20000000800 */
[----:B------:R-:W-:-:S07]  /*81540*/  ULDC UR56, c[0x0][0x228] ;  /* 0x00008a0000387ab9 */ /* 0x000fce0000000800 */
[----:B------:R-:W-:-:S04]  /*81550*/  @P1 LOP3.LUT R153, R153, 0x1000000, RZ, 0xfc, !PT ;  /* 0x0100000099991812 */ /* 0x000fc800078efcff */
[----:B------:R-:W-:-:S04]  /*81560*/  LOP3.LUT R153, R153, 0xff7fffff, RZ, 0xc0, !PT ;  /* 0xff7fffff99997812 */ /* 0x000fc800078ec0ff */
[----:B------:R-:W-:Y:S02]  /*81570*/  @P3 LOP3.LUT R153, R153, 0x800000, RZ, 0xfc, !PT ;  /* 0x0080000099993812 */ /* 0x000fe400078efcff */
[----:B------:R-:W-:Y:S02]  /*81580*/  ISETP.LT.AND P1, PT, R9, UR18, !P0 ;  /* 0x0000001209007c0c */ /* 0x000fe4000c721270 */
[----:B------:R-:W-:Y:S02]  /*81590*/  LOP3.LUT R153, R153, 0xffbfffff, RZ, 0xc0, !PT ;  /* 0xffbfffff99997812 */ /* 0x000fe400078ec0ff */
[----:B------:R-:W-:Y:S02]  /*815a0*/  ISETP.GE.AND P0, PT, R15, UR13, PT ;  /* 0x0000000d0f007c0c */ /* 0x000fe4000bf06270 */
[----:B------:R-:W-:Y:S01]  /*815b0*/  @P2 LOP3.LUT R153, R153, 0x400000, RZ, 0xfc, !PT ;  /* 0x0040000099992812 */ /* 0x000fe200078efcff */
[----:B------:R-:W-:Y:S01]  /*815c0*/  VIADD R15, R8, 0x1a7 ;  /* 0x000001a7080f7836 */ /* 0x000fe20000000000 */
[----:B------:R-:W-:Y:S01]  /*815d0*/  ISETP.LT.AND P3, PT, R10, UR59, !P0 ;  /* 0x0000003b0a007c0c */ /* 0x000fe2000c761270 */
[----:B------:R-:W-:Y:S01]  /*815e0*/  ULDC.64 UR12, c[0x0][0x228] ;  /* 0x00008a00000c7ab9 */ /* 0x000fe20000000a00 */
[----:B------:R-:W-:Y:S01]  /*815f0*/  LOP3.LUT R153, R153, 0xffdfffff, RZ, 0xc0, !PT ;  /* 0xffdfffff99997812 */ /* 0x000fe200078ec0ff */
[----:B------:R-:W-:Y:S01]  /*81600*/  STL.64 [R1+0x3798], R154 ;  /* 0x0037989a01007387 */ /* 0x000fe20000100a00 */
[----:B------:R-:W-:Y:S01]  /*81610*/  ISETP.LT.AND P2, PT, R11, UR58, !P0 ;  /* 0x0000003a0b007c0c */ /* 0x000fe2000c741270 */
[----:B------:R-:W-:Y:S01]  /*81620*/  ULDC UR58, c[0x0][0x228] ;  /* 0x00008a00003a7ab9 */ /* 0x000fe20000000800 */
[----:B------:R-:W-:Y:S01]  /*81630*/  @P1 LOP3.LUT R153, R153, 0x200000, RZ, 0xfc, !PT ;  /* 0x0020000099991812 */ /* 0x000fe200078efcff */
[----:B------:R-:W-:-:S03]  /*81640*/  ULDC UR59, c[0x0][0x228] ;  /* 0x00008a00003b7ab9 */ /* 0x000fc60000000800 */
[----:B------:R-:W-:-:S04]  /*81650*/  LOP3.LUT R153, R153, 0xffefffff, RZ, 0xc0, !PT ;  /* 0xffefffff99997812 */ /* 0x000fc800078ec0ff */
[----:B------:R-:W-:Y:S02]  /*81660*/  @P3 LOP3.LUT R153, R153, 0x100000, RZ, 0xfc, !PT ;  /* 0x0010000099993812 */ /* 0x000fe400078efcff */
[----:B------:R-:W-:Y:S01]  /*81670*/  ISETP.LT.AND P1, PT, R12, UR57, !P0 ;  /* 0x000000390c007c0c */ /* 0x000fe2000c721270 */
[----:B------:R-:W-:Y:S01]  /*81680*/  ULDC UR57, c[0x0][0x228] ;  /* 0x00008a0000397ab9 */ /* 0x000fe20000000800 */
[----:B------:R-:W-:-:S04]  /*81690*/  LOP3.LUT R153, R153, 0xfff7ffff, RZ, 0xc0, !PT ;  /* 0xfff7ffff99997812 */ /* 0x000fc800078ec0ff */
[----:B------:R-:W-:Y:S02]  /*816a0*/  @P2 LOP3.LUT R153, R153, 0x80000, RZ, 0xfc, !PT ;  /* 0x0008000099992812 */ /* 0x000fe400078efcff */
[----:B------:R-:W-:Y:S01]  /*816b0*/  ISETP.LT.AND P0, PT, R9, UR60, !P0 ;  /* 0x0000003c09007c0c */ /* 0x000fe2000c701270 */
[----:B------:R-:W-:Y:S01]  /*816c0*/  ULDC UR60, c[0x0][0x228] ;  /* 0x00008a00003c7ab9 */ /* 0x000fe20000000800 */
[----:B------:R-:W-:-:S04]  /*816d0*/  LOP3.LUT R153, R153, 0xfffbffff, RZ, 0xc0, !PT ;  /* 0xfffbffff99997812 */ /* 0x000fc800078ec0ff */
        /* <DEDUP_REMOVED lines=9> */
[----:B------:R-:W-:Y:S01]  /*81770*/  ULDC UR46, c[0x0][0x228] ;  /* 0x00008a00002e7ab9 */ /* 0x000fe20000000800 */
[----:B------:R-:W-:Y:S01]  /*81780*/  ISETP.LT.AND P1, PT, R12, UR47, !P0 ;  /* 0x0000002f0c007c0c */ /* 0x000fe2000c721270 */
[----:B------:R-:W-:-:S08]  /*81790*/  ULDC UR47, c[0x0][0x228] ;  /* 0x00008a00002f7ab9 */ /* 0x000fd00000000800 */
[----:B------:R-:W-:-:S04]  /*817a0*/  @P3 LOP3.LUT R153, R153, 0x10000, RZ, 0xfc, !PT ;  /* 0x0001000099993812 */ /* 0x000fc800078efcff */
[----:B------:R-:W-:-:S04]  /*817b0*/  LOP3.LUT R153, R153, 0xffff7fff, RZ, 0xc0, !PT ;  /* 0xffff7fff99997812 */ /* 0x000fc800078ec0ff */
[----:B------:R-:W-:Y:S02]  /*817c0*/  @P2 LOP3.LUT R153, R153, 0x8000, RZ, 0xfc, !PT ;  /* 0x0000800099992812 */ /* 0x000fe400078efcff */
[----:B------:R-:W-:Y:S02]  /*817d0*/  ISETP.LT.AND P0, PT, R9, UR8, !P0 ;  /* 0x0000000809007c0c */ /* 0x000fe4000c701270 */
        /* <DEDUP_REMOVED lines=12> */
[----:B------:R-:W-:Y:S01]  /*818a0*/  ULDC UR54, c[0x0][0x228] ;  /* 0x00008a0000367ab9 */ /* 0x000fe20000000800 */
[----:B------:R-:W-:-:S07]  /*818b0*/  ULDC UR52, c[0x0][0x228] ;  /* 0x00008a0000347ab9 */ /* 0x000fce0000000800 */
[----:B------:R-:W-:-:S04]  /*818c0*/  @P3 LOP3.LUT R153, R153, 0x1000, RZ, 0xfc, !PT ;  /* 0x0000100099993812 */ /* 0x000fc800078efcff */
        /* <DEDUP_REMOVED lines=34> */
[----:B------:R-:W-:Y:S01]  /*81af0*/  @P3 LOP3.LUT R153, R153, 0x10, RZ, 0xfc, !PT ;  /* 0x0000001099993812 */ /* 0x000fe200078efcff */
[----:B------:R-:W-:-:S03]  /*81b00*/  ULDC UR43, c[0x0][0x228] ;  /* 0x00008a00002b7ab9 */ /* 0x000fc60000000800 */
        /* <DEDUP_REMOVED lines=9> */
[----:B--2---:R-:W-:Y:S01]  /*81ba0*/  LOP3.LUT R16, R16, 0x7fffffff, RZ, 0xc0, !PT ;  /* 0x7fffffff10107812 */ /* 0x004fe200078ec0ff */
[----:B------:R-:W-:Y:S01]  /*81bb0*/  VIADD R15, R8, 0x1a2 ;  /* 0x000001a2080f7836 */ /* 0x000fe20000000000 */
[----:B------:R-:W-:Y:S01]  /*81bc0*/  ISETP.LT.AND P2, PT, R11, UR35, !P0 ;  /* 0x000000230b007c0c */ /* 0x000fe2000c741270 */
[----:B------:R-:W-:Y:S01]  /*81bd0*/  ULDC.64 UR8, c[0x0][0x228] ;  /* 0x00008a0000087ab9 */ /* 0x000fe20000000a00 */
[----:B------:R-:W-:Y:S01]  /*81be0*/  ISETP.LT.AND P1, PT, R12, UR37, !P0 ;  /* 0x000000250c007c0c */ /* 0x000fe2000c721270 */
[----:B------:R-:W-:Y:S01]  /*81bf0*/  ULDC UR35, c[0x0][0x228] ;  /* 0x00008a0000237ab9 */ /* 0x000fe20000000800 */
[----:B------:R-:W-:Y:S01]  /*81c00*/  ISETP.LT.AND P3, PT, R10, UR12, !P0 ;  /* 0x0000000c0a007c0c */ /* 0x000fe2000c761270 */
[----:B------:R-:W-:Y:S01]  /*81c10*/  ULDC UR37, c[0x0][0x228] ;  /* 0x00008a0000257ab9 */ /* 0x000fe20000000800 */
[----:B------:R-:W-:Y:S01]  /*81c20*/  ISETP.LT.AND P0, PT, R9, UR18, !P0 ;  /* 0x0000001209007c0c */ /* 0x000fe2000c701270 */
[----:B------:R-:W-:-:S06]  /*81c30*/  ULDC UR18, c[0x0][0x228] ;  /* 0x00008a0000127ab9 */ /* 0x000fcc0000000800 */
[----:B------:R-:W-:-:S04]  /*81c40*/  @P2 LOP3.LUT R16, R16, 0x80000000, RZ, 0xfc, !PT ;  /* 0x8000000010102812 */ /* 0x000fc800078efcff */
[----:B------:R-:W-:-:S04]  /*81c50*/  LOP3.LUT R16, R16, 0xbfffffff, RZ, 0xc0, !PT ;  /* 0xbfffffff10107812 */ /* 0x000fc800078ec0ff */
[----:B------:R-:W-:Y:S02]  /*81c60*/  @P1 LOP3.LUT R16, R16, 0x40000000, RZ, 0xfc, !PT ;  /* 0x4000000010101812 */ /* 0x000fe400078efcff */
[----:B------:R-:W-:Y:S02]  /*81c70*/  LOP3.LUT R153, R153, 0xfffffffe, RZ, 0xc0, !PT ;  /* 0xfffffffe99997812 */ /* 0x000fe400078ec0ff */
[----:B------:R-:W-:Y:S02]  /*81c80*/  LOP3.LUT R16, R16, 0xdfffffff, RZ, 0xc0, !PT ;  /* 0xdfffffff10107812 */ /* 0x000fe400078ec0ff */
[----:B------:R-:W-:Y:S02]  /*81c90*/  @P3 LOP3.LUT R153, R153, 0x1, RZ, 0xfc, !PT ;  /* 0x0000000199993812 */ /* 0x000fe400078efcff */
[----:B------:R-:W-:Y:S02]  /*81ca0*/  @P0 LOP3.LUT R16, R16, 0x20000000, RZ, 0xfc, !PT ;  /* 0x2000000010100812 */ /* 0x000fe400078efcff */
[----:B------:R-:W-:Y:S01]  /*81cb0*/  ISETP.GE.AND P0, PT, R15, UR7, PT ;  /* 0x000000070f007c0c */ /* 0x000fe2000bf06270 */
[----:B------:R0:W-:Y:S01]  /*81cc0*/  STL [R1+0x162c], R153 ;  /* 0x00162c9901007387 */ /* 0x0001e20000100800 */
        /* <DEDUP_REMOVED lines=8> */
[----:B------:R-:W-:Y:S01]  /*81d50*/  ULDC UR49, c[0x0][0x228] ;  /* 0x00008a0000317ab9 */ /* 0x000fe20000000800 */
[----:B0-----:R-:W2:Y:S06]  /*81d60*/  LDL.LU R153, [R1+0x1624] ;  /* 0x0016240001997983 */ /* 0x001eac0000300800 */
        /* <DEDUP_REMOVED lines=36> */
[----:B------:R-:W-:-:S08]  /*81fb0*/  ULDC.64 UR40, c[0x0][0x228] ;  /* 0x00008a0000287ab9 */ /* 0x000fd00000000a00 */
        /* <DEDUP_REMOVED lines=13> */
[----:B------:R-:W-:Y:S01]  /*82090*/  ULDC UR19, c[0x0][0x228] ;  /* 0x00008a0000137ab9 */ /* 0x000fe20000000800 */
[----:B------:R-:W-:Y:S01]  /*820a0*/  ISETP.LT.AND P2, PT, R11, UR17, !P0 ;  /* 0x000000110b007c0c */ /* 0x000fe2000c741270 */
[----:B------:R-:W-:Y:S01]  /*820b0*/  ULDC UR17, c[0x0][0x228] ;  /* 0x00008a0000117ab9 */ /* 0x000fe20000000800 */
[----:B------:R-:W-:Y:S01]  /*820c0*/  ISETP.LT.AND P1, PT, R12, UR39, !P0 ;  /* 0x000000270c007c0c */ /* 0x000fe2000c721270 */
[----:B------:R-:W-:-:S08]  /*820d0*/  ULDC UR14, c[0x0][0x228] ;  /* 0x00008a00000e7ab9 */ /* 0x000fd00000000800 */
        /* <DEDUP_REMOVED lines=15> */
[----:B------:R-:W-:Y:S01]  /*821d0*/  ULDC.64 UR32, c[0x0][0x228] ;  /* 0x00008a0000207ab9 */ /* 0x000fe20000000a00 */
[----:B------:R-:W-:-:S09]  /*821e0*/  ISETP.LT.AND P1, PT, R12, UR29, !P0 ;  /* 0x0000001d0c007c0c */ /* 0x000fd2000c721270 */
[----:B------:R-:W-:-:S04]  /*821f0*/  @P3 LOP3.LUT R16, R16, 0x1000, RZ, 0xfc, !PT ;  /* 0x0000100010103812 */ /* 0x000fc800078efcff */
[----:B------:R-:W-:-:S04]  /*82200*/  LOP3.LUT R16, R16, 0xfffff7ff, RZ, 0xc0, !PT ;  /* 0xfffff7ff10107812 */ /* 0x000fc800078ec0ff */
[----:B------:R-:W-:Y:S02]  /*82210*/  @P2 LOP3.LUT R16, R16, 0x800, RZ, 0xfc, !PT ;  /* 0x0000080010102812 */ /* 0x000fe400078efcff */
[----:B------:R-:W-:Y:S01]  /*82220*/  ISETP.LT.AND P0, PT, R9, UR28, !P0 ;  /* 0x0000001c09007c0c */ /* 0x000fe2000c701270 */
[----:B------:R-:W-:Y:S01]  /*82230*/  ULDC.64 UR28, c[0x0][0x228] ;  /* 0x00008a00001c7ab9 */ /* 0x000fe20000000a00 */
        /* <DEDUP_REMOVED lines=41> */
[----:B--2---:R-:W-:Y:S02]  /*824d0*/  LOP3.LUT R153, R153, 0x7fffffff, RZ, 0xc0, !PT ;  /* 0x7fffffff99997812 */ /* 0x004fe400078ec0ff */
[----:B------:R-:W-:Y:S01]  /*824e0*/  LOP3.LUT R16, R16, 0xfffffffe, RZ, 0xc0, !PT ;  /* 0xfffffffe10107812 */ /* 0x000fe200078ec0ff */
[----:B------:R-:W-:Y:S01]  /*824f0*/  VIADD R15, R8, 0x19a ;  /* 0x0000019a080f7836 */ /* 0x000fe20000000000 */
[----:B------:R-:W-:Y:S01]  /*82500*/  ISETP.LT.AND P2, PT, R11, UR58, !P0 ;  /* 0x0000003a0b007c0c */ /* 0x000fe2000c741270 */
[----:B------:R-:W-:Y:S01]  /*82510*/  ULDC UR58, c[0x0][0x228] ;  /* 0x00008a00003a7ab9 */ /* 0x000fe20000000800 */
[----:B------:R-:W-:Y:S01]  /*82520*/  ISETP.LT.AND P1, PT, R12, UR16, !P0 ;  /* 0x000000100c007c0c */ /* 0x000fe2000c721270 */
[----:B------:R-:W-:Y:S01]  /*82530*/  ULDC UR16, c[0x0][0x228] ;  /* 0x00008a0000107ab9 */ /* 0x000fe20000000800 */
[----:B------:R-:W-:Y:S01]  /*82540*/  ISETP.LT.AND P3, PT, R10, UR40, !P0 ;  /* 0x000000280a007c0c */ /* 0x000fe2000c761270 */
[----:B------:R-:W-:Y:S01]  /*82550*/  ULDC UR40, c[0x0][0x228] ;  /* 0x00008a0000287ab9 */ /* 0x000fe20000000800 */
[----:B------:R-:W-:Y:S01]  /*82560*/  ISETP.LT.AND P0, PT, R9, UR30, !P0 ;  /* 0x0000001e09007c0c */ /* 0x000fe2000c701270 */
[----:B------:R-:W-:Y:S01]  /*82570*/  ULDC UR30, c[0x0][0x228] ;  /* 0x00008a00001e7ab9 */ /* 0x000fe20000000800 */
[----:B------:R-:W-:-:S05]  /*82580*/  ULDC UR13, c[0x0][0x228] ;  /* 0x00008a00000d7ab9 */ /* 0x000fca0000000800 */
[----:B------:R-:W-:-:S04]  /*82590*/  @P2 LOP3.LUT R153, R153, 0x80000000, RZ, 0xfc, !PT ;  /* 0x8000000099992812 */ /* 0x000fc800078efcff */
[----:B------:R-:W-:Y:S02]  /*825a0*/  LOP3.LUT R153, R153, 0xbfffffff, RZ, 0xc0, !PT ;  /* 0xbfffffff99997812 */ /* 0x000fe400078ec0ff */
[----:B------:R-:W-:Y:S02]  /*825b0*/  @P3 LOP3.LUT R16, R16, 0x1, RZ, 0xfc, !PT ;  /* 0x0000000110103812 */ /* 0x000fe400078efcff */
[----:B------:R-:W-:-:S04]  /*825c0*/  @P1 LOP3.LUT R153, R153, 0x40000000, RZ, 0xfc, !PT ;  /* 0x4000000099991812 */ /* 0x000fc800078efcff */
[----:B------:R-:W-:Y:S01]  /*825d0*/  LOP3.LUT R153, R153, 0xdfffffff, RZ, 0xc0, !PT ;  /* 0xdfffffff99997812 */ /* 0x000fe200078ec0ff */
[----:B------:R0:W-:Y:S03]  /*825e0*/  STL [R1+0x1628], R16 ;  /* 0x0016281001007387 */ /* 0x0001e60000100800 */
[----:B------:R-:W-:Y:S02]  /*825f0*/  @P0 LOP3.LUT R153, R153, 0x20000000, RZ, 0xfc, !PT ;  /* 0x2000000099990812 */ /* 0x000fe400078efcff */
[----:B------:R-:W-:Y:S01]  /*82600*/  ISETP.GE.AND P0, PT, R15, UR33, PT ;  /* 0x000000210f007c0c */ /* 0x000fe2000bf06270 */
[----:B0-----:R-:W2:Y:S03]  /*82610*/  LDL.LU R16, [R1+0x1620] ;  /* 0x0016200001107983 */ /* 0x001ea60000300800 */
[----:B------:R-:W-:-:S02]  /*82620*/  ISETP.LT.AND P3, PT, R10, UR54, !P0 ;  /* 0x000000360a007c0c */ /* 0x000fc4000c761270 */
[----:B------:R-:W-:Y:S01]  /*82630*/  LOP3.LUT R153, R153, 0xefffffff, RZ, 0xc0, !PT ;  /* 0xefffffff99997812 */ /* 0x000fe200078ec0ff */
[----:B------:R-:W-:Y:S01]  /*82640*/  VIADD R15, R8, 0x199 ;  /* 0x00000199080f7836 */ /* 0x000fe20000000000 */
[----:B------:R-:W-:Y:S01]  /*82650*/  ISETP.LT.AND P2, PT, R11, UR53, !P0 ;  /* 0x000000350b007c0c */ /* 0x000fe2000c741270 */
[----:B------:R-:W-:Y:S01]  /*82660*/  ULDC.64 UR32, c[0x0][0x228] ;  /* 0x00008a0000207ab9 */ /* 0x000fe20000000a00 */
[----:B------:R-:W-:Y:S01]  /*82670*/  ISETP.LT.AND P1, PT, R12, UR60, !P0 ;  /* 0x0000003c0c007c0c */ /* 0x000fe2000c721270 */
[----:B------:R-:W-:Y:S01]  /*82680*/  ULDC UR60, c[0x0][0x228] ;  /* 0x00008a00003c7ab9 */ /* 0x000fe20000000800 */
[----:B------:R-:W-:-:S05]  /*82690*/  ULDC UR54, c[0x0][0x228] ;  /* 0x00008a0000367ab9 */ /* 0x000fca0000000800 */
        /* <DEDUP_REMOVED lines=10> */
[----:B------:R-:W-:-:S04]  /*82740*/  ISETP.GE.AND P0, PT, R15, UR29, PT ;  /* 0x0000001d0f007c0c */ /* 0x000fc8000bf06270 */
[----:B------:R-:W-:Y:S02]  /*82750*/  ISETP.LT.AND P3, PT, R10, UR38, !P0 ;  /* 0x000000260a007c0c */ /* 0x000fe4000c761270 */
[----:B------:R-:W-:Y:S02]  /*82760*/  ISETP.LT.AND P2, PT, R11, UR60, !P0 ;  /* 0x0000003c0b007c0c */ /* 0x000fe4000c741270 */
[----:B------:R-:W-:Y:S01]  /*82770*/  LOP3.LUT R153, R153, 0xfeffffff, RZ, 0xc0, !PT ;  /* 0xfeffffff99997812 */ /* 0x000fe200078ec0ff */
[----:B------:R-:W-:Y:S01]  /*82780*/  VIADD R15, R8, 0x198 ;  /* 0x00000198080f7836 */ /* 0x000fe20000000000 */
[----:B------:R-:W-:Y:S01]  /*82790*/  ISETP.LT.AND P1, PT, R12, UR58, !P0 ;  /* 0x0000003a0c007c0c */ /* 0x000fe2000c721270 */
[----:B------:R-:W-:-:S06]  /*827a0*/  ULDC UR60, c[0x0][0x228] ;  /* 0x00008a00003c7ab9 */ /* 0x000fcc0000000800 */
        /* <DEDUP_REMOVED lines=12> */
[----:B------:R-:W-:Y:S01]  /*82870*/  LOP3.LUT R153, R153, 0xffefffff, RZ, 0xc0, !PT ;  /* 0xffefffff99997812 */ /* 0x000fe200078ec0ff */
[----:B------:R-:W-:Y:S01]  /*82880*/  VIADD R15, R8, 0x197 ;  /* 0x00000197080f7836 */ /* 0x000fe20000000000 */
[----:B------:R-:W-:Y:S01]  /*82890*/  ISETP.LT.AND P2, PT, R11, UR28, !P0 ;  /* 0x0000001c0b007c0c */ /* 0x000fe2000c741270 */
[----:B------:R-:W-:Y:S01]  /*828a0*/  ULDC.64 UR40, c[0x0][0x228] ;  /* 0x00008a0000287ab9 */ /* 0x000fe20000000a00 */
[----:B------:R-:W-:Y:S01]  /*828b0*/  ISETP.LT.AND P1, PT, R12, UR60, !P0 ;  /* 0x0000003c0c007c0c */ /* 0x000fe2000c721270 */
[----:B------:R-:W-:-:S06]  /*828c0*/  ULDC UR60, c[0x0][0x228] ;  /* 0x00008a00003c7ab9 */ /* 0x000fcc0000000800 */
[----:B------:R-:W-:Y:S01]  /*828d0*/  @P3 LOP3.LUT R153, R153, 0x100000, RZ, 0xfc, !PT ;  /* 0x0010000099993812 */ /* 0x000fe200078efcff */
[----:B------:R-:W-:-:S03]  /*828e0*/  ULDC.64 UR28, c[0x0][0x228] ;  /* 0x00008a00001c7ab9 */ /* 0x000fc60000000a00 */
        /* <DEDUP_REMOVED lines=31> */
[----:B------:R-:W-:Y:S01]  /*82ae0*/  ULDC.64 UR30, c[0x0][0x228] ;  /* 0x00008a00001e7ab9 */ /* 0x000fe20000000a00 */
        /* <DEDUP_REMOVED lines=18> */
[----:B------:R-:W-:Y:S01]  /*82c10*/  ULDC.64 UR32, c[0x0][0x228] ;  /* 0x00008a0000207ab9 */ /* 0x000fe20000000a00 */
[----:B------:R-:W-:-:S05]  /*82c20*/  ULDC UR52, c[0x0][0x228] ;  /* 0x00008a0000347ab9 */ /* 0x000fca0000000800 */
        /* <DEDUP_REMOVED lines=11> */
[----:B------:R-:W-:-:S03]  /*82ce0*/  ULDC UR45, c[0x0][0x228] ;  /* 0x00008a00002d7ab9 */ /* 0x000fc60000000800 */
        /* <DEDUP_REMOVED lines=18> */
[----:B------:R-:W-:Y:S02]  /*82e10*/  LOP3.LUT R153, R153, 0xfffffffe, RZ, 0xc0, !PT ;  /* 0xfffffffe99997812 */ /* 0x000fe400078ec0ff */
[----:B--2---:R-:W-:Y:S01]  /*82e20*/  LOP3.LUT R16, R16, 0x7fffffff, RZ, 0xc0, !PT ;  /* 0x7fffffff10107812 */ /* 0x004fe200078ec0ff */
[----:B------:R-:W-:Y:S01]  /*82e30*/  VIADD R15, R8, 0x192 ;  /* 0x00000192080f7836 */ /* 0x000fe20000000000 */
[----:B------:R-:W-:Y:S01]  /*82e40*/  ISETP.LT.AND P2, PT, R12, UR50, !P0 ;  /* 0x000000320c007c0c */ /* 0x000fe2000c741270 */
[----:B------:R-:W-:-:S04]  /*82e50*/  ULDC.64 UR28, c[0x0][0x228] ;  /* 0x00008a00001c7ab9 */ /* 0x000fc80000000a00 */
[----:B------:R-:W-:Y:S01]  /*82e60*/  @P1 LOP3.LUT R153, R153, 0x1, RZ, 0xfc, !PT ;  /* 0x0000000199991812 */ /* 0x000fe200078efcff */
[----:B------:R-:W-:Y:S01]  /*82e70*/  ULDC UR50, c[0x0][0x228] ;  /* 0x00008a0000327ab9 */ /* 0x000fe20000000800 */
[----:B------:R-:W-:Y:S02]  /*82e80*/  @P3 LOP3.LUT R16, R16, 0x80000000, RZ, 0xfc, !PT ;  /* 0x8000000010103812 */ /* 0x000fe400078efcff */
[----:B------:R-:W-:Y:S01]  /*82e90*/  ISETP.LT.AND P1, PT, R9, UR32, !P0 ;  /* 0x0000002009007c0c */ /* 0x000fe2000c721270 */
[----:B------:R0:W-:Y:S01]  /*82ea0*/  STL [R1+0x1624], R153 ;  /* 0x0016249901007387 */ /* 0x0001e20000100800 */
[----:B------:R-:W-:Y:S02]  /*82eb0*/  LOP3.LUT R16, R16, 0xbfffffff, RZ, 0xc0, !PT ;  /* 0xbfffffff10107812 */ /* 0x000fe400078ec0ff */
[----:B------:R-:W-:Y:S02]  /*82ec0*/  ISETP.GE.AND P0, PT, R15, UR39, PT ;  /* 0x000000270f007c0c */ /* 0x000fe4000bf06270 */
[----:B------:R-:W-:Y:S01]  /*82ed0*/  @P2 LOP3.LUT R16, R16, 0x40000000, RZ, 0xfc, !PT ;  /* 0x4000000010102812 */ /* 0x000fe200078efcff */
[----:B0-----:R-:W2:Y:S01]  /*82ee0*/  LDL.LU R153, [R1+0x161c] ;  /* 0x00161c0001997983 */ /* 0x001ea20000300800 */
[----:B------:R-:W-:Y:S01]  /*82ef0*/  ISETP.LT.AND P3, PT, R10, UR35, !P0 ;  /* 0x000000230a007c0c */ /* 0x000fe2000c761270 */
[----:B------:R-:W-:Y:S01]  /*82f00*/  VIADD R15, R8, 0x191 ;  /* 0x00000191080f7836 */ /* 0x000fe20000000000 */
[----:B------:R-:W-:Y:S01]  /*82f10*/  LOP3.LUT R16, R16, 0xdfffffff, RZ, 0xc0, !PT ;  /* 0xdfffffff10107812 */ /* 0x000fe200078ec0ff */
[----:B------:R-:W-:Y:S01]  /*82f20*/  ULDC.64 UR38, c[0x0][0x228] ;  /* 0x00008a0000267ab9 */ /* 0x000fe20000000a00 */
        /* <DEDUP_REMOVED lines=35> */
[----:B------:R-:W-:-:S04]  /*83160*/  LOP3.LUT R16, R16, 0xffdfffff, RZ, 0xc0, !PT ;  /* 0xffdfffff10107812 */ /* 0x000fc800078ec0ff */
[----:B------:R-:W-:Y:S02]  /*83170*/  @P1 LOP3.LUT R16, R16, 0x200000, RZ, 0xfc, !PT ;  /* 0x0020000010101812 */ /* 0x000fe400078efcff */
[----:B------:R-:W-:Y:S01]  /*83180*/  ISETP.LT.AND P2, PT, R11, UR26, !P0 ;  /* 0x0000001a0b007c0c */ /* 0x000fe2000c741270 */
[----:B------:R-:W-:Y:S01]  /*83190*/  ULDC.64 UR26, c[0x0][0x228] ;  /* 0x00008a00001a7ab9 */ /* 0x000fe20000000a00 */
        /* <DEDUP_REMOVED lines=19> */
[----:B------:R-:W-:-:S09]  /*832d0*/  ISETP.LT.AND P1, PT, R12, UR21, !P0 ;  /* 0x000000150c007c0c */ /* 0x000fd2000c721270 */
        /* <DEDUP_REMOVED lines=92> */
[----:B0-----:R-:W2:Y:S07]  /*838a0*/  LDL.LU R16, [R1+0x1618] ;  /* 0x0016180001107983 */ /* 0x001eae0000300800 */
        /* <DEDUP_REMOVED lines=89> */
[----:B------:R-:W-:Y:S01]  /*83e40*/  ULDC UR30, c[0x0][0x228] ;  /* 0x00008a00001e7ab9 */ /* 0x000fe20000000800 */
        /* <DEDUP_REMOVED lines=20> */
[----:B------:R-:W-:Y:S01]  /*83f90*/  ULDC.64 UR38, c[0x0][0x228] ;  /* 0x00008a0000267ab9 */ /* 0x000fe20000000a00 */
        /* <DEDUP_REMOVED lines=21> */
[----:B------:R-:W-:Y:S01]  /*840f0*/  LOP3.LUT R153, R153, 0xfffffffe, RZ, 0xc0, !PT ;  /* 0xfffffffe99997812 */ /* 0x000fe200078ec0ff */
[----:B------:R-:W-:-:S04]  /*84100*/  ULDC UR47, c[0x0][0x228] ;  /* 0x00008a00002f7ab9 */ /* 0x000fc80000000800 */
[----:B------:R-:W-:-:S04]  /*84110*/  @P2 LOP3.LUT R16, R16, 0x80000000, RZ, 0xfc, !PT ;  /* 0x8000000010102812 */ /* 0x000fc800078efcff */
[----:B------:R-:W-:-:S04]  /*84120*/  LOP3.LUT R16, R16, 0xbfffffff, RZ, 0xc0, !PT ;  /* 0xbfffffff10107812 */ /* 0x000fc800078ec0ff */
[----:B------:R-:W-:-:S04]  /*84130*/  @P1 LOP3.LUT R16, R16, 0x40000000, RZ, 0xfc, !PT ;  /* 0x4000000010101812 */ /* 0x000fc800078efcff */
        /* <DEDUP_REMOVED lines=119> */
[----:B------:R-:W-:-:S07]  /*848b0*/  ISETP.LT.AND P1, PT, R12, UR9, !P0 ;  /* 0x000000090c007c0c */ /* 0x000fce000c721270 */
        /* <DEDUP_REMOVED lines=15> */
[----:B------:R-:W-:Y:S01]  /*849b0*/  ULDC.64 UR6, c[0x0][0x228] ;  /* 0x00008a0000067ab9 */ /* 0x000fe20000000a00 */
[----:B------:R-:W-:-:S02]  /*849c0*/  ISETP.LT.AND P3, PT, R10, UR8, !P0 ;  /* 0x000000080a007c0c */ /* 0x000fc4000c761270 */
        /* <DEDUP_REMOVED lines=17> */
[----:B0-----:R-:W2:Y:S01]  /*84ae0*/  LDL.LU R16, [R1+0x1610] ;  /* 0x0016100001107983 */ /* 0x001ea20000300800 */
[----:B------:R-:W-:Y:S01]  /*84af0*/  ISETP.LT.AND P1, PT, R12, UR51, !P0 ;  /* 0x000000330c007c0c */ /* 0x000fe2000c721270 */
        /* <DEDUP_REMOVED lines=418> */
[----:B--2---:R-:W-:Y:S01]  /*86520*/  LOP3.LUT R16, R16, 0x7fffffff, RZ, 0xc0, !PT ;  /* 0x7fffffff10107812 */ /* 0x004fe200078ec0ff */
[----:B------:R-:W-:Y:S01]  /*86530*/  VIADD R15, R8, 0x162 ;  /* 0x00000162080f7836 */ /* 0x000fe20000000000 */
[----:B------:R-:W-:Y:S01]  /*86540*/  ISETP.LT.AND P3, PT, R10, UR30, !P0 ;  /* 0x0000001e0a007c0c */ /* 0x000fe2000c761270 */
[----:B------:R-:W-:Y:S01]  /*86550*/  ULDC UR5, c[0x0][0x228] ;  /* 0x00008a0000057ab9 */ /* 0x000fe20000000800 */
[----:B------:R-:W-:Y:S01]  /*86560*/  ISETP.LT.AND P0, PT, R9, UR6, !P0 ;  /* 0x0000000609007c0c */ /* 0x000fe2000c701270 */
[----:B------:R-:W-:-:S04]  /*86570*/  ULDC.64 UR6, c[0x0][0x228] ;  /* 0x00008a0000067ab9 */ /* 0x000fc80000000a00 */
        /* <DEDUP_REMOVED lines=14> */
[----:B0-----:R-:W2:Y:S01]  /*86660*/  LDL.LU R153, [R1+0x1604] ;  /* 0x0016040001997983 */ /* 0x001ea20000300800 */
        /* <DEDUP_REMOVED lines=87> */
[----:B------:R-:W-:Y:S01]  /*86be0*/  ULDC.64 UR18, c[0x0][0x228] ;  /* 0x00008a0000127ab9 */ /* 0x000fe20000000a00 */
[----:B------:R-:W-:Y:S01]  /*86bf0*/  LOP3.LUT R248, R248, 0x7fffffff, RZ, 0xc0, !PT ;  /* 0x7ffffffff8f87812 */ /* 0x000fe200078ec0ff */
[----:B------:R-:W-:-:S06]  /*86c00*/  ULDC UR13, c[0x0][0x228] ;  /* 0x00008a00000d7ab9 */ /* 0x000fcc0000000800 */
        /* <DEDUP_REMOVED lines=37> */
[----:B------:R-:W-:-:S06]  /*86e60*/  ULDC.64 UR38, c[0x0][0x228] ;  /* 0x00008a0000267ab9 */ /* 0x000fcc0000000a00 */
        /* <DEDUP_REMOVED lines=149> */
[----:B------:R-:W-:-:S04]  /*877c0*/  @P1 LOP3.LUT R16, R16, 0x40000000, RZ, 0xfc, !PT ;  /* 0x4000000010101812 */ /* 0x000fc800078efcff */
[----:B------:R-:W-:Y:S02]  /*877d0*/  LOP3.LUT R16, R16, 0xdfffffff, RZ, 0xc0, !PT ;  /* 0xdfffffff10107812 */ /* 0x000fe400078ec0ff */
[----:B------:R-:W-:Y:S02]  /*877e0*/  LOP3.LUT R153, R153, 0xfffffffe, RZ, 0xc0, !PT ;  /* 0xfffffffe99997812 */ /* 0x000fe400078ec0ff */
[----:B------:R-:W-:Y:S02]  /*877f0*/  @P0 LOP3.LUT R16, R16, 0x20000000, RZ, 0xfc, !PT ;  /* 0x2000000010100812 */ /* 0x000fe400078efcff */
[----:B------:R-:W-:Y:S02]  /*87800*/  ISETP.GE.AND P0, PT, R15, UR33, PT ;  /* 0x000000210f007c0c */ /* 0x000fe4000bf06270 */
[----:B------:R-:W-:Y:S02]  /*87810*/  @P3 LOP3.LUT R153, R153, 0x1, RZ, 0xfc, !PT ;  /* 0x0000000199993812 */ /* 0x000fe400078efcff */
        /* <DEDUP_REMOVED lines=62> */
[----:B------:R-:W-:Y:S02]  /*87c00*/  ISETP.LT.AND P2, PT, R11, UR40, !P0 ;  /* 0x000000280b007c0c */ /* 0x000fe4000c741270 */
        /* <DEDUP_REMOVED lines=51> */
[----:B------:R-:W-:Y:S02]  /*87f40*/  ISETP.LT.AND P2, PT, R11, UR58, !P0 ;  /* 0x0000003a0b007c0c */ /* 0x000fe4000c741270 */
[----:B------:R-:W-:-:S02]  /*87f50*/  LOP3.LUT R246, R246, 0x7fffffff, RZ, 0xc0, !PT ;  /* 0x7ffffffff6f67812 */ /* 0x000fc400078ec0ff */
[----:B------:R-:W-:Y:S01]  /*87f60*/  LOP3.LUT R245, R245, 0x7fffffff, RZ, 0xc0, !PT ;  /* 0x7ffffffff5f57812 */ /* 0x000fe200078ec0ff */
[----:B------:R-:W-:Y:S01]  /*87f70*/  STL [R1+0x1604], R153 ;  /* 0x0016049901007387 */ /* 0x000fe20000100800 */
[----:B------:R-:W-:Y:S01]  /*87f80*/  ISETP.LT.AND P1, PT, R12, UR57, !P0 ;  /* 0x000000390c007c0c */ /* 0x000fe2000c721270 */
[----:B------:R-:W-:-:S04]  /*87f90*/  ULDC UR57, c[0x0][0x228] ;  /* 0x00008a0000397ab9 */ /* 0x000fc80000000800 */
        /* <DEDUP_REMOVED lines=9> */
[----:B------:R-:W-:Y:S01]  /*88030*/  ISETP.GE.AND P0, PT, R15, UR41, PT ;  /* 0x000000290f007c0c */ /* 0x000fe2000bf06270 */
[----:B------:R-:W-:Y:S01]  /*88040*/  VIADD R15, R8, 0x14a ;  /* 0x0000014a080f7836 */ /* 0x000fe20000000000 */
[----:B------:R-:W-:Y:S01]  /*88050*/  LOP3.LUT R16, R16, 0xfffffffe, RZ, 0xc0, !PT ;  /* 0xfffffffe10107812 */ /* 0x000fe200078ec0ff */
[----:B------:R-:W-:Y:S01]  /*88060*/  ULDC UR41, c[0x0][0x228] ;  /* 0x00008a0000297ab9 */ /* 0x000fe20000000800 */
        /* <DEDUP_REMOVED lines=10> */
[----:B------:R-:W-:-:S04]  /*88110*/  @P1 LOP3.LUT R248, R248, 0x40000000, RZ, 0xfc, !PT ;  /* 0x40000000f8f81812 */ /* 0x000fc800078efcff */
[----:B------:R-:W-:-:S04]  /*88120*/  LOP3.LUT R248, R248, 0xdfffffff, RZ, 0xc0, !PT ;  /* 0xdffffffff8f87812 */ /* 0x000fc800078ec0ff */
        /* <DEDUP_REMOVED lines=114> */
[----:B------:R0:W-:Y:S01]  /*88850*/  STL [R1+0x1600], R16 ;  /* 0x0016001001007387 */ /* 0x0001e20000100800 */
        /* <DEDUP_REMOVED lines=14> */
[----:B------:R-:W-:Y:S01]  /*88940*/  ULDC.64 UR8, c[0x0][0x228] ;  /* 0x00008a0000087ab9 */ /* 0x000fe20000000a00 */
[----:B------:R-:W-:Y:S01]  /*88950*/  ISETP.LT.AND P2, PT, R11, UR60, !P0 ;  /* 0x0000003c0b007c0c */ /* 0x000fe2000c741270 */
[----:B------:R-:W-:Y:S01]  /*88960*/  ULDC UR60, c[0x0][0x228] ;  /* 0x00008a00003c7ab9 */ /* 0x000fe20000000800 */
[----:B------:R-:W-:Y:S01]  /*88970*/  ISETP.LT.AND P1, PT, R12, UR52, !P0 ;  /* 0x000000340c007c0c */ /* 0x000fe2000c721270 */
[----:B0-----:R-:W-:Y:S01]  /*88980*/  VIADD R16, R8, 0x12c ;  /* 0x0000012c08107836 */ /* 0x001fe20000000000 */
[----:B------:R-:W-:Y:S01]  /*88990*/  ISETP.LT.AND P3, PT, R10, UR12, !P0 ;  /* 0x0000000c0a007c0c */ /* 0x000fe2000c761270 */
[----:B------:R-:W-:Y:S01]  /*889a0*/  ULDC UR52, c[0x0][0x228] ;  /* 0x00008a0000347ab9 */ /* 0x000fe20000000800 */
[----:B------:R-:W-:Y:S01]  /*889b0*/  ISETP.LT.AND P0, PT, R9, UR51, !P0 ;  /* 0x0000003309007c0c */ /* 0x000fe2000c701270 */
[----:B------:R-:W-:-:S06]  /*889c0*/  ULDC UR51, c[0x0][0x228] ;  /* 0x00008a0000337ab9 */ /* 0x000fcc0000000800 */
        /* <DEDUP_REMOVED lines=92> */
[----:B------:R-:W0:Y:S01]  /*88f90*/  S2R R152, SR_TID.X ;  /* 0x0000000000987919 */ /* 0x000e220000002100 */
[----:B------:R-:W-:Y:S01]  /*88fa0*/  LOP3.LUT R247, R247, 0xfffffbff, RZ, 0xc0, !PT ;  /* 0xfffffbfff7f77812 */ /* 0x000fe200078ec0ff */
[----:B------:R-:W-:-:S03]  /*88fb0*/  ULDC UR5, c[0x0][0x228] ;  /* 0x00008a0000057ab9 */ /* 0x000fc60000000800 */
        /* <DEDUP_REMOVED lines=184> */
[----:B------:R-:W-:Y:S02]  /*89b40*/  ISETP.LT.AND P1, PT, R12, UR20, !P0 ;  /* 0x000000140c007c0c */ /* 0x000fe4000c721270 */
        /* <DEDUP_REMOVED lines=70> */
[----:B------:R-:W-:-:S06]  /*89fb0*/  ULDC.64 UR28, c[0x0][0x228] ;  /* 0x00008a00001c7ab9 */ /* 0x000fcc0000000a00 */
        /* <DEDUP_REMOVED lines=31> */
[----:B------:R-:W-:-:S07]  /*8a1b0*/  ISETP.LT.AND P1, PT, R12, UR18, !P0 ;  /* 0x000000120c007c0c */ /* 0x000fce000c721270 */
        /* <DEDUP_REMOVED lines=17> */
[----:B------:R-:W-:Y:S02]  /*8a2d0*/  ISETP.LT.AND P1, PT, R9, UR59, !P0 ;  /* 0x0000003b09007c0c */ /* 0x000fe4000c721270 */
[----:B------:R-:W-:Y:S01]  /*8a2e0*/  LOP3.LUT R245, R245, 0xfffffffb, RZ, 0xc0, !PT ;  /* 0xfffffffbf5f57812 */ /* 0x000fe200078ec0ff */
[----:B------:R-:W-:-:S03]  /*8a2f0*/  VIADD R15, R8, 0x12b ;  /* 0x0000012b080f7836 */ /* 0x000fc60000000000 */
[----:B------:R-:W-:Y:S02]  /*8a300*/  @P2 LOP3.LUT R245, R245, 0x4, RZ, 0xfc, !PT ;  /* 0x00000004f5f52812 */ /* 0x000fe400078efcff */
[----:B------:R-:W-:Y:S02]  /*8a310*/  ISETP.GE.AND P0, PT, R15, UR23, PT ;  /* 0x000000170f007c0c */ /* 0x000fe4000bf06270 */
[----:B------:R-:W-:Y:S02]  /*8a320*/  LOP3.LUT R245, R245, 0xfffffffd, RZ, 0xc0, !PT ;  /* 0xfffffffdf5f57812 */ /* 0x000fe400078ec0ff */
[----:B------:R-:W-:Y:S02]  /*8a330*/  ISETP.LT.AND P3, PT, R11, UR58, !P0 ;  /* 0x0000003a0b007c0c */ /* 0x000fe4000c761270 */
[----:B------:R-:W-:Y:S02]  /*8a340*/  @P1 LOP3.LUT R245, R245, 0x2, RZ, 0xfc, !PT ;  /* 0x00000002f5f51812 */ /* 0x000fe400078efcff */
[----:B------:R-:W-:-:S02]  /*8a350*/  ISETP.LT.AND P1, PT, R10, UR42, !P0 ;  /* 0x0000002a0a007c0c */ /* 0x000fc4000c721270 */
[----:B------:R-:W-:Y:S02]  /*8a360*/  ISETP.LT.AND P2, PT, R12, UR57, !P0 ;  /* 0x000000390c007c0c */ /* 0x000fe4000c741270 */
[----:B------:R-:W-:-:S05]  /*8a370*/  LOP3.LUT R245, R245, 0xfffffffe, RZ, 0xc0, !PT ;  /* 0xfffffffef5f57812 */ /* 0x000fca00078ec0ff */
[----:B------:R-:W-:-:S04]  /*8a380*/  @P3 LOP3.LUT R244, R244, 0x80000000, RZ, 0xfc, !PT ;  /* 0x80000000f4f43812 */ /* 0x000fc800078efcff */
[----:B------:R-:W-:Y:S02]  /*8a390*/  @P1 LOP3.LUT R245, R245, 0x1, RZ, 0xfc, !PT ;  /* 0x00000001f5f51812 */ /* 0x000fe400078efcff */
[----:B------:R-:W-:Y:S02]  /*8a3a0*/  ISETP.LT.AND P1, PT, R9, UR56, !P0 ;  /* 0x0000003809007c0c */ /* 0x000fe4000c721270 */
[----:B------:R-:W-:Y:S01]  /*8a3b0*/  LOP3.LUT R244, R244, 0xbfffffff, RZ, 0xc0, !PT ;  /* 0xbffffffff4f47812 */ /* 0x000fe200078ec0ff */
[----:B------:R-:W-:-:S03]  /*8a3c0*/  VIADD R16, R8, 0x12a ;  /* 0x0000012a08107836 */ /* 0x000fc60000000000 */
[----:B------:R-:W-:Y:S02]  /*8a3d0*/  @P2 LOP3.LUT R244, R244, 0x40000000, RZ, 0xfc, !PT ;  /* 0x40000000f4f42812 */ /* 0x000fe400078efcff */
[----:B------:R-:W-:Y:S02]  /*8a3e0*/  ISETP.GE.AND P0, PT, R16, UR47, PT ;  /* 0x0000002f10007c0c */ /* 0x000fe4000bf06270 */
[----:B------:R-:W-:-:S04]  /*8a3f0*/  LOP3.LUT R244, R244, 0xdfffffff, RZ, 0xc0, !PT ;  /* 0xdffffffff4f47812 */ /* 0x000fc800078ec0ff */
[----:B------:R-:W-:Y:S02]  /*8a400*/  @P1 LOP3.LUT R244, R244, 0x20000000, RZ, 0xfc, !PT ;  /* 0x20000000f4f41812 */ /* 0x000fe400078efcff */
        /* <DEDUP_REMOVED lines=61> */
[----:B------:R-:W-:Y:S01]  /*8a7e0*/  LOP3.LUT R244, R244, 0xfffffdff, RZ, 0xc0, !PT ;  /* 0xfffffdfff4f47812 */ /* 0x000fe200078ec0ff */
[----:B------:R-:W-:-:S03]  /*8a7f0*/  VIADD R15, R8, 0x125 ;  /* 0x00000125080f7836 */ /* 0x000fc60000000000 */
[----:B------:R-:W-:Y:S02]  /*8a800*/  @P3 LOP3.LUT R244, R244, 0x200, RZ, 0xfc, !PT ;  /* 0x00000200f4f43812 */ /* 0x000fe400078efcff */
[----:B------:R-:W-:Y:S02]  /*8a810*/  ISETP.LT.AND P1, PT, R9, UR9, !P0 ;  /* 0x0000000909007c0c */ /* 0x000fe4000c721270 */
[----:B------:R-:W-:Y:S02]  /*8a820*/  LOP3.LUT R244, R244, 0xfffffeff, RZ, 0xc0, !PT ;  /* 0xfffffefff4f47812 */ /* 0x000fe400078ec0ff */
[----:B------:R-:W-:Y:S02]  /*8a830*/  ISETP.GE.AND P0, PT, R15, UR33, PT ;  /* 0x000000210f007c0c */ /* 0x000fe4000bf06270 */
[----:B------:R-:W-:Y:S02]  /*8a840*/  @P2 LOP3.LUT R244, R244, 0x100, RZ, 0xfc, !PT ;  /* 0x00000100f4f42812 */ /* 0x000fe400078efcff */
[----:B------:R-:W-:-:S02]  /*8a850*/  ISETP.LT.AND P3, PT, R10, UR26, !P0 ;  /* 0x0000001a0a007c0c */ /* 0x000fc4000c761270 */
[----:B------:R-:W-:-:S04]  /*8a860*/  LOP3.LUT R244, R244, 0xffffff7f, RZ, 0xc0, !PT ;  /* 0xffffff7ff4f47812 */ /* 0x000fc800078ec0ff */
[----:B------:R-:W-:Y:S02]  /*8a870*/  @P1 LOP3.LUT R244, R244, 0x80, RZ, 0xfc, !PT ;  /* 0x00000080f4f41812 */ /* 0x000fe400078efcff */
[----:B------:R-:W-:Y:S02]  /*8a880*/  ISETP.LT.AND P2, PT, R11, UR8, !P0 ;  /* 0x000000080b007c0c */ /* 0x000fe4000c741270 */
[----:B------:R-:W-:-:S04]  /*8a890*/  LOP3.LUT R244, R244, 0xffffffbf, RZ, 0xc0, !PT ;  /* 0xffffffbff4f47812 */ /* 0x000fc800078ec0ff */
[----:B------:R-:W-:Y:S02]  /*8a8a0*/  @P3 LOP3.LUT R244, R244, 0x40, RZ, 0xfc, !PT ;  /* 0x00000040f4f43812 */ /* 0x000fe400078efcff */
[----:B------:R-:W-:Y:S02]  /*8a8b0*/  ISETP.LT.AND P1, PT, R12, UR7, !P0 ;  /* 0x000000070c007c0c */ /* 0x000fe4000c721270 */
[----:B------:R-:W-:-:S04]  /*8a8c0*/  LOP3.LUT R244, R244, 0xffffffdf, RZ, 0xc0, !PT ;  /* 0xffffffdff4f47812 */ /* 0x000fc800078ec0ff */
[----:B------:R-:W-:Y:S02]  /*8a8d0*/  @P2 LOP3.LUT R244, R244, 0x20, RZ, 0xfc, !PT ;  /* 0x00000020f4f42812 */ /* 0x000fe400078efcff */
[----:B------:R-:W-:Y:S02]  /*8a8e0*/  ISETP.LT.AND P0, PT, R9, UR6, !P0 ;  /* 0x0000000609007c0c */ /* 0x000fe4000c701270 */
[----:B------:R-:W-:-:S04]  /*8a8f0*/  LOP3.LUT R244, R244, 0xffffffef, RZ, 0xc0, !PT ;  /* 0xffffffeff4f47812 */ /* 0x000fc800078ec0ff */
[----:B------:R-:W-:Y:S01]  /*8a900*/  @P1 LOP3.LUT R244, R244, 0x10, RZ, 0xfc, !PT ;  /* 0x00000010f4f41812 */ /* 0x000fe200078efcff */
[----:B------:R-:W-:-:S03]  /*8a910*/  VIADD R16, R8, 0x1ac ;  /* 0x000001ac08107836 */ /* 0x000fc60000000000 */
[----:B------:R-:W-:-:S04]  /*8a920*/  LOP3.LUT R244, R244, 0xfffffff7, RZ, 0xc0, !PT ;  /* 0xfffffff7f4f47812 */ /* 0x000fc800078ec0ff */
[----:B------:R-:W-:Y:S02]  /*8a930*/  @P0 LOP3.LUT R244, R244, 0x8, RZ, 0xfc, !PT ;  /* 0x00000008f4f40812 */ /* 0x000fe400078efcff */
[----:B------:R-:W-:-:S04]  /*8a940*/  ISETP.GE.AND P0, PT, R16, UR25, PT ;  /* 0x0000001910007c0c */ /* 0x000fc8000bf06270 */
[----:B------:R-:W-:Y:S02]  /*8a950*/  ISETP.LT.AND P3, PT, R12, UR36, !P0 ;  /* 0x000000240c007c0c */ /* 0x000fe4000c761270 */
[----:B------:R-:W-:Y:S02]  /*8a960*/  ISETP.LT.AND P5, PT, R9, UR34, !P0 ;  /* 0x0000002209007c0c */ /* 0x000fe4000c7a1270 */
[----:B------:R-:W-:Y:S01]  /*8a970*/  LOP3.LUT R244, R244, 0xfffff7ff, RZ, 0xc0, !PT ;  /* 0xfffff7fff4f47812 */ /* 0x000fe200078ec0ff */
[----:B------:R-:W-:-:S05]  /*8a980*/  VIADD R15, R8, 0x124 ;  /* 0x00000124080f7836 */ /* 0x000fca0000000000 */
[----:B------:R-:W-:-:S03]  /*8a990*/  ISETP.GE.AND P2, PT, R15, UR31, PT ;  /* 0x0000001f0f007c0c */ /* 0x000fc6000bf46270 */
[----:B------:R-:W-:-:S04]  /*8a9a0*/  @P3 LOP3.LUT R244, R244, 0x800, RZ, 0xfc, !PT ;  /* 0x00000800f4f43812 */ /* 0x000fc800078efcff */
[----:B------:R-:W-:Y:S02]  /*8a9b0*/  LOP3.LUT R244, R244, 0xfffffbff, RZ, 0xc0, !PT ;  /* 0xfffffbfff4f47812 */ /* 0x000fe400078ec0ff */
[----:B------:R-:W-:Y:S02]  /*8a9c0*/  ISETP.LT.AND P4, PT, R10, UR48, !P2 ;  /* 0x000000300a007c0c */ /* 0x000fe4000d781270 */
[----:B------:R-:W-:Y:S02]  /*8a9d0*/  @P5 LOP3.LUT R244, R244, 0x400, RZ, 0xfc, !PT ;  /* 0x00000400f4f45812 */ /* 0x000fe400078efcff */
[----:B------:R-:W-:Y:S02]  /*8a9e0*/  ISETP.LT.AND P3, PT, R11, UR5, !P2 ;  /* 0x000000050b007c0c */ /* 0x000fe4000d761270 */
[----:B------:R-:W-:-:S04]  /*8a9f0*/  LOP3.LUT R244, R244, 0xfffffffd, RZ, 0xc0, !PT ;  /* 0xfffffffdf4f47812 */ /* 0x000fc800078ec0ff */
[----:B------:R-:W-:-:S04]  /*8aa00*/  LOP3.LUT R244, R244, 0xfffffffb, RZ, 0xc0, !PT ;  /* 0xfffffffbf4f47812 */ /* 0x000fc800078ec0ff */
[----:B------:R-:W-:Y:S02]  /*8aa10*/  @P4 LOP3.LUT R244, R244, 0x4, RZ, 0xfc, !PT ;  /* 0x00000004f4f44812 */ /* 0x000fe400078efcff */
[----:B0-----:R-:W-:Y:S02]  /*8aa20*/  LOP3.LUT R152, R152, 0x7f, RZ, 0xc0, !PT ;  /* 0x0000007f98987812 */ /* 0x001fe400078ec0ff */
[C---:B------:R-:W-:Y:S02]  /*8aa30*/  ISETP.GE.AND P1, PT, R9.reuse, UR24, PT ;  /* 0x0000001809007c0c */ /* 0x040fe4000bf26270 */
[----:B------:R-:W-:Y:S01]  /*8aa40*/  @P3 LOP3.LUT R244, R244, 0x2, RZ, 0xfc, !PT ;  /* 0x00000002f4f43812 */ /* 0x000fe200078efcff */
[----:B------:R-:W-:Y:S01]  /*8aa50*/  ULDC UR6, c[0x0][0x228] ;  /* 0x00008a0000067ab9 */ /* 0x000fe20000000800 */
[----:B------:R-:W-:Y:S01]  /*8aa60*/  ULDC UR7, c[0x0][0x228] ;  /* 0x00008a0000077ab9 */ /* 0x000fe20000000800 */
[----:B------:R-:W-:Y:S01]  /*8aa70*/  ISETP.LT.AND P3, PT, R12, UR6, !P2 ;  /* 0x000000060c007c0c */ /* 0x000fe2000d761270 */
[----:B------:R-:W-:Y:S01]  /*8aa80*/  VIADD R15, R8, 0x123 ;  /* 0x00000123080f7836 */ /* 0x000fe20000000000 */
[----:B------:R-:W-:Y:S01]  /*8aa90*/  ISETP.LT.AND P2, PT, R9, UR7, !P2 ;  /* 0x0000000709007c0c */ /* 0x000fe2000d741270 */
[----:B------:R-:W-:Y:S01]  /*8aaa0*/  ULDC.64 UR6, c[0x0][0x228] ;  /* 0x00008a0000067ab9 */ /* 0x000fe20000000a00 */
[----:B------:R-:W-:Y:S01]  /*8aab0*/  LOP3.LUT R243, R243, 0x7fffffff, RZ, 0xc0, !PT ;  /* 0x7ffffffff3f37812 */ /* 0x000fe200078ec0ff */
[----:B------:R-:W-:Y:S01]  /*8aac0*/  ULDC UR8, c[0x0][0x228] ;  /* 0x00008a0000087ab9 */ /* 0x000fe20000000800 */
[----:B------:R-:W-:Y:S01]  /*8aad0*/  LOP3.LUT R244, R244, 0xfffffffe, RZ, 0xc0, !PT ;  /* 0xfffffffef4f47812 */ /* 0x000fe200078ec0ff */
[----:B------:R-:W-:Y:S01]  /*8aae0*/  ULDC UR9, c[0x0][0x228] ;  /* 0x00008a0000097ab9 */ /* 0x000fe20000000800 */
[----:B------:R-:W-:Y:S01]  /*8aaf0*/  ULDC UR42, c[0x0][0x228] ;  /* 0x00008a00002a7ab9 */ /* 0x000fe20000000800 */
[----:B------:R-:W-:Y:S01]  /*8ab00*/  ULDC UR12, c[0x0][0x228] ;  /* 0x00008a00000c7ab9 */ /* 0x000fe20000000800 */
[----:B------:R-:W-:Y:S01]  /*8ab10*/  ULDC UR61, c[0x0][0x228] ;  /* 0x00008a00003d7ab9 */ /* 0x000fe20000000800 */
[----:B------:R-:W-:Y:S01]  /*8ab20*/  ULDC UR13, c[0x0][0x228] ;  /* 0x00008a00000d7ab9 */ /* 0x000fe20000000800 */
[----:B------:R-:W-:Y:S01]  /*8ab30*/  ULDC UR14, c[0x0][0x228] ;  /* 0x00008a00000e7ab9 */ /* 0x000fe20000000800 */
[----:B------:R-:W-:Y:S01]  /*8ab40*/  @P3 LOP3.LUT R244, R244, 0x1, RZ, 0xfc, !PT ;  /* 0x00000001f4f43812 */ /* 0x000fe200078efcff */
[----:B------:R-:W-:Y:S01]  /*8ab50*/  ULDC UR60, c[0x0][0x228] ;  /* 0x00008a00003c7ab9 */ /* 0x000fe20000000800 */
[----:B------:R-:W-:Y:S01]  /*8ab60*/  @P2 LOP3.LUT R243, R243, 0x80000000, RZ, 0xfc, !PT ;  /* 0x80000000f3f32812 */ /* 0x000fe200078efcff */
[----:B------:R-:W-:Y:S01]  /*8ab70*/  ULDC UR15, c[0x0][0x228] ;  /* 0x00008a00000f7ab9 */ /* 0x000fe20000000800 */
        /* <DEDUP_REMOVED lines=9> */
[----:B------:R-:W-:Y:S01]  /*8ac10*/  ULDC.64 UR8, c[0x0][0x228] ;  /* 0x00008a0000087ab9 */ /* 0x000fe20000000a00 */
[----:B------:R-:W-:Y:S01]  /*8ac20*/  ISETP.LT.AND P2, PT, R9, UR42, !P2 ;  /* 0x0000002a09007c0c */ /* 0x000fe2000d741270 */
        /* <DEDUP_REMOVED lines=8> */
[----:B------:R-:W-:Y:S01]  /*8acb0*/  ULDC UR31, c[0x0][0x228] ;  /* 0x00008a00001f7ab9 */ /* 0x000fe20000000800 */
[----:B------:R-:W-:Y:S01]  /*8acc0*/  ULDC UR38, c[0x0][0x228] ;  /* 0x00008a0000267ab9 */ /* 0x000fe20000000800 */
[----:B------:R-:W-:Y:S01]  /*8acd0*/  LOP3.LUT R243, R243, 0xdfffffff, RZ, 0xc0, !PT ;  /* 0xdffffffff3f37812 */ /* 0x000fe200078ec0ff */
[----:B------:R-:W-:Y:S01]  /*8ace0*/  ULDC UR24, c[0x0][0x228] ;  /* 0x00008a0000187ab9 */ /* 0x000fe20000000800 */
[----:B------:R-:W-:Y:S01]  /*8acf0*/  ULDC UR52, c[0x0][0x228] ;  /* 0x00008a0000347ab9 */ /* 0x000fe20000000800 */
[----:B------:R-:W-:Y:S01]  /*8ad00*/  ULDC UR53, c[0x0][0x228] ;  /* 0x00008a0000357ab9 */ /* 0x000fe20000000800 */
[----:B------:R-:W-:Y:S01]  /*8ad10*/  @P4 LOP3.LUT R243, R243, 0x20000000, RZ, 0xfc, !PT ;  /* 0x20000000f3f34812 */ /* 0x000fe200078efcff */
[----:B------:R-:W-:Y:S01]  /*8ad20*/  ULDC UR23, c[0x0][0x228] ;  /* 0x00008a0000177ab9 */ /* 0x000fe20000000800 */
[----:B------:R-:W-:Y:S01]  /*8ad30*/  LOP3.LUT R242, R242, 0x7fffffff, RZ, 0xc0, !PT ;  /* 0x7ffffffff2f27812 */ /* 0x000fe200078ec0ff */
[----:B------:R-:W-:Y:S01]  /*8ad40*/  ULDC UR51, c[0x0][0x228] ;  /* 0x00008a0000337ab9 */ /* 0x000fe20000000800 */
[----:B------:R-:W-:Y:S01]  /*8ad50*/  LOP3.LUT R243, R243, 0xefffffff, RZ, 0xc0, !PT ;  /* 0xeffffffff3f37812 */ /* 0x000fe200078ec0ff */
        /* <DEDUP_REMOVED lines=24> */
[----:B------:R-:W-:Y:S01]  /*8aee0*/  ULDC.64 UR12, c[0x0][0x228] ;  /* 0x00008a00000c7ab9 */ /* 0x000fe20000000a00 */
        /* <DEDUP_REMOVED lines=11> */
[----:B------:R-:W-:Y:S01]  /*8afa0*/  LOP3.LUT R241, R241, 0x7fffffff, RZ, 0xc0, !PT ;  /* 0x7ffffffff1f17812 */ /* 0x000fe200078ec0ff */
[----:B------:R-:W-:Y:S01]  /*8afb0*/  ULDC UR44, c[0x0][0x228] ;  /* 0x00008a00002c7ab9 */ /* 0x000fe20000000800 */
[----:B------:R-:W-:Y:S01]  /*8afc0*/  @P4 LOP3.LUT R243, R243, 0x2000000, RZ, 0xfc, !PT ;  /* 0x02000000f3f34812 */ /* 0x000fe200078efcff */
[----:B------:R-:W-:Y:S01]  /*8afd0*/  ULDC UR42, c[0x0][0x228] ;  /* 0x00008a00002a7ab9 */ /* 0x000fe20000000800 */
[----:B------:R-:W-:Y:S01]  /*8afe0*/  ULDC UR61, c[0x0][0x228] ;  /* 0x00008a00003d7ab9 */ /* 0x000fe20000000800 */
[----:B------:R-:W-:Y:S01]  /*8aff0*/  LOP3.LUT R240, R240, 0x7fffffff, RZ, 0xc0, !PT ;  /* 0x7ffffffff0f07812 */ /* 0x000fe200078ec0ff */
[----:B------:R-:W-:Y:S01]  /*8b000*/  ULDC UR27, c[0x0][0x228] ;  /* 0x00008a00001b7ab9 */ /* 0x000fe20000000800 */
[----:B------:R-:W-:Y:S01]  /*8b010*/  LOP3.LUT R243, R243, 0xfeffffff, RZ, 0xc0, !PT ;  /* 0xfefffffff3f37812 */ /* 0x000fe200078ec0ff */
[----:B------:R-:W-:Y:S01]  /*8b020*/  ULDC UR29, c[0x0][0x228] ;  /* 0x00008a00001d7ab9 */ /* 0x000fe20000000800 */
[----:B------:R-:W-:Y:S01]  /*8b030*/  LOP3.LUT R239, R239, 0x7fffffff, RZ, 0xc0, !PT ;  /* 0x7fffffffefef7812 */ /* 0x000fe200078ec0ff */
[----:B------:R-:W-:Y:S01]  /*8b040*/  VIADD R16, R8, 0x8b ;  /* 0x0000008b08107836 */ /* 0x000fe20000000000 */
[----:B------:R-:W-:-:S02]  /*8b050*/  @P3 LOP3.LUT R243, R243, 0x1000000, RZ, 0xfc, !PT ;  /* 0x01000000f3f33812 */ /* 0x000fc400078efcff */
[----:B------:R-:W-:Y:S02]  /*8b060*/  LOP3.LUT R238, R238, 0x7fffffff, RZ, 0xc0, !PT ;  /* 0x7fffffffeeee7812 */ /* 0x000fe400078ec0ff */
[----:B------:R-:W-:Y:S02]  /*8b070*/  LOP3.LUT R243, R243, 0xff7fffff, RZ, 0xc0, !PT ;  /* 0xff7ffffff3f37812 */ /* 0x000fe400078ec0ff */
[----:B------:R-:W-:Y:S02]  /*8b080*/  LOP3.LUT R237, R237, 0x7fffffff, RZ, 0xc0, !PT ;  /* 0x7fffffffeded7812 */ /* 0x000fe400078ec0ff */
[----:B------:R-:W-:Y:S02]  /*8b090*/  @P2 LOP3.LUT R243, R243, 0x800000, RZ, 0xfc, !PT ;  /* 0x00800000f3f32812 */ /* 0x000fe400078efcff */
[----:B------:R-:W-:Y:S01]  /*8b0a0*/  ISETP.GE.AND P2, PT, R15, UR49, PT ;  /* 0x000000310f007c0c */ /* 0x000fe2000bf46270 */
[----:B------:R-:W-:Y:S01]  /*8b0b0*/  VIADD R15, R8, 0x120 ;  /* 0x00000120080f7836 */ /* 0x000fe20000000000 */
[----:B------:R-:W-:Y:S01]  /*8b0c0*/  LOP3.LUT R243, R243, 0xffbfffff, RZ, 0xc0, !PT ;  /* 0xffbffffff3f37812 */ /* 0x000fe200078ec0ff */
[----:B------:R-:W-:Y:S01]  /*8b0d0*/  ULDC UR49, c[0x0][0x228] ;  /* 0x00008a0000317ab9 */ /* 0x000fe20000000800 */
[----:B------:R-:W-:-:S02]  /*8b0e0*/  ISETP.LT.AND P5, PT, R10, UR12, !P2 ;  /* 0x0000000c0a007c0c */ /* 0x000fc4000d7a1270 */
[----:B------:R-:W-:Y:S02]  /*8b0f0*/  ISETP.LT.AND P4, PT, R11, UR14, !P2 ;  /* 0x0000000e0b007c0c */ /* 0x000fe4000d781270 */
[----:B------:R-:W-:Y:S01]  /*8b100*/  ISETP.LT.AND P3, PT, R12, UR60, !P2 ;  /* 0x0000003c0c007c0c */ /* 0x000fe2000d761270 */
[----:B------:R-:W-:Y:S01]  /*8b110*/  ULDC UR60, c[0x0][0x228] ;  /* 0x00008a00003c7ab9 */ /* 0x000fe20000000800 */
[----:B------:R-:W-:Y:S01]  /*8b120*/  ISETP.LT.AND P2, PT, R9, UR15, !P2 ;  /* 0x0000000f09007c0c */ /* 0x000fe2000d741270 */
[----:B------:R-:W-:Y:S01]  /*8b130*/  ULDC.64 UR14, c[0x0][0x228] ;  /* 0x00008a00000e7ab9 */ /* 0x000fe20000000a00 */
[----:B------:R-:W-:Y:S02]  /*8b140*/  LOP3.LUT R236, R236, 0x7fffffff, RZ, 0xc0, !PT ;  /* 0x7fffffffecec7812 */ /* 0x000fe400078ec0ff */
[----:B------:R-:W-:Y:S02]  /*8b150*/  LOP3.LUT R235, R235, 0x7fffffff, RZ, 0xc0, !PT ;  /* 0x7fffffffebeb7812 */ /* 0x000fe400078ec0ff */
[----:B------:R-:W-:-:S02]  /*8b160*/  LOP3.LUT R234, R234, 0x7fffffff, RZ, 0xc0, !PT ;  /* 0x7fffffffeaea7812 */ /* 0x000fc400078ec0ff */
[----:B------:R-:W-:Y:S02]  /*8b170*/  @P5 LOP3.LUT R243, R243, 0x400000, RZ, 0xfc, !PT ;  /* 0x00400000f3f35812 */ /* 0x000fe400078efcff */
[----:B------:R-:W-:Y:S02]  /*8b180*/  LOP3.LUT R233, R233, 0x7fffffff, RZ, 0xc0, !PT ;  /* 0x7fffffffe9e97812 */ /* 0x000fe400078ec0ff */
[----:B------:R-:W-:Y:S02]  /*8b190*/  LOP3.LUT R243, R243, 0xffdfffff, RZ, 0xc0, !PT ;  /* 0xffdffffff3f37812 */ /* 0x000fe400078ec0ff */
[----:B------:R-:W-:Y:S02]  /*8b1a0*/  LOP3.LUT R232, R232, 0x7fffffff, RZ, 0xc0, !PT ;  /* 0x7fffffffe8e87812 */ /* 0x000fe400078ec0ff */
[----:B------:R-:W-:Y:S02]  /*8b1b0*/  @P4 LOP3.LUT R243, R243, 0x200000, RZ, 0xfc, !PT ;  /* 0x00200000f3f34812 */ /* 0x000fe400078efcff */
[----:B------:R-:W-:-:S02]  /*8b1c0*/  LOP3.LUT R231, R231, 0x7fffffff, RZ, 0xc0, !PT ;  /* 0x7fffffffe7e77812 */ /* 0x000fc400078ec0ff */
[----:B------:R-:W-:Y:S02]  /*8b1d0*/  LOP3.LUT R243, R243, 0xffefffff, RZ, 0xc0, !PT ;  /* 0xffeffffff3f37812 */ /* 0x000fe400078ec0ff */
[----:B------:R-:W-:Y:S02]  /*8b1e0*/  LOP3.LUT R230, R230, 0x7fffffff, RZ, 0xc0, !PT ;  /* 0x7fffffffe6e67812 */ /* 0x000fe400078ec0ff */
[----:B------:R-:W-:Y:S02]  /*8b1f0*/  @P3 LOP3.LUT R243, R243, 0x100000, RZ, 0xfc, !PT ;  /* 0x00100000f3f33812 */ /* 0x000fe400078efcff */
[----:B------:R-:W-:Y:S02]  /*8b200*/  LOP3.LUT R229, R229, 0x7fffffff, RZ, 0xc0, !PT ;  /* 0x7fffffffe5e57812 */ /* 0x000fe400078ec0ff */
[----:B------:R-:W-:Y:S02]  /*8b210*/  LOP3.LUT R243, R243, 0xfff7ffff, RZ, 0xc0, !PT ;  /* 0xfff7fffff3f37812 */ /* 0x000fe400078ec0ff */
[----:B------:R-:W-:-:S02]  /*8b220*/  LOP3.LUT R228, R228, 0x7fffffff, RZ, 0xc0, !PT ;  /* 0x7fffffffe4e47812 */ /* 0x000fc400078ec0ff */
[----:B------:R-:W-:Y:S02]  /*8b230*/  @P2 LOP3.LUT R243, R243, 0x80000, RZ, 0xfc, !PT ;  /* 0x00080000f3f32812 */ /* 0x000fe400078efcff */
[----:B------:R-:W-:Y:S01]  /*8b240*/  ISETP.GE.AND P2, PT, R15, UR7, PT ;  /* 0x000000070f007c0c */ /* 0x000fe2000bf46270 */
[----:B------:R-:W-:Y:S01]  /*8b250*/  VIADD R15, R8, 0x11f ;  /* 0x0000011f080f7836 */ /* 0x000fe20000000000 */
[----:B------:R-:W-:Y:S01]  /*8b260*/  LOP3.LUT R243, R243, 0xfffbffff, RZ, 0xc0, !PT ;  /* 0xfffbfffff3f37812 */ /* 0x000fe200078ec0ff */
[----:B------:R-:W-:Y:S01]  /*8b270*/  ULDC.64 UR6, c[0x0][0x228] ;  /* 0x00008a0000067ab9 */ /* 0x000fe20000000a00 */
[----:B------:R-:W-:Y:S02]  /*8b280*/  ISETP.LT.AND P5, PT, R10, UR14, !P2 ;  /* 0x0000000e0a007c0c */ /* 0x000fe4000d7a1270 */
[----:B------:R-:W-:Y:S01]  /*8b290*/  ISETP.LT.AND P4, PT, R11, UR39, !P2 ;  /* 0x000000270b007c0c */ /* 0x000fe2000d781270 */
[----:B------:R-:W-:Y:S01]  /*8b2a0*/  ULDC UR39, c[0x0][0x228] ;  /* 0x00008a0000277ab9 */ /* 0x000fe20000000800 */
[----:B------:R-:W-:Y:S01]  /*8b2b0*/  ISETP.LT.AND P3, PT, R12, UR40, !P2 ;  /* 0x000000280c007c0c */ /* 0x000fe2000d761270 */
[----:B------:R-:W-:Y:S01]  /*8b2c0*/  ULDC UR40, c[0x0][0x228] ;  /* 0x00008a0000287ab9 */ /* 0x000fe20000000800 */
[----:B------:R-:W-:Y:S01]  /*8b2d0*/  ISETP.LT.AND P2, PT, R9, UR41, !P2 ;  /* 0x0000002909007c0c */ /* 0x000fe2000d741270 */
[----:B------:R-:W-:Y:S01]  /*8b2e0*/  ULDC UR41, c[0x0][0x228] ;  /* 0x00008a0000297ab9 */ /* 0x000fe20000000800 */
[----:B------:R-:W-:-:S02]  /*8b2f0*/  LOP3.LUT R227, R227, 0x7fffffff, RZ, 0xc0, !PT ;  /* 0x7fffffffe3e37812 */ /* 0x000fc400078ec0ff */
[----:B------:R-:W-:Y:S02]  /*8b300*/  LOP3.LUT R226, R226, 0x7fffffff, RZ, 0xc0, !PT ;  /* 0x7fffffffe2e27812 */ /* 0x000fe400078ec0ff */
[----:B------:R-:W-:Y:S02]  /*8b310*/  LOP3.LUT R225, R225, 0x7fffffff, RZ, 0xc0, !PT ;  /* 0x7fffffffe1e17812 */ /* 0x000fe400078ec0ff */
[----:B------:R-:W-:Y:S02]  /*8b320*/  @P5 LOP3.LUT R243, R243, 0x40000, RZ, 0xfc, !PT ;  /* 0x00040000f3f35812 */ /* 0x000fe400078efcff */
[----:B------:R-:W-:Y:S02]  /*8b330*/  LOP3.LUT R224, R224, 0x7fffffff, RZ, 0xc0, !PT ;  /* 0x7fffffffe0e07812 */ /* 0x000fe400078ec0ff */
[----:B------:R-:W-:Y:S02]  /*8b340*/  LOP3.LUT R243, R243, 0xfffdffff, RZ, 0xc0, !PT ;  /* 0xfffdfffff3f37812 */ /* 0x000fe400078ec0ff */
[----:B------:R-:W-:-:S02]  /*8b350*/  LOP3.LUT R223, R223, 0x7fffffff, RZ, 0xc0, !PT ;  /* 0x7fffffffdfdf7812 */ /* 0x000fc400078ec0ff */
[----:B------:R-:W-:-:S04]  /*8b360*/  @P4 LOP3.LUT R243, R243, 0x20000, RZ, 0xfc, !PT ;  /* 0x00020000f3f34812 */ /* 0x000fc800078efcff */
        /* <DEDUP_REMOVED lines=70> */
[----:B------:R-:W-:Y:S02]  /*8b7d0*/  LOP3.LUT R243, R243, 0xfffffffd, RZ, 0xc0, !PT ;  /* 0xfffffffdf3f37812 */ /* 0x000fe400078ec0ff */
[----:B------:R-:W-:Y:S02]  /*8b7e0*/  @P2 LOP3.LUT R242, R242, 0x80000000, RZ, 0xfc, !PT ;  /* 0x80000000f2f22812 */ /* 0x000fe400078efcff */
[----:B------:R-:W-:Y:S01]  /*8b7f0*/  ISETP.GE.AND P2, PT, R15, UR9, PT ;  /* 0x000000090f007c0c */ /* 0x000fe2000bf46270 */
[----:B------:R-:W-:Y:S01]  /*8b800*/  VIADD R15, R8, 0x11a ;  /* 0x0000011a080f7836 */ /* 0x000fe20000000000 */
[----:B------:R-:W-:Y:S01]  /*8b810*/  @P4 LOP3.LUT R243, R243, 0x2, RZ, 0xfc, !PT ;  /* 0x00000002f3f34812 */ /* 0x000fe200078efcff */
[----:B------:R-:W-:Y:S01]  /*8b820*/  ULDC.64 UR8, c[0x0][0x228] ;  /* 0x00008a0000087ab9 */ /* 0x000fe20000000a00 */
[----:B------:R-:W-:Y:S02]  /*8b830*/  ISETP.LT.AND P5, PT, R10, UR6, !P2 ;  /* 0x000000060a007c0c */ /* 0x000fe4000d7a1270 */
[----:B------:R-:W-:Y:S01]  /*8b840*/  ISETP.LT.AND P4, PT, R11, UR23, !P2 ;  /* 0x000000170b007c0c */ /* 0x000fe2000d781270 */
[----:B------:R-:W-:Y:S01]  /*8b850*/  ULDC UR23, c[0x0][0x228] ;  /* 0x00008a0000177ab9 */ /* 0x000fe20000000800 */
[----:B------:R-:W-:-:S02]  /*8b860*/  LOP3.LUT R242, R242, 0xbfffffff, RZ, 0xc0, !PT ;  /* 0xbffffffff2f27812 */ /* 0x000fc400078ec0ff */
[----:B------:R-:W-:-:S04]  /*8b870*/  LOP3.LUT R243, R243, 0xfffffffe, RZ, 0xc0, !PT ;  /* 0xfffffffef3f37812 */ /* 0x000fc800078ec0ff */
[----:B------:R-:W-:Y:S02]  /*8b880*/  @P3 LOP3.LUT R243, R243, 0x1, RZ, 0xfc, !PT ;  /* 0x00000001f3f33812 */ /* 0x000fe400078efcff */
[----:B------:R-:W-:Y:S01]  /*8b890*/  ISETP.LT.AND P3, PT, R12, UR51, !P2 ;  /* 0x000000330c007c0c */ /* 0x000fe2000d761270 */
[----:B------:R-:W-:Y:S01]  /*8b8a0*/  ULDC UR51, c[0x0][0x228] ;  /* 0x00008a0000337ab9 */ /* 0x000fe20000000800 */
[----:B------:R-:W-:Y:S02]  /*8b8b0*/  @P5 LOP3.LUT R242, R242, 0x40000000, RZ, 0xfc, !PT ;  /* 0x40000000f2f25812 */ /* 0x000fe400078efcff */
[----:B------:R-:W-:Y:S01]  /*8b8c0*/  ISETP.LT.AND P2, PT, R9, UR50, !P2 ;  /* 0x0000003209007c0c */ /* 0x000fe2000d741270 */
[----:B------:R-:W-:Y:S01]  /*8b8d0*/  ULDC UR50, c[0x0][0x228] ;  /* 0x00008a0000327ab9 */ /* 0x000fe20000000800 */
        /* <DEDUP_REMOVED lines=132> */
[----:B------:R-:W-:Y:S01]  /*8c120*/  ISETP.LT.AND P5, PT, R10, UR6, !P2 ;  /* 0x000000060a007c0c */ /* 0x000fe2000d7a1270 */
[----:B------:R-:W-:Y:S01]  /*8c130*/  ULDC UR6, c[0x0][0x228] ;  /* 0x00008a0000067ab9 */ /* 0x000fe20000000800 */
        /* <DEDUP_REMOVED lines=54> */
[----:B------:R-:W-:Y:S02]  /*8c4a0*/  LOP3.LUT R241, R241, 0xfffbffff, RZ, 0xc0, !PT ;  /* 0xfffbfffff1f17812 */ /* 0x000fe400078ec0ff */
[----:B------:R-:W-:Y:S02]  /*8c4b0*/  ISETP.LT.AND P5, PT, R10, UR14, !P2 ;  /* 0x0000000e0a007c0c */ /* 0x000fe4000d7a1270 */
[----:B------:R-:W-:Y:S01]  /*8c4c0*/  ISETP.LT.AND P4, PT, R11, UR6, !P2 ;  /* 0x000000060b007c0c */ /* 0x000fe2000d781270 */
[----:B------:R-:W-:Y:S01]  /*8c4d0*/  ULDC.64 UR6, c[0x0][0x228] ;  /* 0x00008a0000067ab9 */ /* 0x000fe20000000a00 */
        /* <DEDUP_REMOVED lines=201> */
[----:B------:R-:W-:-:S02]  /*8d170*/  ISETP.LT.AND P3, PT, R12, UR32, !P2 ;  /* 0x000000200c007c0c */ /* 0x000fc4000d761270 */
[----:B------:R-:W-:Y:S01]  /*8d180*/  ISETP.LT.AND P2, PT, R9, UR33, !P2 ;  /* 0x0000002109007c0c */ /* 0x000fe2000d741270 */
[----:B------:R-:W-:-:S06]  /*8d190*/  ULDC.64 UR32, c[0x0][0x228] ;  /* 0x00008a0000207ab9 */ /* 0x000fcc0000000a00 */
        /* <DEDUP_REMOVED lines=11> */
[----:B------:R-:W-:Y:S02]  /*8d250*/  ISETP.LT.AND P5, PT, R10, UR32, !P2 ;  /* 0x000000200a007c0c */ /* 0x000fe4000d7a1270 */
[----:B------:R-:W-:Y:S01]  /*8d260*/  ISETP.LT.AND P4, PT, R11, UR19, !P2 ;  /* 0x000000130b007c0c */ /* 0x000fe2000d781270 */
[----:B------:R-:W-:Y:S01]  /*8d270*/  ULDC UR19, c[0x0][0x228] ;  /* 0x00008a0000137ab9 */ /* 0x000fe20000000800 */
[----:B------:R-:W-:-:S02]  /*8d280*/  ISETP.LT.AND P3, PT, R12, UR28, !P2 ;  /* 0x0000001c0c007c0c */ /* 0x000fc4000d761270 */
[----:B------:R-:W-:Y:S01]  /*8d290*/  ISETP.LT.AND P2, PT, R9, UR29, !P2 ;  /* 0x0000001d09007c0c */ /* 0x000fe2000d741270 */
[----:B------:R-:W-:-:S06]  /*8d2a0*/  ULDC.64 UR28, c[0x0][0x228] ;  /* 0x00008a00001c7ab9 */ /* 0x000fcc0000000a00 */
[----:B------:R-:W-:-:S04]  /*8d2b0*/  @P5 LOP3.LUT R240, R240, 0x4, RZ, 0xfc, !PT ;  /* 0x00000004f0f05812 */ /* 0x000fc800078efcff */
[----:B------:R-:W-:Y:S02]  /*8d2c0*/  LOP3.LUT R240, R240, 0xfffffffd, RZ, 0xc0, !PT ;  /* 0xfffffffdf0f07812 */ /* 0x000fe400078ec0ff */
[----:B------:R-:W-:Y:S02]  /*8d2d0*/  @P2 LOP3.LUT R239, R239, 0x80000000, RZ, 0xfc, !PT ;  /* 0x80000000efef2812 */ /* 0x000fe400078efcff */
[----:B------:R-:W-:Y:S01]  /*8d2e0*/  ISETP.GE.AND P2, PT, R15, UR9, PT ;  /* 0x000000090f007c0c */ /* 0x000fe2000bf46270 */
[----:B------:R-:W-:Y:S01]  /*8d2f0*/  VIADD R15, R8, 0x102 ;  /* 0x00000102080f7836 */ /* 0x000fe20000000000 */
[----:B------:R-:W-:Y:S01]  /*8d300*/  @P4 LOP3.LUT R240, R240, 0x2, RZ, 0xfc, !PT ;  /* 0x00000002f0f04812 */ /* 0x000fe200078efcff */
[----:B------:R-:W-:Y:S01]  /*8d310*/  ULDC UR9, c[0x0][0x228] ;  /* 0x00008a0000097ab9 */ /* 0x000fe20000000800 */
[----:B------:R-:W-:Y:S02]  /*8d320*/  ISETP.LT.AND P5, PT, R10, UR28, !P2 ;  /* 0x0000001c0a007c0c */ /* 0x000fe4000d7a1270 */
[----:B------:R-:W-:Y:S01]  /*8d330*/  ISETP.LT.AND P4, PT, R11, UR18, !P2 ;  /* 0x000000120b007c0c */ /* 0x000fe2000d781270 */
[----:B------:R-:W-:Y:S01]  /*8d340*/  ULDC UR18, c[0x0][0x228] ;  /* 0x00008a0000127ab9 */ /* 0x000fe20000000800 */
[----:B------:R-:W-:-:S02]  /*8d350*/  LOP3.LUT R239, R239, 0xbfffffff, RZ, 0xc0, !PT ;  /* 0xbfffffffefef7812 */ /* 0x000fc400078ec0ff */
[----:B------:R-:W-:-:S04]  /*8d360*/  LOP3.LUT R240, R240, 0xfffffffe, RZ, 0xc0, !PT ;  /* 0xfffffffef0f07812 */ /* 0x000fc800078ec0ff */
[----:B------:R-:W-:Y:S02]  /*8d370*/  @P3 LOP3.LUT R240, R240, 0x1, RZ, 0xfc, !PT ;  /* 0x00000001f0f03812 */ /* 0x000fe400078efcff */
[----:B------:R-:W-:Y:S02]  /*8d380*/  ISETP.LT.AND P3, PT, R12, UR36, !P2 ;  /* 0x000000240c007c0c */ /* 0x000fe4000d761270 */
[----:B------:R-:W-:Y:S02]  /*8d390*/  @P5 LOP3.LUT R239, R239, 0x40000000, RZ, 0xfc, !PT ;  /* 0x40000000efef5812 */ /* 0x000fe400078efcff */
[----:B------:R-:W-:Y:S01]  /*8d3a0*/  ISETP.LT.AND P2, PT, R9, UR37, !P2 ;  /* 0x0000002509007c0c */ /* 0x000fe2000d741270 */
[----:B------:R-:W-:Y:S01]  /*8d3b0*/  ULDC.64 UR36, c[0x0][0x228] ;  /* 0x00008a0000247ab9 */ /* 0x000fe20000000a00 */
        /* <DEDUP_REMOVED lines=211> */
[----:B------:R-:W-:Y:S02]  /*8e0f0*/  ISETP.LT.AND P4, PT, R11, UR25, !P2 ;  /* 0x000000190b007c0c */ /* 0x000fe4000d781270 */
[----:B------:R-:W-:Y:S01]  /*8e100*/  ISETP.LT.AND P3, PT, R12, UR24, !P2 ;  /* 0x000000180c007c0c */ /* 0x000fe2000d761270 */
[----:B------:R-:W-:Y:S01]  /*8e110*/  ULDC.64 UR24, c[0x0][0x228] ;  /* 0x00008a0000187ab9 */ /* 0x000fe20000000a00 */
[----:B------:R-:W-:-:S07]  /*8e120*/  ISETP.LT.AND P2, PT, R9, UR31, !P2 ;  /* 0x0000001f09007c0c */ /* 0x000fce000d741270 */
        /* <DEDUP_REMOVED lines=28> */
[----:B------:R-:W-:Y:S01]  /*8e2f0*/  ISETP.LT.AND P5, PT, R10, UR22, !P2 ;  /* 0x000000160a007c0c */ /* 0x000fe2000d7a1270 */
[----:B------:R-:W-:Y:S01]  /*8e300*/  ULDC UR22, c[0x0][0x228] ;  /* 0x00008a0000167ab9 */ /* 0x000fe20000000800 */
[----:B------:R-:W-:Y:S02]  /*8e310*/  ISETP.LT.AND P4, PT, R11, UR26, !P2 ;  /* 0x0000001a0b007c0c */ /* 0x000fe4000d781270 */
[----:B------:R-:W-:Y:S01]  /*8e320*/  ISETP.LT.AND P3, PT, R12, UR27, !P2 ;  /* 0x0000001b0c007c0c */ /* 0x000fe2000d761270 */
[----:B------:R-:W-:Y:S01]  /*8e330*/  ULDC.64 UR26, c[0x0][0x228] ;  /* 0x00008a00001a7ab9 */ /* 0x000fe20000000a00 */
        /* <DEDUP_REMOVED lines=26> */
[----:B------:R-:W-:Y:S01]  /*8e4e0*/  ULDC UR25, c[0x0][0x228] ;  /* 0x00008a0000197ab9 */ /* 0x000fe20000000800 */
[----:B------:R-:W-:Y:S01]  /*8e4f0*/  ISETP.LT.AND P5, PT, R10, UR16, !P2 ;  /* 0x000000100a007c0c */ /* 0x000fe2000d7a1270 */
[----:B------:R-:W-:Y:S01]  /*8e500*/  ULDC UR16, c[0x0][0x228] ;  /* 0x00008a0000107ab9 */ /* 0x000fe20000000800 */
[----:B------:R-:W-:-:S02]  /*8e510*/  ISETP.LT.AND P4, PT, R11, UR15, !P2 ;  /* 0x0000000f0b007c0c */ /* 0x000fc4000d781270 */
[----:B------:R-:W-:Y:S02]  /*8e520*/  LOP3.LUT R237, R237, 0xbfffffff, RZ, 0xc0, !PT ;  /* 0xbfffffffeded7812 */ /* 0x000fe400078ec0ff */
[----:B------:R-:W-:-:S04]  /*8e530*/  LOP3.LUT R238, R238, 0xfffffffe, RZ, 0xc0, !PT ;  /* 0xfffffffeeeee7812 */ /* 0x000fc800078ec0ff */
[----:B------:R-:W-:Y:S02]  /*8e540*/  @P3 LOP3.LUT R238, R238, 0x1, RZ, 0xfc, !PT ;  /* 0x00000001eeee3812 */ /* 0x000fe400078efcff */
[----:B------:R-:W-:Y:S01]  /*8e550*/  ISETP.LT.AND P3, PT, R12, UR14, !P2 ;  /* 0x0000000e0c007c0c */ /* 0x000fe2000d761270 */
[----:B------:R-:W-:Y:S01]  /*8e560*/  ULDC.64 UR14, c[0x0][0x228] ;  /* 0x00008a00000e7ab9 */ /* 0x000fe20000000a00 */
        /* <DEDUP_REMOVED lines=14> */
[----:B------:R-:W-:Y:S02]  /*8e650*/  ISETP.LT.AND P4, PT, R11, UR7, !P2 ;  /* 0x000000070b007c0c */ /* 0x000fe4000d781270 */
[----:B------:R-:W-:Y:S01]  /*8e660*/  ISETP.LT.AND P3, PT, R12, UR6, !P2 ;  /* 0x000000060c007c0c */ /* 0x000fe2000d761270 */
[----:B------:R-:W-:Y:S01]  /*8e670*/  ULDC.64 UR6, c[0x0][0x228] ;  /* 0x00008a0000067ab9 */ /* 0x000fe20000000a00 */
        /* <DEDUP_REMOVED lines=120> */
[----:B------:R-:W-:Y:S01]  /*8ee00*/  ISETP.LT.AND P4, PT, R11, UR32, !P2 ;  /* 0x000000200b007c0c */ /* 0x000fe2000d781270 */
[----:B------:R-:W-:Y:S01]  /*8ee10*/  ULDC.64 UR32, c[0x0][0x228] ;  /* 0x00008a0000207ab9 */ /* 0x000fe20000000a00 */
        /* <DEDUP_REMOVED lines=283> */
[----:B------:R-:W-:-:S02]  /*8ffd0*/  ISETP.LT.AND P4, PT, R11, UR16, !P2 ;  /* 0x000000100b007c0c */ /* 0x000fc4000d781270 */
[----:B------:R-:W-:Y:S02]  /*8ffe0*/  LOP3.LUT R234, R234, 0xbfffffff, RZ, 0xc0, !PT ;  /* 0xbfffffffeaea7812 */ /* 0x000fe400078ec0ff */
[----:B------:R-:W-:-:S04]  /*8fff0*/  LOP3.LUT R235, R235, 0xfffffffe, RZ, 0xc0, !PT ;  /* 0xfffffffeebeb7812 */ /* 0x000fc800078ec0ff */
[----:B------:R-:W-:Y:S02]  /*90000*/  @P3 LOP3.LUT R235, R235, 0x1, RZ, 0xfc, !PT ;  /* 0x00000001ebeb3812 */ /* 0x000fe400078efcff */
[----:B------:R-:W-:Y:S01]  /*90010*/  ISETP.LT.AND P3, PT, R12, UR17, !P2 ;  /* 0x000000110c007c0c */ /* 0x000fe2000d761270 */
[----:B------:R-:W-:Y:S01]  /*90020*/  ULDC.64 UR16, c[0x0][0x228] ;  /* 0x00008a0000107ab9 */ /* 0x000fe20000000a00 */
[----:B------:R-:W-:Y:S02]  /*90030*/  @P5 LOP3.LUT R234, R234, 0x40000000, RZ, 0xfc, !PT ;  /* 0x40000000eaea5812 */ /* 0x000fe400078efcff */
[----:B------:R-:W-:Y:S02]  /*90040*/  ISETP.LT.AND P2, PT, R9, UR18, !P2 ;  /* 0x0000001209007c0c */ /* 0x000fe4000d741270 */
        /* <DEDUP_REMOVED lines=104> */
[----:B------:R-:W-:-:S02]  /*906d0*/  ISETP.LT.AND P3, PT, R12, UR33, !P2 ;  /* 0x000000210c007c0c */ /* 0x000fc4000d761270 */
        /* <DEDUP_REMOVED lines=317> */
[----:B------:R-:W-:-:S02]  /*91ab0*/  ISETP.LT.AND P4, PT, R11, UR21, !P2 ;  /* 0x000000150b007c0c */ /* 0x000fc4000d781270 */
[----:B------:R-:W-:Y:S02]  /*91ac0*/  LOP3.LUT R231, R231, 0xbfffffff, RZ, 0xc0, !PT ;  /* 0xbfffffffe7e77812 */ /* 0x000fe400078ec0ff */
[----:B------:R-:W-:-:S04]  /*91ad0*/  LOP3.LUT R232, R232, 0xfffffffe, RZ, 0xc0, !PT ;  /* 0xfffffffee8e87812 */ /* 0x000fc800078ec0ff */
[----:B------:R-:W-:Y:S02]  /*91ae0*/  @P3 LOP3.LUT R232, R232, 0x1, RZ, 0xfc, !PT ;  /* 0x00000001e8e83812 */ /* 0x000fe400078efcff */
[----:B------:R-:W-:Y:S01]  /*91af0*/  ISETP.LT.AND P3, PT, R12, UR26, !P2 ;  /* 0x0000001a0c007c0c */ /* 0x000fe2000d761270 */
[----:B------:R-:W-:Y:S01]  /*91b00*/  ULDC UR26, c[0x0][0x228] ;  /* 0x00008a00001a7ab9 */ /* 0x000fe20000000800 */
        /* <DEDUP_REMOVED lines=121> */
[----:B------:R-:W-:Y:S01]  /*922a0*/  ULDC.64 UR22, c[0x0][0x228] ;  /* 0x00008a0000167ab9 */ /* 0x000fe20000000a00 */
        /* <DEDUP_REMOVED lines=849> */
[----:B------:R-:W-:Y:S01]  /*957c0*/  ULDC UR22, c[0x0][0x228] ;  /* 0x00008a0000167ab9 */ /* 0x000fe20000000800 */
[----:B------:R-:W-:Y:S01]  /*957d0*/  ISETP.LT.AND P4, PT, R12, UR20, !P2 ;  /* 0x000000140c007c0c */ /* 0x000fe2000d781270 */
[----:B------:R-:W-:-:S08]  /*957e0*/  ULDC UR20, c[0x0][0x228] ;  /* 0x00008a0000147ab9 */ /* 0x000fd00000000800 */
[----:B------:R-:W-:Y:S02]  /*957f0*/  @P3 LOP3.LUT R225, R225, 0x4, RZ, 0xfc, !PT ;  /* 0x00000004e1e13812 */ /* 0x000fe400078efcff */
[----:B------:R-:W-:Y:S01]  /*95800*/  ISETP.LT.AND P3, PT, R9, UR61, !P2 ;  /* 0x0000003d09007c0c */ /* 0x000fe2000d761270 */
[----:B------:R-:W-:Y:S01]  /*95810*/  ULDC UR61, c[0x0][0x228] ;  /* 0x00008a00003d7ab9 */ /* 0x000fe20000000800 */
[----:B------:R-:W-:Y:S01]  /*95820*/  ISETP.GE.AND P2, PT, R16, UR23, PT ;  /* 0x0000001710007c0c */ /* 0x000fe2000bf46270 */
[----:B------:R-:W-:Y:S01]  /*95830*/  VIADD R16, R8, 0x89 ;  /* 0x0000008908107836 */ /* 0x000fe20000000000 */
[----:B------:R-:W-:-:S04]  /*95840*/  LOP3.LUT R225, R225, 0xfffffffd, RZ, 0xc0, !PT ;  /* 0xfffffffde1e17812 */ /* 0x000fc800078ec0ff */
[----:B------:R-:W-:Y:S02]  /*95850*/  @P5 LOP3.LUT R225, R225, 0x2, RZ, 0xfc, !PT ;  /* 0x00000002e1e15812 */ /* 0x000fe400078efcff */
[----:B------:R-:W-:Y:S02]  /*95860*/  ISETP.LT.AND P5, PT, R11, UR22, !P2 ;  /* 0x000000160b007c0c */ /* 0x000fe4000d7a1270 */
[----:B------:R-:W-:Y:S02]  /*95870*/  LOP3.LUT R225, R225, 0xfffffffe, RZ, 0xc0, !PT ;  /* 0xfffffffee1e17812 */ /* 0x000fe400078ec0ff */
[----:B------:R-:W-:Y:S02]  /*95880*/  @P3 LOP3.LUT R224, R224, 0x80000000, RZ, 0xfc, !PT ;  /* 0x80000000e0e03812 */ /* 0x000fe400078efcff */
[----:B------:R-:W-:Y:S02]  /*95890*/  ISETP.LT.AND P3, PT, R10, UR28, !P2 ;  /* 0x0000001c0a007c0c */ /* 0x000fe4000d761270 */
[----:B------:R-:W-:-:S02]  /*958a0*/  LOP3.LUT R224, R224, 0xbfffffff, RZ, 0xc0, !PT ;  /* 0xbfffffffe0e07812 */ /* 0x000fc400078ec0ff */
[----:B------:R-:W-:Y:S02]  /*958b0*/  @P4 LOP3.LUT R225, R225, 0x1, RZ, 0xfc, !PT ;  /* 0x00000001e1e14812 */ /* 0x000fe400078efcff */
[----:B------:R-:W-:-:S07]  /*958c0*/  ISETP.LT.AND P4, PT, R12, UR20, !P2 ;  /* 0x000000140c007c0c */ /* 0x000fce000d781270 */
[----:B------:R-:W-:Y:S02]  /*958d0*/  @P3 LOP3.LUT R224, R224, 0x40000000, RZ, 0xfc, !PT ;  /* 0x40000000e0e03812 */ /* 0x000fe400078efcff */
[----:B------:R-:W-:Y:S02]  /*958e0*/  ISETP.LT.AND P3, PT, R9, UR61, !P2 ;  /* 0x0000003d09007c0c */ /* 0x000fe4000d761270 */
[----:B------:R-:W-:Y:S02]  /*958f0*/  LOP3.LUT R224, R224, 0xdfffffff, RZ, 0xc0, !PT ;  /* 0xdfffffffe0e07812 */ /* 0x000fe400078ec0ff */
[----:B------:R-:W-:Y:S01]  /*95900*/  ISETP.GE.AND P2, PT, R15, UR25, PT ;  /* 0x000000190f007c0c */ /* 0x000fe2000bf46270 */
[----:B------:R-:W-:Y:S01]  /*95910*/  VIADD R15, R8, 0x88 ;  /* 0x00000088080f7836 */ /* 0x000fe20000000000 */
        /* <DEDUP_REMOVED lines=8> */
[----:B------:R-:W-:-:S11]  /*959a0*/  LOP3.LUT R224, R224, 0xfbffffff, RZ, 0xc0, !PT ;  /* 0xfbffffffe0e07812 */ /* 0x000fd600078ec0ff */
        /* <DEDUP_REMOVED lines=86> */
[----:B------:R-:W-:Y:S02]  /*95f10*/  ISETP.GE.AND P2, PT, R16, UR39, PT ;  /* 0x0000002710007c0c */ /* 0x000fe4000bf46270 */
        /* <DEDUP_REMOVED lines=22> */
[----:B------:R-:W-:-:S04]  /*96080*/  @P5 LOP3.LUT R223, R223, 0x4000000, RZ, 0xfc, !PT ;  /* 0x04000000dfdf5812 */ /* 0x000fc800078efcff */
[----:B------:R-:W-:-:S04]  /*96090*/  LOP3.LUT R223, R223, 0xfeffffff, RZ, 0xc0, !PT ;  /* 0xfeffffffdfdf7812 */ /* 0x000fc800078ec0ff */
[----:B------:R-:W-:-:S04]  /*960a0*/  LOP3.LUT R223, R223, 0xfdffffff, RZ, 0xc0, !PT ;  /* 0xfdffffffdfdf7812 */ /* 0x000fc800078ec0ff */
[----:B------:R-:W-:-:S04]  /*960b0*/  @P4 LOP3.LUT R223, R223, 0x2000000, RZ, 0xfc, !PT ;  /* 0x02000000dfdf4812 */ /* 0x000fc800078efcff */
[----:B------:R-:W-:Y:S01]  /*960c0*/  @P3 LOP3.LUT R223, R223, 0x1000000, RZ, 0xfc, !PT ;  /* 0x01000000dfdf3812 */ /* 0x000fe200078efcff */
[----:B------:R-:W2:Y:S01]  /*960d0*/  LDL.LU R186, [R1+0x1678] ;  /* 0x0016780001ba7983 */ /* 0x000ea20000300800 */
[----:B------:R-:W-:Y:S01]  /*960e0*/  ULDC UR5, c[0x0][0x248] ;  /* 0x0000920000057ab9 */ /* 0x000fe20000000800 */
[----:B------:R-:W-:Y:S01]  /*960f0*/  ULDC UR14, c[0x0][0x228] ;  /* 0x00008a00000e7ab9 */ /* 0x000fe20000000800 */
[----:B------:R-:W-:Y:S01]  /*96100*/  ULDC UR18, c[0x0][0x228] ;  /* 0x00008a0000127ab9 */ /* 0x000fe20000000800 */
        /* <DEDUP_REMOVED lines=79> */
[----:B------:R-:W-:Y:S01]  /*96600*/  VIADD R153, R14, UR5 ;  /* 0x000000050e997c36 */ /* 0x000fe20008000000 */
[----:B------:R-:W-:-:S02]  /*96610*/  ULDC UR5, c[0x0][0x248] ;  /* 0x0000920000057ab9 */ /* 0x000fc40000000800 */
[----:B------:R-:W-:Y:S04]  /*96620*/  STL [R1+0x51e4], R29 ;  /* 0x0051e41d01007387 */ /* 0x000fe80000100800 */
[----:B---3--:R-:W-:Y:S04]  /*96630*/  STL [R1+0x51e0], R28 ;  /* 0x0051e01c01007387 */ /* 0x008fe80000100800 */
[----:B----4-:R-:W-:Y:S04]  /*96640*/  STL [R1+0x51dc], R27 ;  /* 0x0051dc1b01007387 */ /* 0x010fe80000100800 */
[----:B------:R-:W-:Y:S04]  /*96650*/  STL [R1+0x51d8], R26 ;  /* 0x0051d81a01007387 */ /* 0x000fe80000100800 */
[----:B------:R-:W-:Y:S04]  /*96660*/  STL [R1+0x51d4], R25 ;  /* 0x0051d41901007387 */ /* 0x000fe80000100800 */
[----:B------:R2:W-:Y:S02]  /*96670*/  STL [R1+0x51d0], R24 ;  /* 0x0051d01801007387 */ /* 0x0005e40000100800 */
[----:B--2---:R-:W-:Y:S01]  /*96680*/  F2FP.SATFINITE.E4M3.F32.PACK_AB_MERGE_C R24, R185, R186, RZ ;  /* 0x000000bab918723e */ /* 0x004fe200048070ff */
[----:B------:R-:W-:-:S04]  /*96690*/  IMAD.MOV.U32 R185, RZ, RZ, R184 ;  /* 0x000000ffffb97224 */ /* 0x000fc800078e00b8 */
[----:B------:R0:W-:Y:S01]  /*966a0*/  STL [R1+0x4cbc], R24 ;  /* 0x004cbc1801007387 */ /* 0x0001e20000100800 */
        /* <DEDUP_REMOVED lines=20> */
[----:B------:R-:W-:-:S05]  /*967f0*/  SHF.R.S32.HI R154, RZ, 0x1f, R153 ;  /* 0x0000001fff9a7819 */ /* 0x000fca0000011499 */
[----:B------:R-:W-:-:S05]  /*96800*/  IMAD.X R25, R154, 0x1, R13, P3 ;  /* 0x000000019a197824 */ /* 0x000fca00018e060d */
[----:B------:R0:W-:Y:S04]  /*96810*/  STL.64 [R1+0x3190], R24 ;  /* 0x0031901801007387 */ /* 0x0001e80000100a00 */
[----:B------:R-:W0:Y:S04]  /*96820*/  LDL.LU R187, [R1+0x1680] ;  /* 0x0016800001bb7983 */ /* 0x000e280000300800 */
[----:B------:R-:W0:Y:S02]  /*96830*/  LDL.LU R186, [R1+0x1684] ;  /* 0x0016840001ba7983 */ /* 0x000e240000300800 */
[----:B0-----:R-:W-:-:S05]  /*96840*/  F2FP.SATFINITE.E4M3.F32.PACK_AB_MERGE_C R24, R186, R187, RZ ;  /* 0x000000bbba18723e */ /* 0x001fca00048070ff */
[----:B------:R0:W-:Y:S04]  /*96850*/  STL [R1+0x4c34], R24 ;  /* 0x004c341801007387 */ /* 0x0001e80000100800 */
[----:B------:R-:W0:Y:S04]  /*96860*/  LDL.LU R187, [R1+0x1688] ;  /* 0x0016880001bb7983 */ /* 0x000e280000300800 */
[----:B------:R-:W0:Y:S02]  /*96870*/  LDL.LU R186, [R1+0x168c] ;  /* 0x00168c0001ba7983 */ /* 0x000e240000300800 */
[----:B0-----:R-:W-:-:S05]  /*96880*/  F2FP.SATFINITE.E4M3.F32.PACK_AB_MERGE_C R24, R186, R187, RZ ;  /* 0x000000bbba18723e */ /* 0x001fca00048070ff */
[----:B------:R0:W-:Y:S02]  /*96890*/  STL [R1+0x4c50], R24 ;  /* 0x004c501801007387 */ /* 0x0001e40000100800 */
[----:B0-----:R-:W-:-:S05]  /*968a0*/  IADD3 R24, P3, R153, R0, RZ ;  /* 0x0000000099187210 */ /* 0x001fca0007f7e0ff */
        /* <DEDUP_REMOVED lines=25> */
[----:B------:R-:W0:Y:S01]  /*96a40*/  LDL.LU R186, [R1+0x16b4] ;  /* 0x0016b40001ba7983 */ /* 0x000e220000300800 */
[----:B------:R-:W-:Y:S01]  /*96a50*/  VIADD R153, R153, UR5 ;  /* 0x0000000599997c36 */ /* 0x000fe20008000000 */
[----:B------:R-:W-:-:S04]  /*96a60*/  ULDC UR5, c[0x0][0x248] ;  /* 0x0000920000057ab9 */ /* 0x000fc80000000800 */
[----:B------:R-:W-:Y:S02]  /*96a70*/  SHF.R.S32.HI R154, RZ, 0x1f, R153 ;  /* 0x0000001fff9a7819 */ /* 0x000fe40000011499 */
[----:B0-----:R-:W-:Y:S01]  /*96a80*/  F2FP.SATFINITE.E4M3.F32.PACK_AB_MERGE_C R24, R186, R187, RZ ;  /* 0x000000bbba18723e */ /* 0x001fe200048070ff */
[----:B------:R-:W-:Y:S02]  /*96a90*/  IMAD.MOV.U32 R187, RZ, RZ, R185 ;  /* 0x000000ffffbb7224 */ /* 0x000fe400078e00b9 */
[----:B------:R-:W-:Y:S02]  /*96aa0*/  IMAD.MOV.U32 R186, RZ, RZ, R184 ;  /* 0x000000ffffba7224 */ /* 0x000fe400078e00b8 */
[----:B------:R-:W-:Y:S01]  /*96ab0*/  IMAD.MOV.U32 R185, RZ, RZ, R183 ;  /* 0x000000ffffb97224 */ /* 0x000fe200078e00b7 */
[----:B------:R0:W-:Y:S01]  /*96ac0*/  STL [R1+0x4b58], R24 ;  /* 0x004b581801007387 */ /* 0x0001e20000100800 */
[----:B------:R-:W-:Y:S02]  /*96ad0*/  IMAD.MOV.U32 R184, RZ, RZ, R182 ;  /* 0x000000ffffb87224 */ /* 0x000fe400078e00b6 */
[----:B------:R-:W-:-:S02]  /*96ae0*/  IMAD.MOV.U32 R183, RZ, RZ, R181 ;  /* 0x000000ffffb77224 */ /* 0x000fc400078e00b5 */
[----:B------:R-:W-:Y:S02]  /*96af0*/  IMAD.MOV.U32 R182, RZ, RZ, R180 ;  /* 0x000000ffffb67224 */ /* 0x000fe400078e00b4 */
[----:B------:R-:W-:Y:S02]  /*96b00*/  IMAD.MOV.U32 R181, RZ, RZ, R179 ;  /* 0x000000ffffb57224 */ /* 0x000fe400078e00b3 */
[----:B------:R-:W-:Y:S02]  /*96b10*/  IMAD.MOV.U32 R180, RZ, RZ, R178 ;  /* 0x000000ffffb47224 */ /* 0x000fe400078e00b2 */
[----:B------:R-:W-:Y:S02]  /*96b20*/  IMAD.MOV.U32 R179, RZ, RZ, R177 ;  /* 0x000000ffffb37224 */ /* 0x000fe400078e00b1 */
[----:B------:R-:W-:Y:S02]  /*96b30*/  IMAD.MOV.U32 R178, RZ, RZ, R176 ;  /* 0x000000ffffb27224 */ /* 0x000fe400078e00b0 */
[----:B------:R-:W-:Y:S01]  /*96b40*/  IMAD.MOV.U32 R177, RZ, RZ, R173 ;  /* 0x000000ffffb17224 */ /* 0x000fe200078e00ad */
[----:B0-----:R-:W-:Y:S01]  /*96b50*/  F2FP.SATFINITE.E4M3.F32.PACK_AB_MERGE_C R24, R186, R187, RZ ;  /* 0x000000bbba18723e */ /* 0x001fe200048070ff */
        /* <DEDUP_REMOVED lines=9> */
[----:B------:R-:W2:Y:S04]  /*96bf0*/  LDL.LU R165, [R1+0x17c0] ;  /* 0x0017c00001a57983 */ /* 0x000ea80000300800 */
[----:B------:R-:W3:Y:S04]  /*96c00*/  LDL.LU R163, [R1+0x17c4] ;  /* 0x0017c40001a37983 */ /* 0x000ee80000300800 */
        /* <DEDUP_REMOVED lines=51> */
[----:B------:R-:W-:Y:S01]  /*96f40*/  IMAD.MOV.U32 R180, RZ, RZ, R170 ;  /* 0x000000ffffb47224 */ /* 0x000fe200078e00aa */
[----:B0-----:R-:W-:Y:S01]  /*96f50*/  F2FP.SATFINITE.E4M3.F32.PACK_AB_MERGE_C R24, R186, R187, RZ ;  /* 0x000000bbba18723e */ /* 0x001fe200048070ff */
[----:B------:R-:W-:Y:S02]  /*96f60*/  IMAD.MOV.U32 R171, RZ, RZ, R169 ;  /* 0x000000ffffab7224 */ /* 0x000fe400078e00a9 */
[----:B------:R-:W-:Y:S02]  /*96f70*/  IMAD.MOV.U32 R170, RZ, RZ, R168 ;  /* 0x000000ffffaa7224 */ /* 0x000fe400078e00a8 */
[----:B------:R-:W-:-:S02]  /*96f80*/  IMAD.MOV.U32 R169, RZ, RZ, R167 ;  /* 0x000000ffffa97224 */ /* 0x000fc400078e00a7 */
[----:B------:R-:W-:Y:S02]  /*96f90*/  IMAD.MOV.U32 R168, RZ, RZ, R166 ;  /* 0x000000ffffa87224 */ /* 0x000fe400078e00a6 */
[----:B--2---:R-:W-:Y:S02]  /*96fa0*/  IMAD.MOV.U32 R167, RZ, RZ, R165 ;  /* 0x000000ffffa77224 */ /* 0x004fe400078e00a5 */
[----:B---3--:R-:W-:Y:S01]  /*96fb0*/  IMAD.MOV.U32 R166, RZ, RZ, R163 ;  /* 0x000000ffffa67224 */ /* 0x008fe200078e00a3 */
        /* <DEDUP_REMOVED lines=30> */
[----:B0-----:R-:W-:Y:S01]  /*971a0*/  F2FP.SATFINITE.E4M3.F32.PACK_AB_MERGE_C R24, R186, R187, RZ ;  /* 0x000000bbba18723e */ /* 0x001fe200048070ff */
[----:B------:R-:W-:-:S02]  /*971b0*/  IMAD.MOV.U32 R187, RZ, RZ, R185 ;  /* 0x000000ffffbb7224 */ /* 0x000fc400078e00b9 */
[----:B------:R-:W-:Y:S02]  /*971c0*/  IMAD.MOV.U32 R186, RZ, RZ, R184 ;  /* 0x000000ffffba7224 */ /* 0x000fe400078e00b8 */
[----:B------:R0:W-:Y:S04]  /*971d0*/  STL [R1+0x4944], R24 ;  /* 0x0049441801007387 */ /* 0x0001e80000100800 */
[----:B------:R-:W4:Y:S04]  /*971e0*/  LDL.LU R185, [R1+0x1730] ;  /* 0x0017300001b97983 */ /* 0x000f280000300800 */
[----:B------:R-:W4:Y:S01]  /*971f0*/  LDL.LU R184, [R1+0x1734] ;  /* 0x0017340001b87983 */ /* 0x000f220000300800 */
[----:B0-----:R-:W-:-:S05]  /*97200*/  IADD3 R24, P3, R153, R4, RZ ;  /* 0x0000000499187210 */ /* 0x001fca0007f7e0ff */
[----:B------:R-:W-:-:S05]  /*97210*/  IMAD.X R25, R154, 0x1, R3, P3 ;  /* 0x000000019a197824 */ /* 0x000fca00018e0603 */
[----:B------:R0:W-:Y:S02]  /*97220*/  STL.64 [R1+0x30f0], R24 ;  /* 0x0030f01801007387 */ /* 0x0001e40000100a00 */
[----:B0-----:R-:W-:-:S05]  /*97230*/  F2FP.SATFINITE.E4M3.F32.PACK_AB_MERGE_C R24, R186, R187, RZ ;  /* 0x000000bbba18723e */ /* 0x001fca00048070ff */
[----:B------:R4:W-:Y:S02]  /*97240*/  STL [R1+0x4964], R24 ;  /* 0x0049641801007387 */ /* 0x0009e40000100800 */
[----:B----4-:R-:W-:Y:S02]  /*97250*/  F2FP.SATFINITE.E4M3.F32.PACK_AB_MERGE_C R24, R184, R185, RZ ;  /* 0x000000b9b818723e */ /* 0x010fe400048070ff */
[----:B------:R-:W4:Y:S04]  /*97260*/  LDL.LU R185, [R1+0x1738] ;  /* 0x0017380001b97983 */ /* 0x000f280000300800 */
[----:B------:R-:W4:Y:S01]  /*97270*/  LDL.LU R184, [R1+0x173c] ;  /* 0x00173c0001b87983 */ /* 0x000f220000300800 */
[----:B------:R-:W-:Y:S01]  /*97280*/  VIADD R153, R153, UR5 ;  /* 0x0000000599997c36 */ /* 0x000fe20008000000 */
[----:B------:R-:W-:-:S02]  /*97290*/  ULDC UR5, c[0x0][0x248] ;  /* 0x0000920000057ab9 */ /* 0x000fc40000000800 */
[----:B------:R4:W-:Y:S02]  /*972a0*/  STL [R1+0x48f4], R24 ;  /* 0x0048f41801007387 */ /* 0x0009e40000100800 */
[----:B------:R-:W-:Y:S02]  /*972b0*/  SHF.R.S32.HI R154, RZ, 0x1f, R153 ;  /* 0x0000001fff9a7819 */ /* 0x000fe40000011499 */
[----:B----4-:R-:W-:Y:S01]  /*972c0*/  F2FP.SATFINITE.E4M3.F32.PACK_AB_MERGE_C R24, R184, R185, RZ ;  /* 0x000000b9b818723e */ /* 0x010fe200048070ff */
[----:B------:R-:W-:Y:S02]  /*972d0*/  IMAD.MOV.U32 R185, RZ, RZ, R183 ;  /* 0x000000ffffb97224 */ /* 0x000fe400078e00b7 */
[----:B------:R-:W-:Y:S02]  /*972e0*/  IMAD.MOV.U32 R184, RZ, RZ, R182 ;  /* 0x000000ffffb87224 */ /* 0x000fe400078e00b6 */
[----:B------:R0:W-:Y:S01]  /*972f0*/  STL [R1+0x4910], R24 ;  /* 0x0049101801007387 */ /* 0x0001e20000100800 */
[----:B------:R-:W-:-:S02]  /*97300*/  IMAD.MOV.U32 R183, RZ, RZ, R181 ;  /* 0x000000ffffb77224 */ /* 0x000fc400078e00b5 */
[----:B------:R-:W-:Y:S01]  /*97310*/  IMAD.MOV.U32 R182, RZ, RZ, R180 ;  /* 0x000000ffffb67224 */ /* 0x000fe200078e00b4 */
[----:B------:R-:W4:Y:S04]  /*97320*/  LDL.LU R181, [R1+0x1758] ;  /* 0x0017580001b57983 */ /* 0x000f280000300800 */
[----:B------:R-:W4:Y:S01]  /*97330*/  LDL.LU R180, [R1+0x175c] ;  /* 0x00175c0001b47983 */ /* 0x000f220000300800 */
[----:B0-----:R-:W-:-:S05]  /*97340*/  IADD3 R24, P3, R153, R2, RZ ;  /* 0x0000000299187210 */ /* 0x001fca0007f7e0ff */
[----:B------:R-:W-:-:S05]  /*97350*/  IMAD.X R25, R154, 0x1, R13, P3 ;  /* 0x000000019a197824 */ /* 0x000fca00018e060d */
[----:B------:R0:W-:Y:S02]  /*97360*/  STL.64 [R1+0x30d0], R24 ;  /* 0x0030d01801007387 */ /* 0x0001e40000100a00 */
[----:B0-----:R-:W-:Y:S02]  /*97370*/  F2FP.SATFINITE.E4M3.F32.PACK_AB_MERGE_C R25, R184, R185, RZ ;  /* 0x000000b9b819723e */ /* 0x001fe400048070ff */
[----:B------:R-:W-:Y:S01]  /*97380*/  F2FP.SATFINITE.E4M3.F32.PACK_AB_MERGE_C R24, R178, R179, RZ ;  /* 0x000000b3b218723e */ /* 0x000fe200048070ff */
[----:B------:R-:W-:Y:S02]  /*97390*/  IMAD.MOV.U32 R179, RZ, RZ, R177 ;  /* 0x000000ffffb37224 */ /* 0x000fe400078e00b1 */
[----:B------:R-:W-:Y:S01]  /*973a0*/  IMAD.MOV.U32 R178, RZ, RZ, R176 ;  /* 0x000000ffffb27224 */ /* 0x000fe200078e00b0 */
[----:B------:R-:W-:Y:S01]  /*973b0*/  STL [R1+0x48c4], R25 ;  /* 0x0048c41901007387 */ /* 0x000fe20000100800 */
[----:B------:R-:W-:Y:S02]  /*973c0*/  IMAD.MOV.U32 R177, RZ, RZ, R173 ;  /* 0x000000ffffb17224 */ /* 0x000fe400078e00ad */
[----:B------:R-:W-:Y:S01]  /*973d0*/  IMAD.MOV.U32 R176, RZ, RZ, R172 ;  /* 0x000000ffffb07224 */ /* 0x000fe200078e00ac */
[----:B------:R0:W-:Y:S01]  /*973e0*/  STL [R1+0x48d0], R24 ;  /* 0x0048d01801007387 */ /* 0x0001e20000100800 */
[----:B------:R-:W-:-:S02]  /*973f0*/  IMAD.MOV.U32 R173, RZ, RZ, R161 ;  /* 0x000000ffffad7224 */ /* 0x000fc400078e00a1 */
[----:B------:R-:W-:Y:S02]  /*97400*/  IMAD.MOV.U32 R172, RZ, RZ, R160 ;  /* 0x000000ffffac7224 */ /* 0x000fe400078e00a0 */
[----:B------:R-:W-:Y:S02]  /*97410*/  IMAD.MOV.U32 R161, RZ, RZ, R159 ;  /* 0x000000ffffa17224 */ /* 0x000fe400078e009f */
[----:B------:R-:W-:Y:S02]  /*97420*/  IMAD.MOV.U32 R160, RZ, RZ, R158 ;  /* 0x000000ffffa07224 */ /* 0x000fe400078e009e */
[----:B------:R-:W-:Y:S02]  /*97430*/  IMAD.MOV.U32 R159, RZ, RZ, R157 ;  /* 0x000000ffff9f7224 */ /* 0x000fe400078e009d */
[----:B------:R-:W-:Y:S01]  /*97440*/  IMAD.MOV.U32 R158, RZ, RZ, R155 ;  /* 0x000000ffff9e7224 */ /* 0x000fe200078e009b */
[----:B------:R-:W2:Y:S04]  /*97450*/  LDL.LU R157, [R1+0x1778] ;  /* 0x00177800019d7983 */ /* 0x000ea80000300800 */
[----:B------:R-:W2:Y:S01]  /*97460*/  LDL.LU R155, [R1+0x177c] ;  /* 0x00177c00019b7983 */ /* 0x000ea20000300800 */
[----:B0-----:R-:W-:-:S05]  /*97470*/  IADD3 R24, P3, R153, R0, RZ ;  /* 0x0000000099187210 */ /* 0x001fca0007f7e0ff */
[----:B------:R-:W-:-:S05]  /*97480*/  IMAD.X R25, R154, 0x1, R7, P3 ;  /* 0x000000019a197824 */ /* 0x000fca00018e0607 */
[----:B------:R0:W-:Y:S02]  /*97490*/  STL.64 [R1+0x30c0], R24 ;  /* 0x0030c01801007387 */ /* 0x0001e40000100a00 */
[----:B0-----:R-:W-:-:S05]  /*974a0*/  F2FP.SATFINITE.E4M3.F32.PACK_AB_MERGE_C R25, R182, R183, RZ ;  /* 0x000000b7b619723e */ /* 0x001fca00048070ff */
[----:B------:R-:W-:Y:S01]  /*974b0*/  STL [R1+0x48b4], R25 ;  /* 0x0048b41901007387 */ /* 0x000fe20000100800 */
[----:B----4-:R-:W-:-:S05]  /*974c0*/  F2FP.SATFINITE.E4M3.F32.PACK_AB_MERGE_C R24, R180, R181, RZ ;  /* 0x000000b5b418723e */ /* 0x010fca00048070ff */
[----:B------:R0:W-:Y:S02]  /*974d0*/  STL [R1+0x48bc], R24 ;  /* 0x0048bc1801007387 */ /* 0x0001e40000100800 */
[----:B0-----:R-:W-:-:S05]  /*974e0*/  IADD3 R24, P3, R153, R6, RZ ;  /* 0x0000000699187210 */ /* 0x001fca0007f7e0ff */
[----:B------:R-:W-:-:S05]  /*974f0*/  IMAD.X R25, R154, 0x1, R5, P3 ;  /* 0x000000019a197824 */ /* 0x000fca00018e0605 */
[----:B------:R0:W-:Y:S02]  /*97500*/  STL.64 [R1+0x30b8], R24 ;  /* 0x0030b81801007387 */ /* 0x0001e40000100a00 */
[----:B0-----:R-:W-:Y:S01]  /*97510*/  F2FP.SATFINITE.E4M3.F32.PACK_AB_MERGE_C R24, R174, R175, RZ ;  /* 0x000000afae18723e */ /* 0x001fe200048070ff */
[----:B------:R-:W-:Y:S02]  /*97520*/  IMAD.MOV.U32 R175, RZ, RZ, R164 ;  /* 0x000000ffffaf7224 */ /* 0x000fe400078e00a4 */
[----:B------:R-:W-:Y:S02]  /*97530*/  IMAD.MOV.U32 R174, RZ, RZ, R162 ;  /* 0x000000ffffae7224 */ /* 0x000fe400078e00a2 */
[----:B------:R0:W-:Y:S04]  /*97540*/  STL [R1+0x4884], R24 ;  /* 0x0048841801007387 */ /* 0x0001e80000100800 */
[----:B------:R-:W4:Y:S04]  /*97550*/  LDL.LU R164, [R1+0x1798] ;  /* 0x0017980001a47983 */ /* 0x000f280000300800 */
[----:B------:R-:W4:Y:S01]  /*97560*/  LDL.LU R162, [R1+0x179c] ;  /* 0x00179c0001a27983 */ /* 0x000f220000300800 */
[C---:B0-----:R-:W-:Y:S01]  /*97570*/  IADD3 R24, P3, R153.reuse, R4, RZ ;  /* 0x0000000499187210 */ /* 0x041fe20007f7e0ff */
[----:B------:R-:W-:Y:S01]  /*97580*/  VIADD R153, R153, UR5 ;  /* 0x0000000599997c36 */ /* 0x000fe20008000000 */
[----:B------:R-:W-:Y:S01]  /*97590*/  F2FP.SATFINITE.E4M3.F32.PACK_AB_MERGE_C R26, R172, R173, RZ ;  /* 0x000000adac1a723e */ /* 0x000fe200048070ff */
[----:B------:R-:W-:-:S02]  /*975a0*/  ULDC UR5, c[0x0][0x248] ;  /* 0x0000920000057ab9 */ /* 0x000fc40000000800 */
[----:B------:R-:W-:-:S05]  /*975b0*/  IMAD.X R25, R154, 0x1, R3, P3 ;  /* 0x000000019a197824 */ /* 0x000fca00018e0603 */
[----:B------:R0:W-:Y:S02]  /*975c0*/  STL.64 [R1+0x30b0], R24 ;  /* 0x0030b01801007387 */ /* 0x0001e40000100a00 */
[----:B0-----:R-:W-:Y:S02]  /*975d0*/  F2FP.SATFINITE.E4M3.F32.PACK_AB_MERGE_C R25, R178, R179, RZ ;  /* 0x000000b3b219723e */ /* 0x001fe400048070ff */
[----:B------:R-:W-:-:S03]  /*975e0*/  F2FP.SATFINITE.E4M3.F32.PACK_AB_MERGE_C R24, R176, R177, RZ ;  /* 0x000000b1b018723e */ /* 0x000fc600048070ff */
[----:B------:R-:W-:Y:S04]  /*975f0*/  STL [R1+0x488c], R25 ;  /* 0x00488c1901007387 */ /* 0x000fe80000100800 */
[----:B------:R2:W-:Y:S02]  /*97600*/  STL [R1+0x4858], R24 ;  /* 0x0048581801007387 */ /* 0x0005e40000100800 */
[----:B--2---:R-:W-:Y:S02]  /*97610*/  F2FP.SATFINITE.E4M3.F32.PACK_AB_MERGE_C R24, R155, R157, RZ ;  /* 0x0000009d9b18723e */ /* 0x004fe400048070ff */
[----:B------:R-:W2:Y:S04]  /*97620*/  LDL.LU R157, [R1+0x17b8] ;  /* 0x0017b800019d7983 */ /* 0x000ea80000300800 */
[----:B------:R-:W2:Y:S01]  /*97630*/  LDL.LU R155, [R1+0x17bc] ;  /* 0x0017bc00019b7983 */ /* 0x000ea20000300800 */
[----:B------:R-:W-:-:S03]  /*97640*/  SHF.R.S32.HI R154, RZ, 0x1f, R153 ;  /* 0x0000001fff9a7819 */ /* 0x000fc60000011499 */
[----:B------:R0:W-:Y:S02]  /*97650*/  STL [R1+0x4868], R24 ;  /* 0x0048681801007387 */ /* 0x0001e40000100800 */
[----:B0-----:R-:W-:-:S05]  /*97660*/  IADD3 R24, P3, R153, R2, RZ ;  /* 0x0000000299187210 */ /* 0x001fca0007f7e0ff */
[----:B------:R-:W-:-:S05]  /*97670*/  IMAD.X R25, R154, 0x1, R13, P3 ;  /* 0x000000019a197824 */ /* 0x000fca00018e060d */
[----:B------:R0:W-:Y:S02]  /*97680*/  STL.64 [R1+0x3090], R24 ;  /* 0x0030901801007387 */ /* 0x0001e40000100a00 */
[----:B0-----:R-:W-:Y:S01]  /*97690*/  F2FP.SATFINITE.E4M3.F32.PACK_AB_MERGE_C R25, R170, R171, RZ ;  /* 0x000000abaa19723e */ /* 0x001fe200048070ff */
[----:B------:R-:W-:Y:S01]  /*976a0*/  IMAD.MOV.U32 R171, RZ, RZ, R167 ;  /* 0x000000ffffab7224 */ /* 0x000fe200078e00a7 */
[----:B------:R-:W-:Y:S01]  /*976b0*/  F2FP.SATFINITE.E4M3.F32.PACK_AB_MERGE_C R24, R168, R169, RZ ;  /* 0x000000a9a818723e */ /* 0x000fe200048070ff */
[----:B------:R-:W-:Y:S02]  /*976c0*/  IMAD.MOV.U32 R170, RZ, RZ, R166 ;  /* 0x000000ffffaa7224 */ /* 0x000fe400078e00a6 */
[----:B------:R-:W-:Y:S01]  /*976d0*/  STL [R1+0x483c], R25 ;  /* 0x00483c1901007387 */ /* 0x000fe20000100800 */
[----:B------:R-:W-:Y:S02]  /*976e0*/  IMAD.MOV.U32 R169, RZ, RZ, R165 ;  /* 0x000000ffffa97224 */ /* 0x000fe400078e00a5 */
[----:B---3--:R-:W-:Y:S01]  /*976f0*/  IMAD.MOV.U32 R168, RZ, RZ, R163 ;  /* 0x000000ffffa87224 */ /* 0x008fe200078e00a3 */
[----:B------:R0:W-:Y:S04]  /*97700*/  STL [R1+0x4844], R24 ;  /* 0x0048441801007387 */ /* 0x0001e80000100800 */
[----:B------:R-:W3:Y:S04]  /*97710*/  LDL.LU R167, [R1+0x17d0] ;  /* 0x0017d00001a77983 */ /* 0x000ee80000300800 */
[----:B------:R-:W3:Y:S01]  /*97720*/  LDL.LU R166, [R1+0x17d4] ;  /* 0x0017d40001a67983 */ /* 0x000ee20000300800 */
[----:B0-----:R-:W-:-:S03]  /*97730*/  IADD3 R24, P3, R153, R0, RZ ;  /* 0x0000000099187210 */ /* 0x001fc60007f7e0ff */
[----:B------:R-:W3:Y:S02]  /*97740*/  LDL.LU R165, [R1+0x17d8] ;  /* 0x0017d80001a57983 */ /* 0x000ee40000300800 */
[----:B------:R-:W-:Y:S02]  /*97750*/  IMAD.X R25, R154, 0x1, R7, P3 ;  /* 0x000000019a197824 */ /* 0x000fe400018e0607 */
[----:B------:R-:W3:Y:S04]  /*97760*/  LDL.LU R163, [R1+0x17dc] ;  /* 0x0017dc0001a37983 */ /* 0x000ee80000300800 */
[----:B------:R0:W-:Y:S02]  /*97770*/  STL.64 [R1+0x3080], R24 ;  /* 0x0030801801007387 */ /* 0x0001e40000100a00 */
[----:B0-----:R-:W-:-:S02]  /*97780*/  F2FP.SATFINITE.E4M3.F32.PACK_AB_MERGE_C R25, R174, R175, RZ ;  /* 0x000000afae19723e */ /* 0x001fc400048070ff */
[----:B----4-:R-:W-:Y:S02]  /*97790*/  F2FP.SATFINITE.E4M3.F32.PACK_AB_MERGE_C R24, R162, R164, RZ ;  /* 0x000000a4a218723e */ /* 0x010fe400048070ff */
[----:B------:R-:W4:Y:S04]  /*977a0*/  LDL.LU R164, [R1+0x17e0] ;  /* 0x0017e00001a47983 */ /* 0x000f280000300800 */
[----:B------:R-:W-:Y:S04]  /*977b0*/  STL [R1+0x480c], R25 ;  /* 0x00480c1901007387 */ /* 0x000fe80000100800 */
[----:B------:R-:W4:Y:S04]  /*977c0*/  LDL.LU R162, [R1+0x17e4] ;  /* 0x0017e40001a27983 */ /* 0x000f280000300800 */
[----:B------:R0:W-:Y:S02]  /*977d0*/  STL [R1+0x4818], R24 ;  /* 0x0048181801007387 */ /* 0x0001e40000100800 */
[----:B0-----:R-:W-:-:S05]  /*977e0*/  IADD3 R24, P3, R153, R6, RZ ;  /* 0x0000000699187210 */ /* 0x001fca0007f7e0ff */
[----:B------:R-:W-:-:S05]  /*977f0*/  IMAD.X R25, R154, 0x1, R5, P3 ;  /* 0x000000019a197824 */ /* 0x000fca00018e0605 */
[----:B------:R0:W-:Y:S04]  /*97800*/  STL.64 [R1+0x3078], R24 ;  /* 0x0030781801007387 */ /* 0x0001e80000100a00 */
[----:B------:R-:W-:Y:S01]  /*97810*/  STL [R1+0x47d8], R26 ;  /* 0x0047d81a01007387 */ /* 0x000fe20000100800 */
[----:B0-----:R-:W-:-:S05]  /*97820*/  IADD3 R24, P3, R153, R4, RZ ;  /* 0x0000000499187210 */ /* 0x001fca0007f7e0ff */
[----:B------:R-:W-:-:S05]  /*97830*/  IMAD.X R25, R154, 0x1, R3, P3 ;  /* 0x000000019a197824 */ /* 0x000fca00018e0603 */
[----:B------:R0:W-:Y:S02]  /*97840*/  STL.64 [R1+0x3070], R24 ;  /* 0x0030701801007387 */ /* 0x0001e40000100a00 */
[----:B0-----:R-:W-:Y:S02]  /*97850*/  F2FP.SATFINITE.E4M3.F32.PACK_AB_MERGE_C R25, R160, R161, RZ ;  /* 0x000000a1a019723e */ /* 0x001fe400048070ff */
[----:B------:R-:W-:Y:S01]  /*97860*/  F2FP.SATFINITE.E4M3.F32.PACK_AB_MERGE_C R24, R158, R159, RZ ;  /* 0x0000009f9e18723e */ /* 0x000fe200048070ff */
[----:B------:R-:W4:Y:S04]  /*97870*/  LDL.LU R161, [R1+0x17e8] ;  /* 0x0017e80001a17983 */ /* 0x000f280000300800 */
[----:B------:R-:W-:Y:S04]  /*97880*/  STL [R1+0x47e8], R25 ;  /* 0x0047e81901007387 */ /* 0x000fe80000100800 */
[----:B------:R-:W4:Y:S04]  /*97890*/  LDL.LU R160, [R1+0x17ec] ;  /* 0x0017ec0001a07983 */ /* 0x000f280000300800 */
[----:B------:R2:W-:Y:S04]  /*978a0*/  STL [R1+0x47d0], R24 ;  /* 0x0047d01801007387 */ /* 0x0005e80000100800 */
[----:B------:R-:W4:Y:S04]  /*978b0*/  LDL.LU R159, [R1+0x17f0] ;  /* 0x0017f000019f7983 */ /* 0x000f280000300800 */
[----:B------:R-:W4:Y:S01]  /*978c0*/  LDL.LU R158, [R1+0x17f4] ;  /* 0x0017f400019e7983 */ /* 0x000f220000300800 */
[----:B------:R-:W-:Y:S01]  /*978d0*/  VIADD R153, R153, UR5 ;  /* 0x0000000599997c36 */ /* 0x000fe20008000000 */
[----:B--2---:R-:W-:Y:S01]  /*978e0*/  F2FP.SATFINITE.E4M3.F32.PACK_AB_MERGE_C R24, R155, R157, RZ ;  /* 0x0000009d9b18723e */ /* 0x004fe200048070ff */
[----:B------:R-:W-:Y:S01]  /*978f0*/  ULDC UR5, c[0x0][0x248] ;  /* 0x0000920000057ab9 */ /* 0x000fe20000000800 */
[----:B------:R-:W2:Y:S04]  /*97900*/  LDL.LU R157, [R1+0x17f8] ;  /* 0x0017f800019d7983 */ /* 0x000ea80000300800 */
[----:B------:R-:W2:Y:S01]  /*97910*/  LDL.LU R155, [R1+0x17fc] ;  /* 0x0017fc00019b7983 */ /* 0x000ea20000300800 */
[----:B------:R-:W-:-:S02]  /*97920*/  SHF.R.S32.HI R154, RZ, 0x1f, R153 ;  /* 0x0000001fff9a7819 */ /* 0x000fc40000011499 */
[----:B------:R-:W-:Y:S01]  /*97930*/  F2FP.SATFINITE.E4M3.F32.PACK_AB_MERGE_C R27, R170, R171, RZ ;  /* 0x000000abaa1b723e */ /* 0x000fe200048070ff */
[----:B------:R0:W-:Y:S01]  /*97940*/  STL [R1+0x47d4], R24 ;  /* 0x0047d41801007387 */ /* 0x0001e20000100800 */
[----:B------:R-:W-:Y:S02]  /*97950*/  F2FP.SATFINITE.E4M3.F32.PACK_AB_MERGE_C R26, R168, R169, RZ ;  /* 0x000000a9a81a723e */ /* 0x000fe400048070ff */
[----:B0-----:R-:W-:-:S05]  /*97960*/  IADD3 R24, P3, R153, R2, RZ ;  /* 0x0000000299187210 */ /* 0x001fca0007f7e0ff */
[----:B------:R-:W-:-:S05]  /*97970*/  IMAD.X R25, R154, 0x1, R13, P3 ;  /* 0x000000019a197824 */ /* 0x000fca00018e060d */
[----:B------:R0:W-:Y:S04]  /*97980*/  STL.64 [R1+0x3050], R24 ;  /* 0x0030501801007387 */ /* 0x0001e80000100a00 */
[----:B------:R-:W-:Y:S04]  /*97990*/  STL [R1+0x47c8], R27 ;  /* 0x0047c81b01007387 */ /* 0x000fe80000100800 */
[----:B------:R-:W-:Y:S01]  /*979a0*/  STL [R1+0x47cc], R26 ;  /* 0x0047cc1a01007387 */ /* 0x000fe20000100800 */
[----:B0-----:R-:W-:-:S05]  /*979b0*/  IADD3 R24, P3, R153, R0, RZ ;  /* 0x0000000099187210 */ /* 0x001fca0007f7e0ff */
[----:B------:R-:W-:-:S05]  /*979c0*/  IMAD.X R25, R154, 0x1, R7, P3 ;  /* 0x000000019a197824 */ /* 0x000fca00018e0607 */
[----:B------:R3:W-:Y:S04]  /*979d0*/  STL.64 [R1+0x3040], R24 ;  /* 0x0030401801007387 */ /* 0x0007e80000100a00 */
[----:B------:R-:W2:Y:S01]  /*979e0*/  LDL.LU R169, [R1+0x1400] ;  /* 0x0014000001a97983 */ /* 0x000ea20000300800 */
[----:B---3--:R-:W-:Y:S02]  /*979f0*/  F2FP.SATFINITE.E4M3.F32.PACK_AB_MERGE_C R25, R166, R167, RZ ;  /* 0x000000a7a619723e */ /* 0x008fe400048070ff */
[----:B------:R-:W-:-:S03]  /*97a00*/  F2FP.SATFINITE.E4M3.F32.PACK_AB_MERGE_C R24, R163, R165, RZ ;  /* 0x000000a5a318723e */ /* 0x000fc600048070ff */
[----:B------:R-:W-:Y:S04]  /*97a10*/  STL [R1+0x47c0], R25 ;  /* 0x0047c01901007387 */ /* 0x000fe80000100800 */
[----:B------:R-:W3:Y:S04]  /*97a20*/  LDL.LU R165, [R1+0x1404] ;  /* 0x0014040001a57983 */ /* 0x000ee80000300800 */
[----:B------:R0:W-:Y:S04]  /*97a30*/  STL [R1+0x47c4], R24 ;  /* 0x0047c41801007387 */ /* 0x0001e80000100800 */
[----:B------:R-:W3:Y:S04]  /*97a40*/  LDL.LU R168, [R1+0x1408] ;  /* 0x0014080001a87983 */ /* 0x000ee80000300800 */
[----:B------:R-:W3:Y:S01]  /*97a50*/  LDL.LU R163, [R1+0x140c] ;  /* 0x00140c0001a37983 */ /* 0x000ee20000300800 */
[----:B0-----:R-:W-:-:S05]  /*97a60*/  IADD3 R24, P3, R153, R6, RZ ;  /* 0x0000000699187210 */ /* 0x001fca0007f7e0ff */
[----:B------:R-:W-:-:S05]  /*97a70*/  IMAD.X R25, R154, 0x1, R5, P3 ;  /* 0x000000019a197824 */ /* 0x000fca00018e0605 */
[----:B------:R4:W-:Y:S04]  /*97a80*/  STL.64 [R1+0x3038], R24 ;  /* 0x0030381801007387 */ /* 0x0009e80000100a00 */
[----:B------:R-:W3:Y:S04]  /*97a90*/  LDL.LU R177, [R1+0x1410] ;  /* 0x0014100001b17983 */ /* 0x000ee80000300800 */
[----:B------:R-:W3:Y:S01]  /*97aa0*/  LDL.LU R167, [R1+0x1414] ;  /* 0x0014140001a77983 */ /* 0x000ee20000300800 */
[----:B----4-:R-:W-:-:S05]  /*97ab0*/  F2FP.SATFINITE.E4M3.F32.PACK_AB_MERGE_C R24, R162, R164, RZ ;  /* 0x000000a4a218723e */ /* 0x010fca00048070ff */
[----:B------:R0:W-:Y:S04]  /*97ac0*/  STL [R1+0x47bc], R24 ;  /* 0x0047bc1801007387 */ /* 0x0001e80000100800 */
[----:B------:R-:W4:Y:S04]  /*97ad0*/  LDL.LU R176, [R1+0x1418] ;  /* 0x0014180001b07983 */ /* 0x000f280000300800 */
[----:B------:R-:W4:Y:S04]  /*97ae0*/  LDL.LU R166, [R1+0x141c] ;  /* 0x00141c0001a67983 */ /* 0x000f280000300800 */
[----:B------:R-:W4:Y:S04]  /*97af0*/  LDL.LU R164, [R1+0x1420] ;  /* 0x0014200001a47983 */ /* 0x000f280000300800 */
[----:B------:R-:W4:Y:S01]  /*97b00*/  LDL.LU R162, [R1+0x1424] ;  /* 0x0014240001a27983 */ /* 0x000f220000300800 */
[----:B0-----:R-:W-:-:S05]  /*97b10*/  IADD3 R24, P3, R153, R4, RZ ;  /* 0x0000000499187210 */ /* 0x001fca0007f7e0ff */
[----:B------:R-:W-:-:S05]  /*97b20*/  IMAD.X R25, R154, 0x1, R3, P3 ;  /* 0x000000019a197824 */ /* 0x000fca00018e0603 */
[----:B------:R0:W-:Y:S04]  /*97b30*/  STL.64 [R1+0x3030], R24 ;  /* 0x0030301801007387 */ /* 0x0001e80000100a00 */
[----:B------:R-:W4:Y:S01]  /*97b40*/  LDL.LU R173, [R1+0x1428] ;  /* 0x0014280001ad7983 */ /* 0x000f220000300800 */
[----:B------:R-:W-:Y:S01]  /*97b50*/  VIADD R153, R153, UR5 ;  /* 0x0000000599997c36 */ /* 0x000fe20008000000 */
[----:B------:R-:W-:Y:S01]  /*97b60*/  ULDC UR5, c[0x0][0x248] ;  /* 0x0000920000057ab9 */ /* 0x000fe20000000800 */
[----:B0-----:R-:W-:-:S05]  /*97b70*/  F2FP.SATFINITE.E4M3.F32.PACK_AB_MERGE_C R25, R160, R161, RZ ;  /* 0x000000a1a019723e */ /* 0x001fca00048070ff */
[----:B------:R-:W-:Y:S04]  /*97b80*/  STL [R1+0x47b8], R25 ;  /* 0x0047b81901007387 */ /* 0x000fe80000100800 */
[----:B------:R-:W4:Y:S01]  /*97b90*/  LDL.LU R172, [R1+0x142c] ;  /* 0x00142c0001ac7983 */ /* 0x000f220000300800 */
[----:B------:R-:W-:-:S05]  /*97ba0*/  F2FP.SATFINITE.E4M3.F32.PACK_AB_MERGE_C R24, R158, R159, RZ ;  /* 0x0000009f9e18723e */ /* 0x000fca00048070ff */
[----:B------:R2:W-:Y:S04]  /*97bb0*/  STL [R1+0x47b4], R24 ;  /* 0x0047b41801007387 */ /* 0x0005e80000100800 */
[----:B------:R-:W4:Y:S04]  /*97bc0*/  LDL.LU R161, [R1+0x1430] ;  /* 0x0014300001a17983 */ /* 0x000f280000300800 */
[----:B------:R-:W4:Y:S04]  /*97bd0*/  LDL.LU R160, [R1+0x1434] ;  /* 0x0014340001a07983 */ /* 0x000f280000300800 */
[----:B------:R-:W4:Y:S01]  /*97be0*/  LDL.LU R175, [R1+0x1438] ;  /* 0x0014380001af7983 */ /* 0x000f220000300800 */
[----:B--2---:R-:W-:-:S03]  /*97bf0*/  F2FP.SATFINITE.E4M3.F32.PACK_AB_MERGE_C R24, R155, R157, RZ ;  /* 0x0000009d9b18723e */ /* 0x004fc600048070ff */
[----:B------:R-:W2:Y:S01]  /*97c00*/  LDL.LU R174, [R1+0x143c] ;  /* 0x00143c0001ae7983 */ /* 0x000ea20000300800 */
[----:B------:R-:W-:-:S03]  /*97c10*/  SHF.R.S32.HI R154, RZ, 0x1f, R153 ;  /* 0x0000001fff9a7819 */ /* 0x000fc60000011499 */
[----:B------:R0:W-:Y:S04]  /*97c20*/  STL [R1+0x47b0], R24 ;  /* 0x0047b01801007387 */ /* 0x0001e80000100800 */
[----:B------:R-:W2:Y:S04]  /*97c30*/  LDL.LU R159, [R1+0x1440] ;  /* 0x00144000019f7983 */ /* 0x000ea80000300800 */
[----:B------:R-:W2:Y:S01]  /*97c40*/  LDL.LU R158, [R1+0x1444] ;  /* 0x00144400019e7983 */ /* 0x000ea20000300800 */
[----:B0-----:R-:W-:-:S03]  /*97c50*/  IADD3 R24, P3, R153, R2, RZ ;  /* 0x0000000299187210 */ /* 0x001fc60007f7e0ff */
[----:B------:R-:W2:Y:S02]  /*97c60*/  LDL.LU R157, [R1+0x1448] ;  /* 0x00144800019d7983 */ /* 0x000ea40000300800 */
[----:B------:R-:W-:-:S05]  /*97c70*/  IMAD.X R25, R154, 0x1, R13, P3 ;  /* 0x000000019a197824 */ /* 0x000fca00018e060d */
[----:B------:R0:W-:Y:S04]  /*97c80*/  STL.64 [R1+0x3010], R24 ;  /* 0x0030101801007387 */ /* 0x0001e80000100a00 */
[----:B------:R-:W2:Y:S04]  /*97c90*/  LDL.LU R155, [R1+0x144c] ;  /* 0x00144c00019b7983 */ /* 0x000ea80000300800 */
[----:B------:R-:W2:Y:S01]  /*97ca0*/  LDL.LU R171, [R1+0x1450] ;  /* 0x0014500001ab7983 */ /* 0x000ea20000300800 */
[----:B0-----:R-:W-:-:S03]  /*97cb0*/  IADD3 R24, P3, R153, R0, RZ ;  /* 0x0000000099187210 */ /* 0x001fc60007f7e0ff */
[----:B------:R-:W2:Y:S02]  /*97cc0*/  LDL.LU R170, [R1+0x1454] ;  /* 0x0014540001aa7983 */ /* 0x000ea40000300800 */
[----:B------:R-:W-:Y:S01]  /*97cd0*/  IMAD.X R25, R154, 0x1, R7, P3 ;  /* 0x000000019a197824 */ /* 0x000fe200018e0607 */
[----:B---3--:R-:W-:Y:S02]  /*97ce0*/  F2FP.SATFINITE.E4M3.F32.PACK_AB_MERGE_C R165, R165, R169, RZ ;  /* 0x000000a9a5a5723e */ /* 0x008fe400048070ff */
[----:B------:R-:W3:Y:S04]  /*97cf0*/  LDL.LU R169, [R1+0x1458] ;  /* 0x0014580001a97983 */ /* 0x000ee80000300800 */
[----:B------:R0:W-:Y:S01]  /*97d00*/  STL.64 [R1+0x3000], R24 ;  /* 0x0030001801007387 */ /* 0x0001e20000100a00 */
[----:B------:R-:W-:-:S03]  /*97d10*/  F2FP.SATFINITE.E4M3.F32.PACK_AB_MERGE_C R163, R163, R168, RZ ;  /* 0x000000a8a3a3723e */ /* 0x000fc600048070ff */
[----:B------:R-:W3:Y:S01]  /*97d20*/  LDL.LU R168, [R1+0x145c] ;  /* 0x00145c0001a87983 */ /* 0x000ee20000300800 */
[----:B0-----:R-:W-:-:S05]  /*97d30*/  IADD3 R24, P3, R153, R6, RZ ;  /* 0x0000000699187210 */ /* 0x001fca0007f7e0ff */
[----:B------:R-:W-:-:S05]  /*97d40*/  IMAD.X R25, R154, 0x1, R5, P3 ;  /* 0x000000019a197824 */ /* 0x000fca00018e0605 */
[----:B------:R0:W-:Y:S02]  /*97d50*/  STL.64 [R1+0x2ff8], R24 ;  /* 0x002ff81801007387 */ /* 0x0001e40000100a00 */
[----:B0-----:R-:W-:-:S05]  /*97d60*/  IADD3 R24, P3, R153, R4, RZ ;  /* 0x0000000499187210 */ /* 0x001fca0007f7e0ff */
[----:B------:R-:W-:Y:S02]  /*97d70*/  IMAD.X R25, R154, 0x1, R3, P3 ;  /* 0x000000019a197824 */ /* 0x000fe400018e0603 */
[----:B------:R-:W-:Y:S01]  /*97d80*/  VIADD R153, R153, UR5 ;  /* 0x0000000599997c36 */ /* 0x000fe20008000000 */
[----:B------:R-:W-:-:S04]  /*97d90*/  ULDC UR5, c[0x0][0x248] ;  /* 0x0000920000057ab9 */ /* 0x000fc80000000800 */
[----:B------:R-:W-:Y:S02]  /*97da0*/  SHF.R.S32.HI R154, RZ, 0x1f, R153 ;  /* 0x0000001fff9a7819 */ /* 0x000fe40000011499 */
[----:B----4-:R-:W-:-:S05]  /*97db0*/  F2FP.SATFINITE.E4M3.F32.PACK_AB_MERGE_C R26, R162, R164, RZ ;  /* 0x000000a4a21a723e */ /* 0x010fca00048070ff */
[----:B------:R-:W-:Y:S04]  /*97dc0*/  STL [R1+0x1404], R26 ;  /* 0x0014041a01007387 */ /* 0x000fe80000100800 */
[----:B------:R-:W4:Y:S04]  /*97dd0*/  LDL.LU R164, [R1+0x1460] ;  /* 0x0014600001a47983 */ /* 0x000f280000300800 */
[----:B------:R-:W4:Y:S04]  /*97de0*/  LDL.LU R162, [R1+0x1464] ;  /* 0x0014640001a27983 */ /* 0x000f280000300800 */
[----:B------:R0:W-:Y:S02]  /*97df0*/  STL.64 [R1+0x2ff0], R24 ;  /* 0x002ff01801007387 */ /* 0x0001e40000100a00 */
[----:B0-----:R-:W-:-:S02]  /*97e00*/  F2FP.SATFINITE.E4M3.F32.PACK_AB_MERGE_C R25, R172, R173, RZ ;  /* 0x000000adac19723e */ /* 0x001fc400048070ff */
[----:B------:R-:W4:Y:S04]  /*97e10*/  LDL.LU R173, [R1+0x1468] ;  /* 0x0014680001ad7983 */ /* 0x000f280000300800 */
[----:B------:R-:W-:Y:S04]  /*97e20*/  STL [R1+0x1400], R25 ;  /* 0x0014001901007387 */ /* 0x000fe80000100800 */
[----:B------:R-:W4:Y:S01]  /*97e30*/  LDL.LU R172, [R1+0x146c] ;  /* 0x00146c0001ac7983 */ /* 0x000f220000300800 */
[----:B------:R-:W-:-:S05]  /*97e40*/  F2FP.SATFINITE.E4M3.F32.PACK_AB_MERGE_C R24, R160, R161, RZ ;  /* 0x000000a1a018723e */ /* 0x000fca00048070ff */
[----:B------:R2:W-:Y:S04]  /*97e50*/  STL [R1+0x140c], R24 ;  /* 0x00140c1801007387 */ /* 0x0005e80000100800 */
[----:B------:R-:W4:Y:S04]  /*97e60*/  LDL.LU R161, [R1+0x1470] ;  /* 0x0014700001a17983 */ /* 0x000f280000300800 */
[----:B------:R-:W4:Y:S01]  /*97e70*/  LDL.LU R160, [R1+0x1474] ;  /* 0x0014740001a07983 */ /* 0x000f220000300800 */
[----:B--2---:R-:W-:-:S03]  /*97e80*/  F2FP.SATFINITE.E4M3.F32.PACK_AB_MERGE_C R24, R174, R175, RZ ;  /* 0x000000afae18723e */ /* 0x004fc600048070ff */
[----:B------:R-:W2:Y:S04]  /*97e90*/  LDL.LU R175, [R1+0x1478] ;  /* 0x0014780001af7983 */ /* 0x000ea80000300800 */
[----:B------:R-:W2:Y:S04]  /*97ea0*/  LDL.LU R174, [R1+0x147c] ;  /* 0x00147c0001ae7983 */ /* 0x000ea80000300800 */
[----:B------:R0:W-:Y:S02]  /*97eb0*/  STL [R1+0x1408], R24 ;  /* 0x0014081801007387 */ /* 0x0001e40000100800 */
[----:B0-----:R-:W-:-:S05]  /*97ec0*/  IADD3 R24, P3, R153, R2, RZ ;  /* 0x0000000299187210 */ /* 0x001fca0007f7e0ff */
[----:B------:R-:W-:-:S05]  /*97ed0*/  IMAD.X R25, R154, 0x1, R13, P3 ;  /* 0x000000019a197824 */ /* 0x000fca00018e060d */
[----:B------:R0:W-:Y:S02]  /*97ee0*/  STL.64 [R1+0x2fd0], R24 ;  /* 0x002fd01801007387 */ /* 0x0001e40000100a00 */
[----:B0-----:R-:W-:Y:S02]  /*97ef0*/  F2FP.SATFINITE.E4M3.F32.PACK_AB_MERGE_C R25, R158, R159, RZ ;  /* 0x0000009f9e19723e */ /* 0x001fe400048070ff */
[----:B------:R-:W-:Y:S01]  /*97f00*/  F2FP.SATFINITE.E4M3.F32.PACK_AB_MERGE_C R24, R155, R157, RZ ;  /* 0x0000009d9b18723e */ /* 0x000fe200048070ff */
[----:B------:R-:W2:Y:S04]  /*97f10*/  LDL.LU R159, [R1+0x1480] ;  /* 0x00148000019f7983 */ /* 0x000ea80000300800 */
[----:B------:R-:W-:Y:S04]  /*97f20*/  STL [R1+0x1414], R25 ;  /* 0x0014141901007387 */ /* 0x000fe80000100800 */
[----:B------:R-:W2:Y:S04]  /*97f30*/  LDL.LU R158, [R1+0x1484] ;  /* 0x00148400019e7983 */ /* 0x000ea80000300800 */
[----:B------:R0:W-:Y:S04]  /*97f40*/  STL [R1+0x1410], R24 ;  /* 0x0014101801007387 */ /* 0x0001e80000100800 */
[----:B------:R-:W2:Y:S04]  /*97f50*/  LDL.LU R157, [R1+0x1488] ;  /* 0x00148800019d7983 */ /* 0x000ea80000300800 */
[----:B------:R-:W2:Y:S01]  /*97f60*/  LDL.LU R155, [R1+0x148c] ;  /* 0x00148c00019b7983 */ /* 0x000ea20000300800 */
[----:B0-----:R-:W-:-:S05]  /*97f70*/  IADD3 R24, P3, R153, R0, RZ ;  /* 0x0000000099187210 */ /* 0x001fca0007f7e0ff */
[----:B------:R-:W-:-:S05]  /*97f80*/  IMAD.X R25, R154, 0x1, R7, P3 ;  /* 0x000000019a197824 */ /* 0x000fca00018e0607 */
[----:B------:R0:W-:Y:S02]  /*97f90*/  STL.64 [R1+0x2fc0], R24 ;  /* 0x002fc01801007387 */ /* 0x0001e40000100a00 */
[----:B0-----:R-:W-:Y:S02]  /*97fa0*/  F2FP.SATFINITE.E4M3.F32.PACK_AB_MERGE_C R25, R170, R171, RZ ;  /* 0x000000abaa19723e */ /* 0x001fe400048070ff */
[----:B---3--:R-:W-:Y:S01]  /*97fb0*/  F2FP.SATFINITE.E4M3.F32.PACK_AB_MERGE_C R24, R168, R169, RZ ;  /* 0x000000a9a818723e */ /* 0x008fe200048070ff */
[----:B------:R-:W3:Y:S04]  /*97fc0*/  LDL.LU R171, [R1+0x1490] ;  /* 0x0014900001ab7983 */ /* 0x000ee80000300800 */
[----:B------:R-:W-:Y:S04]  /*97fd0*/  STL [R1+0x141c], R25 ;  /* 0x00141c1901007387 */ /* 0x000fe80000100800 */
[----:B------:R-:W3:Y:S04]  /*97fe0*/  LDL.LU R170, [R1+0x1494] ;  /* 0x0014940001aa7983 */ /* 0x000ee80000300800 */
[----:B------:R0:W-:Y:S04]  /*97ff0*/  STL [R1+0x1418], R24 ;  /* 0x0014181801007387 */ /* 0x0001e80000100800 */
[----:B------:R-:W3:Y:S04]  /*98000*/  LDL.LU R169, [R1+0x1498] ;  /* 0x0014980001a97983 */ /* 0x000ee80000300800 */
        /* <DEDUP_REMOVED lines=30> */
[----:B------:R-:W2:Y:S04]  /*981f0*/  LDL.LU R159, [R1+0x14c0] ;  /* 0x0014c000019f7983 */ /* 0x000ea80000300800 */
[----:B------:R-:W-:Y:S01]  /*98200*/  STL [R1+0x4634], R25 ;  /* 0x0046341901007387 */ /* 0x000fe20000100800 */
[----:B------:R-:W-:-:S03]  /*98210*/  F2FP.SATFINITE.E4M3.F32.PACK_AB_MERGE_C R24, R155, R157, RZ ;  /* 0x0000009d9b18723e */ /* 0x000fc600048070ff */
[----:B------:R-:W2:Y:S04]  /*98220*/  LDL.LU R158, [R1+0x14c4] ;  /* 0x0014c400019e7983 */ /* 0x000ea80000300800 */
[----:B------:R0:W-:Y:S04]  /*98230*/  STL [R1+0x4630], R24 ;  /* 0x0046301801007387 */ /* 0x0001e80000100800 */
[----:B------:R-:W2:Y:S04]  /*98240*/  LDL.LU R157, [R1+0x14c8] ;  /* 0x0014c800019d7983 */ /* 0x000ea80000300800 */
[----:B------:R-:W2:Y:S01]  /*98250*/  LDL.LU R155, [R1+0x14cc] ;  /* 0x0014cc00019b7983 */ /* 0x000ea20000300800 */
[----:B0-----:R-:W-:-:S05]  /*98260*/  IADD3 R24, P3, R153, R0, RZ ;  /* 0x0000000099187210 */ /* 0x001fca0007f7e0ff */
[----:B------:R-:W-:-:S05]  /*98270*/  IMAD.X R25, R154, 0x1, R7, P3 ;  /* 0x000000019a197824 */ /* 0x000fca00018e0607 */
[----:B------:R3:W-:Y:S02]  /*98280*/  STL.64 [R1+0x2f80], R24 ;  /* 0x002f801801007387 */ /* 0x0007e40000100a00 */
[----:B---3--:R-:W-:Y:S02]  /*98290*/  F2FP.SATFINITE.E4M3.F32.PACK_AB_MERGE_C R25, R170, R171, RZ ;  /* 0x000000abaa19723e */ /* 0x008fe400048070ff */
[----:B------:R-:W3:Y:S04]  /*982a0*/  LDL.LU R171, [R1+0x14d0] ;  /* 0x0014d00001ab7983 */ /* 0x000ee80000300800 */
[----:B------:R-:W-:Y:S01]  /*982b0*/  STL [R1+0x4640], R25 ;  /* 0x0046401901007387 */ /* 0x000fe20000100800 */
[----:B------:R-:W-:-:S03]  /*982c0*/  F2FP.SATFINITE.E4M3.F32.PACK_AB_MERGE_C R24, R168, R169, RZ ;  /* 0x000000a9a818723e */ /* 0x000fc600048070ff */
        /* <DEDUP_REMOVED lines=222> */
[----:B------:R-:W2:Y:S04]  /*990b0*/  LDL.LU R158, [R1+0x1204] ;  /* 0x00120400019e7983 */ /* 0x000ea80000300800 */
[----:B------:R0:W-:Y:S02]  /*990c0*/  STL [R1+0x4e10], R24 ;  /* 0x004e101801007387 */ /* 0x0001e40000100800 */
[----:B0-----:R-:W-:-:S02]  /*990d0*/  F2FP.SATFINITE.E4M3.F32.PACK_AB_MERGE_C R24, R155, R157, RZ ;  /* 0x0000009d9b18723e */ /* 0x001fc400048070ff */
[----:B------:R-:W2:Y:S04]  /*990e0*/  LDL.LU R157, [R1+0x1208] ;  /* 0x00120800019d7983 */ /* 0x000ea80000300800 */
[----:B------:R-:W2:Y:S04]  /*990f0*/  LDL.LU R155, [R1+0x120c] ;  /* 0x00120c00019b7983 */ /* 0x000ea80000300800 */
[----:B------:R0:W-:Y:S02]  /*99100*/  STL [R1+0x4e1c], R24 ;  /* 0x004e1c1801007387 */ /* 0x0001e40000100800 */
[----:B0-----:R-:W-:-:S05]  /*99110*/  IADD3 R24, P3, R153, R0, RZ ;  /* 0x0000000099187210 */ /* 0x001fca0007f7e0ff */
[----:B------:R-:W-:-:S05]  /*99120*/  IMAD.X R25, R154, 0x1, R7, P3 ;  /* 0x000000019a197824 */ /* 0x000fca00018e0607 */
[----:B------:R3:W-:Y:S02]  /*99130*/  STL.64 [R1+0x2e48], R24 ;  /* 0x002e481801007387 */ /* 0x0007e40000100a00 */
[----:B---3--:R-:W-:Y:S02]  /*99140*/  F2FP.SATFINITE.E4M3.F32.PACK_AB_MERGE_C R25, R170, R171, RZ ;  /* 0x000000abaa19723e */ /* 0x008fe400048070ff */
[----:B------:R-:W-:Y:S01]  /*99150*/  F2FP.SATFINITE.E4M3.F32.PACK_AB_MERGE_C R24, R168, R169, RZ ;  /* 0x000000a9a818723e */ /* 0x000fe200048070ff */
        /* <DEDUP_REMOVED lines=12> */
[----:B------:R-:W-:Y:S01]  /*99220*/  F2FP.SATFINITE.E4M3.F32.PACK_AB_MERGE_C R167, R167, R177, RZ ;  /* 0x000000b1a7a7723e */ /* 0x000fe200048070ff */
[----:B------:R-:W-:-:S03]  /*99230*/  ULDC UR5, c[0x0][0x248] ;  /* 0x0000920000057ab9 */ /* 0x000fc60000000800 */
[----:B------:R-:W-:Y:S02]  /*99240*/  SHF.R.S32.HI R154, RZ, 0x1f, R153 ;  /* 0x0000001fff9a7819 */ /* 0x000fe40000011499 */
[----:B------:R-:W-:Y:S02]  /*99250*/  F2FP.SATFINITE.E4M3.F32.PACK_AB_MERGE_C R166, R166, R176, RZ ;  /* 0x000000b0a6a6723e */ /* 0x000fe400048070ff */
        /* <DEDUP_REMOVED lines=13> */
[----:B0-----:R-:W-:Y:S02]  /*99330*/  IADD3 R24, P3, R153, R2, RZ ;  /* 0x0000000299187210 */ /* 0x001fe40007f7e0ff */
[----:B--2---:R-:W-:-:S03]  /*99340*/  F2FP.SATFINITE.E4M3.F32.PACK_AB_MERGE_C R26, R174, R175, RZ ;  /* 0x000000afae1a723e */ /* 0x004fc600048070ff */
[----:B------:R-:W-:Y:S02]  /*99350*/  IMAD.X R25, R154, 0x1, R13, P3 ;  /* 0x000000019a197824 */ /* 0x000fe400018e060d */
[----:B------:R-:W-:Y:S04]  /*99360*/  STL [R1+0x4d90], R26 ;  /* 0x004d901a01007387 */ /* 0x000fe80000100800 */
[----:B------:R0:W-:Y:S04]  /*99370*/  STL.64 [R1+0x2e00], R24 ;  /* 0x002e001801007387 */ /* 0x0001e80000100a00 */
[----:B------:R-:W2:Y:S04]  /*99380*/  LDL.LU R177, [R1+0x1238] ;  /* 0x0012380001b17983 */ /* 0x000ea80000300800 */
[----:B------:R-:W2:Y:S01]  /*99390*/  LDL.LU R176, [R1+0x123c] ;  /* 0x00123c0001b07983 */ /* 0x000ea20000300800 */
[----:B0-----:R-:W-:-:S05]  /*993a0*/  F2FP.SATFINITE.E4M3.F32.PACK_AB_MERGE_C R24, R158, R159, RZ ;  /* 0x0000009f9e18723e */ /* 0x001fca00048070ff */
[----:B------:R0:W-:Y:S04]  /*993b0*/  STL [R1+0x4d48], R24 ;  /* 0x004d481801007387 */ /* 0x0001e80000100800 */
[----:B------:R-:W2:Y:S04]  /*993c0*/  LDL.LU R159, [R1+0x1240] ;  /* 0x00124000019f7983 */ /* 0x000ea80000300800 */
[----:B------:R-:W2:Y:S01]  /*993d0*/  LDL.LU R158, [R1+0x1244] ;  /* 0x00124400019e7983 */ /* 0x000ea20000300800 */
[----:B0-----:R-:W-:-:S05]  /*993e0*/  F2FP.SATFINITE.E4M3.F32.PACK_AB_MERGE_C R24, R155, R157, RZ ;  /* 0x0000009d9b18723e */ /* 0x001fca00048070ff */
        /* <DEDUP_REMOVED lines=8> */
[----:B------:R-:W-:Y:S04]  /*99470*/  STL [R1+0x4d00], R25 ;  /* 0x004d001901007387 */ /* 0x000fe80000100800 */
[----:B------:R-:W3:Y:S01]  /*99480*/  LDL.LU R170, [R1+0x1254] ;  /* 0x0012540001aa7983 */ /* 0x000ee20000300800 */
[----:B------:R-:W-:-:S05]  /*99490*/  F2FP.SATFINITE.E4M3.F32.PACK_AB_MERGE_C R24, R168, R169, RZ ;  /* 0x000000a9a818723e */ /* 0x000fca00048070ff */
        /* <DEDUP_REMOVED lines=15> */
[----:B------:R0:W-:Y:S04]  /*99590*/  STL.64 [R1+0x2dd0], R24 ;  /* 0x002dd01801007387 */ /* 0x0001e80000100a00 */
[----:B------:R-:W4:Y:S01]  /*995a0*/  LDL.LU R175, [R1+0x1268] ;  /* 0x0012680001af7983 */ /* 0x000f220000300800 */
[----:B0-----:R-:W-:-:S05]  /*995b0*/  F2FP.SATFINITE.E4M3.F32.PACK_AB_MERGE_C R25, R172, R173, RZ ;  /* 0x000000adac19723e */ /* 0x001fca00048070ff */
[----:B------:R-:W-:Y:S04]  /*995c0*/  STL [R1+0x4cb8], R25 ;  /* 0x004cb81901007387 */ /* 0x000fe80000100800 */
[----:B------:R-:W4:Y:S01]  /*995d0*/  LDL.LU R174, [R1+0x126c] ;  /* 0x00126c0001ae7983 */ /* 0x000f220000300800 */
[----:B------:R-:W-:-:S05]  /*995e0*/  F2FP.SATFINITE.E4M3.F32.PACK_AB_MERGE_C R24, R160, R161, RZ ;  /* 0x000000a1a018723e */ /* 0x000fca00048070ff */
[----:B------:R0:W-:Y:S04]  /*995f0*/  STL [R1+0x4c2c], R24 ;  /* 0x004c2c1801007387 */ /* 0x0001e80000100800 */
[----:B------:R-:W4:Y:S04]  /*99600*/  LDL.LU R173, [R1+0x1270] ;  /* 0x0012700001ad7983 */ /* 0x000f280000300800 */
[----:B------:R-:W4:Y:S04]  /*99610*/  LDL.LU R172, [R1+0x1274] ;  /* 0x0012740001ac7983 */ /* 0x000f280000300800 */
[----:B------:R-:W4:Y:S04]  /*99620*/  LDL.LU R161, [R1+0x1278] ;  /* 0x0012780001a17983 */ /* 0x000f280000300800 */
[----:B------:R-:W4:Y:S01]  /*99630*/  LDL.LU R160, [R1+0x127c] ;  /* 0x00127c0001a07983 */ /* 0x000f220000300800 */
[----:B0-----:R-:W-:-:S02]  /*99640*/  IADD3 R24, P3, R153, R2, RZ ;  /* 0x0000000299187210 */ /* 0x001fc40007f7e0ff */
[----:B--2---:R-:W-:-:S03]  /*99650*/  F2FP.SATFINITE.E4M3.F32.PACK_AB_MERGE_C R26, R176, R177, RZ ;  /* 0x000000b1b01a723e */ /* 0x004fc600048070ff */
[----:B------:R-:W-:Y:S02]  /*99660*/  IMAD.X R25, R154, 0x1, R13, P3 ;  /* 0x000000019a197824 */ /* 0x000fe400018e060d */
[----:B------:R-:W-:Y:S04]  /*99670*/  STL [R1+0x4c64], R26 ;  /* 0x004c641a01007387 */ /* 0x000fe80000100800 */
[----:B------:R0:W-:Y:S02]  /*99680*/  STL.64 [R1+0x2db0], R24 ;  /* 0x002db01801007387 */ /* 0x0001e40000100a00 */
[----:B0-----:R-:W-:Y:S02]  /*99690*/  F2FP.SATFINITE.E4M3.F32.PACK_AB_MERGE_C R25, R158, R159, RZ ;  /* 0x0000009f9e19723e */ /* 0x001fe400048070ff */
[----:B------:R-:W2:Y:S04]  /*996a0*/  LDL.LU R159, [R1+0x1280] ;  /* 0x00128000019f7983 */ /* 0x000ea80000300800 */
[----:B------:R-:W-:Y:S04]  /*996b0*/  STL [R1+0x4bcc], R25 ;  /* 0x004bcc1901007387 */ /* 0x000fe80000100800 */
[----:B------:R-:W2:Y:S01]  /*996c0*/  LDL.LU R158, [R1+0x1284] ;  /* 0x00128400019e7983 */ /* 0x000ea20000300800 */
[----:B------:R-:W-:-:S05]  /*996d0*/  F2FP.SATFINITE.E4M3.F32.PACK_AB_MERGE_C R24, R155, R157, RZ ;  /* 0x0000009d9b18723e */ /* 0x000fca00048070ff */
        /* <DEDUP_REMOVED lines=27> */
[----:B0-----:R-:W-:-:S05]  /*99890*/  F2FP.SATFINITE.E4M3.F32.PACK_AB_MERGE_C R25, R174, R175, RZ ;  /* 0x000000afae19723e */ /* 0x001fca00048070ff */
[----:B------:R-:W-:Y:S01]  /*998a0*/  STL [R1+0x4b74], R25 ;  /* 0x004b741901007387 */ /* 0x000fe20000100800 */
[----:B------:R-:W-:-:S05]  /*998b0*/  F2FP.SATFINITE.E4M3.F32.PACK_AB_MERGE_C R24, R172, R173, RZ ;  /* 0x000000adac18723e */ /* 0x000fca00048070ff */
[----:B------:R0:W-:Y:S04]  /*998c0*/  STL [R1+0x4b1c], R24 ;  /* 0x004b1c1801007387 */ /* 0x0001e80000100800 */
[----:B------:R-:W4:Y:S04]  /*998d0*/  LDL.LU R179, [R1+0x12a8] ;  /* 0x0012a80001b37983 */ /* 0x000f280000300800 */
[----:B------:R-:W4:Y:S01]  /*998e0*/  LDL.LU R178, [R1+0x12ac] ;  /* 0x0012ac0001b27983 */ /* 0x000f220000300800 */
[----:B0-----:R-:W-:-:S05]  /*998f0*/  F2FP.SATFINITE.E4M3.F32.PACK_AB_MERGE_C R24, R160, R161, RZ ;  /* 0x000000a1a018723e */ /* 0x001fca00048070ff */
[----:B------:R0:W-:Y:S04]  /*99900*/  STL [R1+0x4b24], R24 ;  /* 0x004b241801007387 */ /* 0x0001e80000100800 */
[----:B------:R-:W4:Y:S04]  /*99910*/  LDL.LU R177, [R1+0x12b0] ;  /* 0x0012b00001b17983 */ /* 0x000f280000300800 */
[----:B------:R-:W4:Y:S01]  /*99920*/  LDL.LU R176, [R1+0x12b4] ;  /* 0x0012b40001b07983 */ /* 0x000f220000300800 */
[----:B0-----:R-:W-:-:S03]  /*99930*/  IADD3 R24, P3, R153, R2, RZ ;  /* 0x0000000299187210 */ /* 0x001fc60007f7e0ff */
[----:B------:R-:W4:Y:S04]  /*99940*/  LDL.LU R161, [R1+0x12b8] ;  /* 0x0012b80001a17983 */ /* 0x000f280000300800 */
[----:B------:R-:W4:Y:S01]  /*99950*/  LDL.LU R160, [R1+0x12bc] ;  /* 0x0012bc0001a07983 */ /* 0x000f220000300800 */
[----:B------:R-:W-:-:S05]  /*99960*/  IMAD.X R25, R154, 0x1, R13, P3 ;  /* 0x000000019a197824 */ /* 0x000fca00018e060d */
[----:B------:R2:W-:Y:S02]  /*99970*/  STL.64 [R1+0x2d70], R24 ;  /* 0x002d701801007387 */ /* 0x0005e40000100a00 */
[----:B--2---:R-:W-:Y:S02]  /*99980*/  F2FP.SATFINITE.E4M3.F32.PACK_AB_MERGE_C R25, R158, R159, RZ ;  /* 0x0000009f9e19723e */ /* 0x004fe400048070ff */
        /* <DEDUP_REMOVED lines=9> */
[----:B------:R3:W-:Y:S04]  /*99a20*/  STL.64 [R1+0x2d68], R24 ;  /* 0x002d681801007387 */ /* 0x0007e80000100a00 */
[----:B------:R-:W2:Y:S01]  /*99a30*/  LDL.LU R173, [R1+0x12d0] ;  /* 0x0012d00001ad7983 */ /* 0x000ea20000300800 */
[----:B---3--:R-:W-:-:S05]  /*99a40*/  F2FP.SATFINITE.E4M3.F32.PACK_AB_MERGE_C R25, R170, R171, RZ ;  /* 0x000000abaa19723e */ /* 0x008fca00048070ff */
        /* <DEDUP_REMOVED lines=18> */
[----:B------:R-:W4:Y:S04]  /*99b70*/  LDL.LU R169, [R1+0x12e8] ;  /* 0x0012e80001a97983 */ /* 0x000f280000300800 */
[----:B------:R0:W-:Y:S04]  /*99b80*/  STL.64 [R1+0x2120], R24 ;  /* 0x0021201801007387 */ /* 0x0001e80000100a00 */
[----:B------:R-:W4:Y:S04]  /*99b90*/  LDL.LU R168, [R1+0x12ec] ;  /* 0x0012ec0001a87983 */ /* 0x000f280000300800 */
[----:B------:R-:W4:Y:S04]  /*99ba0*/  LDL.LU R164, [R1+0x12f0] ;  /* 0x0012f00001a47983 */ /* 0x000f280000300800 */
[----:B------:R-:W4:Y:S01]  /*99bb0*/  LDL.LU R162, [R1+0x12f4] ;  /* 0x0012f40001a27983 */ /* 0x000f220000300800 */
[----:B0-----:R-:W-:-:S05]  /*99bc0*/  F2FP.SATFINITE.E4M3.F32.PACK_AB_MERGE_C R25, R178, R179, RZ ;  /* 0x000000b3b219723e */ /* 0x001fca00048070ff */
[----:B------:R-:W-:Y:S01]  /*99bd0*/  STL [R1+0x4a08], R25 ;  /* 0x004a081901007387 */ /* 0x000fe20000100800 */
[----:B------:R-:W-:-:S05]  /*99be0*/  F2FP.SATFINITE.E4M3.F32.PACK_AB_MERGE_C R24, R176, R177, RZ ;  /* 0x000000b1b018723e */ /* 0x000fca00048070ff */
[----:B------:R0:W-:Y:S02]  /*99bf0*/  STL [R1+0x49c0], R24 ;  /* 0x0049c01801007387 */ /* 0x0001e40000100800 */
[----:B0-----:R-:W-:Y:S02]  /*99c00*/  F2FP.SATFINITE.E4M3.F32.PACK_AB_MERGE_C R24, R160, R161, RZ ;  /* 0x000000a1a018723e */ /* 0x001fe400048070ff */
[----:B------:R-:W4:Y:S04]  /*99c10*/  LDL.LU R161, [R1+0x12f8] ;  /* 0x0012f80001a17983 */ /* 0x000f280000300800 */
[----:B------:R-:W4:Y:S04]  /*99c20*/  LDL.LU R160, [R1+0x12fc] ;  /* 0x0012fc0001a07983 */ /* 0x000f280000300800 */
[----:B------:R0:W-:Y:S02]  /*99c30*/  STL [R1+0x49d8], R24 ;  /* 0x0049d81801007387 */ /* 0x0001e40000100800 */
[----:B0-----:R-:W-:-:S05]  /*99c40*/  IADD3 R24, P3, R153, R2, RZ ;  /* 0x0000000299187210 */ /* 0x001fca0007f7e0ff */
[----:B------:R-:W-:-:S05]  /*99c50*/  IMAD.X R25, R154, 0x1, R13, P3 ;  /* 0x000000019a197824 */ /* 0x000fca00018e060d */
[----:B------:R2:W-:Y:S02]  /*99c60*/  STL.64 [R1+0x2118], R24 ;  /* 0x0021181801007387 */ /* 0x0005e40000100a00 */
[----:B--2---:R-:W-:Y:S02]  /*99c70*/  F2FP.SATFINITE.E4M3.F32.PACK_AB_MERGE_C R25, R158, R159, RZ ;  /* 0x0000009f9e19723e */ /* 0x004fe400048070ff */
        /* <DEDUP_REMOVED lines=28> */
[----:B------:R0:W-:Y:S04]  /*99e40*/  STL.64 [R1+0x2100], R24 ;  /* 0x0021001801007387 */ /* 0x0001e80000100a00 */
[----:B------:R-:W4:Y:S01]  /*99e50*/  LDL.LU R177, [R1+0x1320] ;  /* 0x0013200001b17983 */ /* 0x000f220000300800 */
[----:B0-----:R-:W-:Y:S02]  /*99e60*/  F2FP.SATFINITE.E4M3.F32.PACK_AB_MERGE_C R25, R168, R169, RZ ;  /* 0x000000a9a819723e */ /* 0x001fe400048070ff */
[----:B------:R-:W-:-:S03]  /*99e70*/  F2FP.SATFINITE.E4M3.F32.PACK_AB_MERGE_C R24, R162, R164, RZ ;  /* 0x000000a4a218723e */ /* 0x000fc600048070ff */
[----:B------:R-:W-:Y:S04]  /*99e80*/  STL [R1+0x48f8], R25 ;  /* 0x0048f81901007387 */ /* 0x000fe80000100800 */
[----:B------:R-:W4:Y:S04]  /*99e90*/  LDL.LU R176, [R1+0x1324] ;  /* 0x0013240001b07983 */ /* 0x000f280000300800 */
[----:B------:R0:W-:Y:S04]  /*99ea0*/  STL [R1+0x48b8], R24 ;  /* 0x0048b81801007387 */ /* 0x0001e80000100800 */
[----:B------:R-:W4:Y:S04]  /*99eb0*/  LDL.LU R169, [R1+0x1328] ;  /* 0x0013280001a97983 */ /* 0x000f280000300800 */
[----:B------:R-:W4:Y:S04]  /*99ec0*/  LDL.LU R168, [R1+0x132c] ;  /* 0x00132c0001a87983 */ /* 0x000f280000300800 */
[----:B------:R-:W4:Y:S04]  /*99ed0*/  LDL.LU R164, [R1+0x1330] ;  /* 0x0013300001a47983 */ /* 0x000f280000300800 */
[----:B------:R-:W4:Y:S01]  /*99ee0*/  LDL.LU R162, [R1+0x1334] ;  /* 0x0013340001a27983 */ /* 0x000f220000300800 */
[----:B0-----:R-:W-:-:S03]  /*99ef0*/  F2FP.SATFINITE.E4M3.F32.PACK_AB_MERGE_C R24, R160, R161, RZ ;  /* 0x000000a1a018723e */ /* 0x001fc600048070ff */
[----:B------:R-:W4:Y:S04]  /*99f00*/  LDL.LU R161, [R1+0x1338] ;  /* 0x0013380001a17983 */ /* 0x000f280000300800 */
[----:B------:R-:W4:Y:S04]  /*99f10*/  LDL.LU R160, [R1+0x133c] ;  /* 0x00133c0001a07983 */ /* 0x000f280000300800 */
[----:B------:R0:W-:Y:S02]  /*99f20*/  STL [R1+0x48c0], R24 ;  /* 0x0048c01801007387 */ /* 0x0001e40000100800 */
[----:B0-----:R-:W-:-:S05]  /*99f30*/  IADD3 R24, P3, R153, R2, RZ ;  /* 0x0000000299187210 */ /* 0x001fca0007f7e0ff */
        /* <DEDUP_REMOVED lines=50> */
[----:B------:R-:W-:Y:S02]  /*9a260*/  F2FP.SATFINITE.E4M3.F32.PACK_AB_MERGE_C R24, R155, R157, RZ ;  /* 0x0000009d9b18723e */ /* 0x000fe400048070ff */
        /* <DEDUP_REMOVED lines=8> */
[----:B------:R0:W-:Y:S01]  /*9a2f0*/  STL.64 [R1+0x20d0], R24 ;  /* 0x0020d01801007387 */ /* 0x0001e20000100a00 */
[----:B---3--:R-:W-:Y:S02]  /*9a300*/  F2FP.SATFINITE.E4M3.F32.PACK_AB_MERGE_C R27, R174, R175, RZ ;  /* 0x000000afae1b723e */ /* 0x008fe400048070ff */
[----:B0-----:R-:W-:Y:S02]  /*9a310*/  IADD3 R24, P3, R153, R6, RZ ;  /* 0x0000000699187210 */ /* 0x001fe40007f7e0ff */
[----:B------:R-:W-:-:S03]  /*9a320*/  F2FP.SATFINITE.E4M3.F32.PACK_AB_MERGE_C R26, R172, R173, RZ ;  /* 0x000000adac1a723e */ /* 0x000fc600048070ff */
[----:B------:R-:W-:Y:S01]  /*9a330*/  IMAD.X R25, R154, 0x1, R5, P3 ;  /* 0x000000019a197824 */ /* 0x000fe200018e0605 */
[----:B------:R-:W-:Y:S04]  /*9a340*/  STL [R1+0x47a4], R27 ;  /* 0x0047a41b01007387 */ /* 0x000fe80000100800 */
[----:B------:R-:W-:Y:S04]  /*9a350*/  STL [R1+0x47a0], R26 ;  /* 0x0047a01a01007387 */ /* 0x000fe80000100800 */
[----:B------:R0:W-:Y:S04]  /*9a360*/  STL.64 [R1+0x20c8], R24 ;  /* 0x0020c81801007387 */ /* 0x0001e80000100a00 */
[----:B------:R-:W3:Y:S04]  /*9a370*/  LDL.LU R179, [R1+0x1390] ;  /* 0x0013900001b37983 */ /* 0x000ee80000300800 */
[----:B------:R-:W3:Y:S01]  /*9a380*/  LDL.LU R178, [R1+0x1394] ;  /* 0x0013940001b27983 */ /* 0x000ee20000300800 */
[----:B0-----:R-:W-:-:S05]  /*9a390*/  F2FP.SATFINITE.E4M3.F32.PACK_AB_MERGE_C R24, R170, R171, RZ ;  /* 0x000000abaa18723e */ /* 0x001fca00048070ff */
[----:B------:R0:W-:Y:S04]  /*9a3a0*/  STL [R1+0x4798], R24 ;  /* 0x0047981801007387 */ /* 0x0001e80000100800 */
[----:B------:R-:W3:Y:S04]  /*9a3b0*/  LDL.LU R177, [R1+0x1398] ;  /* 0x0013980001b17983 */ /* 0x000ee80000300800 */
[----:B------:R-:W3:Y:S01]  /*9a3c0*/  LDL.LU R176, [R1+0x139c] ;  /* 0x00139c0001b07983 */ /* 0x000ee20000300800 */
[----:B0-----:R-:W-:-:S03]  /*9a3d0*/  IADD3 R24, P3, R153, R4, RZ ;  /* 0x0000000499187210 */ /* 0x001fc60007f7e0ff */
[----:B------:R-:W3:Y:S04]  /*9a3e0*/  LDL.LU R174, [R1+0x13a0] ;  /* 0x0013a00001ae7983 */ /* 0x000ee80000300800 */
[----:B------:R-:W3:Y:S01]  /*9a3f0*/  LDL.LU R173, [R1+0x13a4] ;  /* 0x0013a40001ad7983 */ /* 0x000ee20000300800 */
[----:B------:R-:W-:-:S05]  /*9a400*/  IMAD.X R25, R154, 0x1, R3, P3 ;  /* 0x000000019a197824 */ /* 0x000fca00018e0603 */
[----:B------:R4:W-:Y:S04]  /*9a410*/  STL.64 [R1+0x20c0], R24 ;  /* 0x0020c01801007387 */ /* 0x0009e80000100a00 */
[----:B------:R-:W3:Y:S01]  /*9a420*/  LDL.LU R172, [R1+0x13a8] ;  /* 0x0013a80001ac7983 */ /* 0x000ee20000300800 */
[----:B------:R-:W-:Y:S01]  /*9a430*/  VIADD R153, R153, UR5 ;  /* 0x0000000599997c36 */ /* 0x000fe20008000000 */
[----:B------:R-:W-:-:S04]  /*9a440*/  ULDC UR5, c[0x0][0x248] ;  /* 0x0000920000057ab9 */ /* 0x000fc80000000800 */
[----:B------:R-:W-:Y:S02]  /*9a450*/  SHF.R.S32.HI R154, RZ, 0x1f, R153 ;  /* 0x0000001fff9a7819 */ /* 0x000fe40000011499 */
[----:B----4-:R-:W-:-:S05]  /*9a460*/  F2FP.SATFINITE.E4M3.F32.PACK_AB_MERGE_C R25, R168, R169, RZ ;  /* 0x000000a9a819723e */ /* 0x010fca00048070ff */
        /* <DEDUP_REMOVED lines=8> */
[----:B0-----:R-:W-:-:S05]  /*9a4f0*/  F2FP.SATFINITE.E4M3.F32.PACK_AB_MERGE_C R24, R160, R161, RZ ;  /* 0x000000a1a018723e */ /* 0x001fca00048070ff */
[----:B------:R0:W-:Y:S02]  /*9a500*/  STL [R1+0x4794], R24 ;  /* 0x0047941801007387 */ /* 0x0001e40000100800 */
[----:B0-----:R-:W-:-:S05]  /*9a510*/  IADD3 R24, P3, R153, R2, RZ ;  /* 0x0000000299187210 */ /* 0x001fca0007f7e0ff */
[----:B------:R-:W-:-:S05]  /*9a520*/  IMAD.X R25, R154, 0x1, R13, P3 ;  /* 0x000000019a197824 */ /* 0x000fca00018e060d */
[----:B------:R2:W-:Y:S02]  /*9a530*/  STL.64 [R1+0x20b8], R24 ;  /* 0x0020b81801007387 */ /* 0x0005e40000100a00 */
[----:B--2---:R-:W-:Y:S02]  /*9a540*/  F2FP.SATFINITE.E4M3.F32.PACK_AB_MERGE_C R24, R155, R157, RZ ;  /* 0x0000009d9b18723e */ /* 0x004fe400048070ff */
[----:B------:R-:W2:Y:S04]  /*9a550*/  LDL.LU R157, [R1+0x13c0] ;  /* 0x0013c000019d7983 */ /* 0x000ea80000300800 */
[----:B------:R-:W2:Y:S04]  /*9a560*/  LDL.LU R155, [R1+0x13c4] ;  /* 0x0013c400019b7983 */ /* 0x000ea80000300800 */
[----:B------:R0:W-:Y:S04]  /*9a570*/  STL [R1+0x4788], R24 ;  /* 0x0047881801007387 */ /* 0x0001e80000100800 */
[----:B------:R-:W2:Y:S04]  /*9a580*/  LDL.LU R164, [R1+0x13c8] ;  /* 0x0013c80001a47983 */ /* 0x000ea80000300800 */
[----:B------:R-:W2:Y:S01]  /*9a590*/  LDL.LU R162, [R1+0x13cc] ;  /* 0x0013cc0001a27983 */ /* 0x000ea20000300800 */
[----:B0-----:R-:W-:-:S05]  /*9a5a0*/  F2FP.SATFINITE.E4M3.F32.PACK_AB_MERGE_C R24, R158, R159, RZ ;  /* 0x0000009f9e18723e */ /* 0x001fca00048070ff */
[----:B------:R0:W-:Y:S04]  /*9a5b0*/  STL [R1+0x478c], R24 ;  /* 0x00478c1801007387 */ /* 0x0001e80000100800 */
[----:B------:R-:W2:Y:S04]  /*9a5c0*/  LDL.LU R161, [R1+0x13d0] ;  /* 0x0013d00001a17983 */ /* 0x000ea80000300800 */
[----:B------:R-:W2:Y:S04]  /*9a5d0*/  LDL.LU R160, [R1+0x13d4] ;  /* 0x0013d40001a07983 */ /* 0x000ea80000300800 */
[----:B------:R-:W2:Y:S04]  /*9a5e0*/  LDL.LU R159, [R1+0x13d8] ;  /* 0x0013d800019f7983 */ /* 0x000ea80000300800 */
[----:B------:R-:W2:Y:S01]  /*9a5f0*/  LDL.LU R158, [R1+0x13dc] ;  /* 0x0013dc00019e7983 */ /* 0x000ea20000300800 */
[----:B0-----:R-:W-:-:S05]  /*9a600*/  IADD3 R24, P3, R153, R0, RZ ;  /* 0x0000000099187210 */ /* 0x001fca0007f7e0ff */
[----:B------:R-:W-:-:S05]  /*9a610*/  IMAD.X R25, R154, 0x1, R7, P3 ;  /* 0x000000019a197824 */ /* 0x000fca00018e0607 */
[----:B------:R0:W-:Y:S01]  /*9a620*/  STL.64 [R1+0x20b0], R24 ;  /* 0x0020b01801007387 */ /* 0x0001e20000100a00 */
[----:B---3--:R-:W-:Y:S02]  /*9a630*/  F2FP.SATFINITE.E4M3.F32.PACK_AB_MERGE_C R27, R178, R179, RZ ;  /* 0x000000b3b21b723e */ /* 0x008fe400048070ff */
[----:B0-----:R-:W-:-:S03]  /*9a640*/  IADD3 R24, P3, R153, R6, RZ ;  /* 0x0000000699187210 */ /* 0x001fc60007f7e0ff */
[----:B------:R-:W-:Y:S02]  /*9a650*/  STL [R1+0x4784], R27 ;  /* 0x0047841b01007387 */ /* 0x000fe40000100800 */
[----:B------:R-:W-:Y:S01]  /*9a660*/  IMAD.X R25, R154, 0x1, R5, P3 ;  /* 0x000000019a197824 */ /* 0x000fe200018e0605 */
[----:B------:R-:W-:-:S05]  /*9a670*/  F2FP.SATFINITE.E4M3.F32.PACK_AB_MERGE_C R26, R176, R177, RZ ;  /* 0x000000b1b01a723e */ /* 0x000fca00048070ff */
[----:B------:R0:W-:Y:S04]  /*9a680*/  STL [R1+0x4780], R26 ;  /* 0x0047801a01007387 */ /* 0x0001e80000100800 */
[----:B------:R1:W-:Y:S01]  /*9a690*/  STL.64 [R1+0x20a8], R24 ;  /* 0x0020a81801007387 */ /* 0x0003e20000100a00 */
[----:B0-----:R-:W-:-:S05]  /*9a6a0*/  F2FP.SATFINITE.E4M3.F32.PACK_AB_MERGE_C R26, R173, R174, RZ ;  /* 0x000000aead1a723e */ /* 0x001fca00048070ff */
[----:B------:R-:W-:Y:S01]  /*9a6b0*/  STL [R1+0x477c], R26 ;  /* 0x00477c1a01007387 */ /* 0x000fe20000100800 */
[----:B-1----:R-:W-:-:S03]  /*9a6c0*/  IADD3 R24, P3, R153, R4, RZ ;  /* 0x0000000499187210 */ /* 0x002fc60007f7e0ff */
[----:B------:R-:W3:Y:S04]  /*9a6d0*/  LDL.LU R174, [R1+0x13e0] ;  /* 0x0013e00001ae7983 */ /* 0x000ee80000300800 */
[----:B------:R-:W3:Y:S01]  /*9a6e0*/  LDL.LU R173, [R1+0x13e4] ;  /* 0x0013e40001ad7983 */ /* 0x000ee20000300800 */
[----:B------:R-:W-:-:S05]  /*9a6f0*/  IMAD.X R25, R154, 0x1, R3, P3 ;  /* 0x000000019a197824 */ /* 0x000fca00018e0603 */
[----:B------:R4:W-:Y:S01]  /*9a700*/  STL.64 [R1+0x20a0], R24 ;  /* 0x0020a01801007387 */ /* 0x0009e20000100a00 */
[----:B------:R-:W-:Y:S01]  /*9a710*/  VIADD R153, R153, UR5 ;  /* 0x0000000599997c36 */ /* 0x000fe20008000000 */
[----:B------:R-:W-:-:S04]  /*9a720*/  ULDC UR5, c[0x0][0x248] ;  /* 0x0000920000057ab9 */ /* 0x000fc80000000800 */
[----:B------:R-:W-:Y:S02]  /*9a730*/  SHF.R.S32.HI R154, RZ, 0x1f, R153 ;  /* 0x0000001fff9a7819 */ /* 0x000fe40000011499 */
[----:B----4-:R-:W-:Y:S02]  /*9a740*/  F2FP.SATFINITE.E4M3.F32.PACK_AB_MERGE_C R25, R171, R172, RZ ;  /* 0x000000acab19723e */ /* 0x010fe400048070ff */
        /* <DEDUP_REMOVED lines=8> */
[----:B------:R-:W-:-:S03]  /*9a7d0*/  F2FP.SATFINITE.E4M3.F32.PACK_AB_MERGE_C R26, R168, R175, RZ ;  /* 0x000000afa81a723e */ /* 0x000fc600048070ff */
[----:B------:R-:W-:Y:S02]  /*9a7e0*/  IMAD.X R25, R154, 0x1, R13, P3 ;  /* 0x000000019a197824 */ /* 0x000fe400018e060d */
[----:B------:R-:W-:Y:S04]  /*9a7f0*/  STL [R1+0x4770], R26 ;  /* 0x0047701a01007387 */ /* 0x000fe80000100800 */
[----:B------:R2:W-:Y:S02]  /*9a800*/  STL.64 [R1+0x2098], R24 ;  /* 0x0020981801007387 */ /* 0x0005e40000100a00 */
[----:B--2---:R-:W-:Y:S02]  /*9a810*/  F2FP.SATFINITE.E4M3.F32.PACK_AB_MERGE_C R24, R155, R157, RZ ;  /* 0x0000009d9b18723e */ /* 0x004fe400048070ff */
[----:B------:R-:W2:Y:S04]  /*9a820*/  LDL.LU R157, [R1+0x13f8] ;  /* 0x0013f800019d7983 */ /* 0x000ea80000300800 */
[----:B------:R-:W2:Y:S04]  /*9a830*/  LDL.LU R155, [R1+0x13fc] ;  /* 0x0013fc00019b7983 */ /* 0x000ea80000300800 */
[----:B------:R0:W-:Y:S01]  /*9a840*/  STL [R1+0x476c], R24 ;  /* 0x00476c1801007387 */ /* 0x0001e20000100800 */
[----:B------:R-:W-:-:S02]  /*9a850*/  F2FP.SATFINITE.E4M3.F32.PACK_AB_MERGE_C R26, R162, R164, RZ ;  /* 0x000000a4a21a723e */ /* 0x000fc400048070ff */
[----:B0-----:R-:W-:-:S03]  /*9a860*/  IADD3 R24, P3, R153, R0, RZ ;  /* 0x0000000099187210 */ /* 0x001fc60007f7e0ff */
[----:B------:R-:W-:Y:S02]  /*9a870*/  STL [R1+0x4768], R26 ;  /* 0x0047681a01007387 */ /* 0x000fe40000100800 */
[----:B------:R-:W-:-:S05]  /*9a880*/  IMAD.X R25, R154, 0x1, R7, P3 ;  /* 0x000000019a197824 */ /* 0x000fca00018e0607 */
[----:B------:R0:W-:Y:S04]  /*9a890*/  STL.64 [R1+0x2090], R24 ;  /* 0x0020901801007387 */ /* 0x0001e80000100a00 */
[----:B------:R-:W2:Y:S01]  /*9a8a0*/  LDL.LU R179, [R1+0x1000] ;  /* 0x0010000001b37983 */ /* 0x000ea20000300800 */
[----:B0-----:R-:W-:Y:S02]  /*9a8b0*/  F2FP.SATFINITE.E4M3.F32.PACK_AB_MERGE_C R25, R160, R161, RZ ;  /* 0x000000a1a019723e */ /* 0x001fe400048070ff */
[----:B------:R-:W-:-:S03]  /*9a8c0*/  F2FP.SATFINITE.E4M3.F32.PACK_AB_MERGE_C R24, R158, R159, RZ ;  /* 0x0000009f9e18723e */ /* 0x000fc600048070ff */
[----:B------:R-:W-:Y:S04]  /*9a8d0*/  STL [R1+0x4760], R25 ;  /* 0x0047601901007387 */ /* 0x000fe80000100800 */
[----:B------:R-:W2:Y:S04]  /*9a8e0*/  LDL.LU R162, [R1+0x1004] ;  /* 0x0010040001a27983 */ /* 0x000ea80000300800 */
[----:B------:R0:W-:Y:S04]  /*9a8f0*/  STL [R1+0x4764], R24 ;  /* 0x0047641801007387 */ /* 0x0001e80000100800 */
[----:B------:R-:W2:Y:S04]  /*9a900*/  LDL.LU R168, [R1+0x1008] ;  /* 0x0010080001a87983 */ /* 0x000ea80000300800 */
[----:B------:R-:W2:Y:S04]  /*9a910*/  LDL.LU R161, [R1+0x100c] ;  /* 0x00100c0001a17983 */ /* 0x000ea80000300800 */
[----:B------:R-:W2:Y:S04]  /*9a920*/  LDL.LU R164, [R1+0x1010] ;  /* 0x0010100001a47983 */ /* 0x000ea80000300800 */
[----:B------:R-:W2:Y:S04]  /*9a930*/  LDL.LU R160, [R1+0x1014] ;  /* 0x0010140001a07983 */ /* 0x000ea80000300800 */
[----:B------:R-:W2:Y:S04]  /*9a940*/  LDL.LU R159, [R1+0x1018] ;  /* 0x00101800019f7983 */ /* 0x000ea80000300800 */
[----:B------:R-:W2:Y:S01]  /*9a950*/  LDL.LU R158, [R1+0x101c] ;  /* 0x00101c00019e7983 */ /* 0x000ea20000300800 */
[----:B0-----:R-:W-:-:S05]  /*9a960*/  IADD3 R24, P3, R153, R6, RZ ;  /* 0x0000000699187210 */ /* 0x001fca0007f7e0ff */
[----:B------:R-:W-:-:S05]  /*9a970*/  IMAD.X R25, R154, 0x1, R5, P3 ;  /* 0x000000019a197824 */ /* 0x000fca00018e0605 */
[----:B------:R0:W-:Y:S01]  /*9a980*/  STL.64 [R1+0x2088], R24 ;  /* 0x0020881801007387 */ /* 0x0001e20000100a00 */
[----:B---3--:R-:W-:-:S05]  /*9a990*/  F2FP.SATFINITE.E4M3.F32.PACK_AB_MERGE_C R26, R173, R174, RZ ;  /* 0x000000aead1a723e */ /* 0x008fca00048070ff */
[----:B------:R-:W-:Y:S01]  /*9a9a0*/  STL [R1+0x4750], R26 ;  /* 0x0047501a01007387 */ /* 0x000fe20000100800 */
        /* <DEDUP_REMOVED lines=18> */
[----:B0-----:R-:W-:-:S05]  /*9aad0*/  IADD3 R24, P3, R153, R2, RZ ;  /* 0x0000000299187210 */ /* 0x001fca0007f7e0ff */
[----:B------:R-:W-:Y:S01]  /*9aae0*/  IMAD.X R25, R154, 0x1, R13, P3 ;  /* 0x000000019a197824 */ /* 0x000fe200018e060d */
[----:B--2---:R-:W-:-:S05]  /*9aaf0*/  F2FP.SATFINITE.E4M3.F32.PACK_AB_MERGE_C R26, R155, R157, RZ ;  /* 0x0000009d9b1a723e */ /* 0x004fca00048070ff */
[----:B------:R-:W-:Y:S04]  /*9ab00*/  STL [R1+0x4744], R26 ;  /* 0x0047441a01007387 */ /* 0x000fe80000100800 */
[----:B------:R-:W2:Y:S04]  /*9ab10*/  LDL.LU R172, [R1+0x1040] ;  /* 0x0010400001ac7983 */ /* 0x000ea80000300800 */
[----:B------:R-:W2:Y:S04]  /*9ab20*/  LDL.LU R171, [R1+0x1044] ;  /* 0x0010440001ab7983 */ /* 0x000ea80000300800 */
[----:B------:R-:W2:Y:S04]  /*9ab30*/  LDL.LU R157, [R1+0x1048] ;  /* 0x00104800019d7983 */ /* 0x000ea80000300800 */
[----:B------:R0:W-:Y:S04]  /*9ab40*/  STL.64 [R1+0x2078], R24 ;  /* 0x0020781801007387 */ /* 0x0001e80000100a00 */
[----:B------:R-:W2:Y:S01]  /*9ab50*/  LDL.LU R155, [R1+0x104c] ;  /* 0x00104c00019b7983 */ /* 0x000ea20000300800 */
[----:B0-----:R-:W-:-:S05]  /*9ab60*/  IADD3 R24, P3, R153, R0, RZ ;  /* 0x0000000099187210 */ /* 0x001fca0007f7e0ff */
[----:B------:R-:W-:-:S05]  /*9ab70*/  IMAD.X R25, R154, 0x1, R7, P3 ;  /* 0x000000019a197824 */ /* 0x000fca00018e0607 */
[----:B------:R0:W-:Y:S01]  /*9ab80*/  STL.64 [R1+0x2070], R24 ;  /* 0x0020701801007387 */ /* 0x0001e20000100a00 */
[----:B------:R-:W-:-:S03]  /*9ab90*/  F2FP.SATFINITE.E4M3.F32.PACK_AB_MERGE_C R161, R161, R168, RZ ;  /* 0x000000a8a1a1723e */ /* 0x000fc600048070ff */
[----:B------:R-:W2:Y:S01]  /*9aba0*/  LDL.LU R168, [R1+0x1050] ;  /* 0x0010500001a87983 */ /* 0x000ea20000300800 */
[----:B------:R-:W-:-:S03]  /*9abb0*/  F2FP.SATFINITE.E4M3.F32.PACK_AB_MERGE_C R164, R160, R164, RZ ;  /* 0x000000a4a0a4723e */ /* 0x000fc600048070ff */
[----:B------:R-:W2:Y:S01]  /*9abc0*/  LDL.LU R160, [R1+0x1054] ;  /* 0x0010540001a07983 */ /* 0x000ea20000300800 */
[----:B0-----:R-:W-:-:S05]  /*9abd0*/  F2FP.SATFINITE.E4M3.F32.PACK_AB_MERGE_C R24, R158, R159, RZ ;  /* 0x0000009f9e18723e */ /* 0x001fca00048070ff */
[----:B------:R0:W-:Y:S04]  /*9abe0*/  STL [R1+0x1000], R24 ;  /* 0x0010001801007387 */ /* 0x0001e80000100800 */
        /* <DEDUP_REMOVED lines=11> */
[----:B------:R4:W-:Y:S01]  /*9aca0*/  STL.64 [R1+0x2060], R24 ;  /* 0x0020601801007387 */ /* 0x0009e20000100a00 */
[----:B------:R-:W-:Y:S01]  /*9acb0*/  VIADD R153, R153, UR5 ;  /* 0x0000000599997c36 */ /* 0x000fe20008000000 */
[----:B------:R-:W-:Y:S01]  /*9acc0*/  F2FP.SATFINITE.E4M3.F32.PACK_AB_MERGE_C R162, R162, R179, RZ ;  /* 0x000000b3a2a2723e */ /* 0x000fe200048070ff */
[----:B------:R-:W-:-:S03]  /*9acd0*/  ULDC UR5, c[0x0][0x248] ;  /* 0x0000920000057ab9 */ /* 0x000fc60000000800 */
[----:B------:R-:W-:Y:S02]  /*9ace0*/  SHF.R.S32.HI R154, RZ, 0x1f, R153 ;  /* 0x0000001fff9a7819 */ /* 0x000fe40000011499 */
[----:B----4-:R-:W-:-:S05]  /*9acf0*/  F2FP.SATFINITE.E4M3.F32.PACK_AB_MERGE_C R25, R177, R178, RZ ;  /* 0x000000b2b119723e */ /* 0x010fca00048070ff */
        /* <DEDUP_REMOVED lines=9> */
[----:B0-----:R-:W-:-:S05]  /*9ad90*/  IADD3 R24, P3, R153, R2, RZ ;  /* 0x0000000299187210 */ /* 0x001fca0007f7e0ff */
[----:B------:R-:W-:-:S05]  /*9ada0*/  IMAD.X R25, R154, 0x1, R13, P3 ;  /* 0x000000019a197824 */ /* 0x000fca00018e060d */
[----:B------:R2:W-:Y:S04]  /*9adb0*/  STL.64 [R1+0x2058], R24 ;  /* 0x0020581801007387 */ /* 0x0005e80000100a00 */
[----:B------:R-:W4:Y:S04]  /*9adc0*/  LDL.LU R180, [R1+0x1078] ;  /* 0x0010780001b47983 */ /* 0x000f280000300800 */
[----:B------:R-:W4:Y:S01]  /*9add0*/  LDL.LU R179, [R1+0x107c] ;  /* 0x00107c0001b37983 */ /* 0x000f220000300800 */
[----:B--2---:R-:W-:-:S05]  /*9ade0*/  F2FP.SATFINITE.E4M3.F32.PACK_AB_MERGE_C R24, R171, R172, RZ ;  /* 0x000000acab18723e */ /* 0x004fca00048070ff */
        /* <DEDUP_REMOVED lines=20> */
[----:B------:R0:W-:Y:S01]  /*9af30*/  STL.64 [R1+0x2048], R24 ;  /* 0x0020481801007387 */ /* 0x0001e20000100a00 */
[----:B---3--:R-:W-:Y:S02]  /*9af40*/  F2FP.SATFINITE.E4M3.F32.PACK_AB_MERGE_C R26, R173, R174, RZ ;  /* 0x000000aead1a723e */ /* 0x008fe400048070ff */
[----:B0-----:R-:W-:-:S03]  /*9af50*/  IADD3 R24, P3, R153, R4, RZ ;  /* 0x0000000499187210 */ /* 0x001fc60007f7e0ff */
[----:B------:R-:W-:Y:S04]  /*9af60*/  STL [R1+0x1028], R26 ;  /* 0x0010281a01007387 */ /* 0x000fe80000100800 */
[----:B------:R-:W3:Y:S01]  /*9af70*/  LDL.LU R178, [R1+0x10a0] ;  /* 0x0010a00001b27983 */ /* 0x000ee20000300800 */
[----:B------:R-:W-:-:S03]  /*9af80*/  IMAD.X R25, R154, 0x1, R3, P3 ;  /* 0x000000019a197824 */ /* 0x000fc600018e0603 */
[----:B------:R-:W3:Y:S04]  /*9af90*/  LDL.LU R177, [R1+0x10a4] ;  /* 0x0010a40001b17983 */ /* 0x000ee80000300800 */
[----:B------:R-:W3:Y:S04]  /*9afa0*/  LDL.LU R176, [R1+0x10a8] ;  /* 0x0010a80001b07983 */ /* 0x000ee80000300800 */
[----:B------:R4:W-:Y:S04]  /*9afb0*/  STL.64 [R1+0x2040], R24 ;  /* 0x0020401801007387 */ /* 0x0009e80000100a00 */
[----:B------:R-:W3:Y:S04]  /*9afc0*/  LDL.LU R175, [R1+0x10ac] ;  /* 0x0010ac0001af7983 */ /* 0x000ee80000300800 */
[----:B------:R-:W3:Y:S04]  /*9afd0*/  LDL.LU R174, [R1+0x10b0] ;  /* 0x0010b00001ae7983 */ /* 0x000ee80000300800 */
[----:B------:R-:W3:Y:S01]  /*9afe0*/  LDL.LU R173, [R1+0x10b4] ;  /* 0x0010b40001ad7983 */ /* 0x000ee20000300800 */
[----:B------:R-:W-:Y:S01]  /*9aff0*/  VIADD R153, R153, UR5 ;  /* 0x0000000599997c36 */ /* 0x000fe20008000000 */
[----:B------:R-:W-:-:S04]  /*9b000*/  ULDC UR5, c[0x0][0x248] ;  /* 0x0000920000057ab9 */ /* 0x000fc80000000800 */
[----:B------:R-:W-:Y:S02]  /*9b010*/  SHF.R.S32.HI R154, RZ, 0x1f, R153 ;  /* 0x0000001fff9a7819 */ /* 0x000fe40000011499 */
[----:B----4-:R-:W-:Y:S02]  /*9b020*/  F2FP.SATFINITE.E4M3.F32.PACK_AB_MERGE_C R25, R181, R182, RZ ;  /* 0x000000b6b519723e */ /* 0x010fe400048070ff */
[----:B------:R-:W-:Y:S02]  /*9b030*/  F2FP.SATFINITE.E4M3.F32.PACK_AB_MERGE_C R24, R169, R170, RZ ;  /* 0x000000aaa918723e */ /* 0x000fe400048070ff */
[----:B------:R-:W4:Y:S04]  /*9b040*/  LDL.LU R170, [R1+0x10b8] ;  /* 0x0010b80001aa7983 */ /* 0x000f280000300800 */
[----:B------:R-:W-:Y:S04]  /*9b050*/  STL [R1+0x1024], R25 ;  /* 0x0010241901007387 */ /* 0x000fe80000100800 */
[----:B------:R-:W4:Y:S04]  /*9b060*/  LDL.LU R169, [R1+0x10bc] ;  /* 0x0010bc0001a97983 */ /* 0x000f280000300800 */
[----:B------:R0:W-:Y:S01]  /*9b070*/  STL [R1+0x1030], R24 ;  /* 0x0010301801007387 */ /* 0x0001e20000100800 */
[----:B------:R-:W-:-:S02]  /*9b080*/  F2FP.SATFINITE.E4M3.F32.PACK_AB_MERGE_C R26, R179, R180, RZ ;  /* 0x000000b4b31a723e */ /* 0x000fc400048070ff */
[----:B0-----:R-:W-:-:S03]  /*9b090*/  IADD3 R24, P3, R153, R2, RZ ;  /* 0x0000000299187210 */ /* 0x001fc60007f7e0ff */
[----:B------:R-:W-:Y:S02]  /*9b0a0*/  STL [R1+0x102c], R26 ;  /* 0x00102c1a01007387 */ /* 0x000fe40000100800 */
[----:B------:R-:W-:-:S05]  /*9b0b0*/  IMAD.X R25, R154, 0x1, R13, P3 ;  /* 0x000000019a197824 */ /* 0x000fca00018e060d */
[----:B------:R2:W-:Y:S02]  /*9b0c0*/  STL.64 [R1+0x2038], R24 ;  /* 0x0020381801007387 */ /* 0x0005e40000100a00 */
[----:B--2---:R-:W-:Y:S02]  /*9b0d0*/  F2FP.SATFINITE.E4M3.F32.PACK_AB_MERGE_C R24, R171, R172, RZ ;  /* 0x000000acab18723e */ /* 0x004fe400048070ff */
        /* <DEDUP_REMOVED lines=24> */
[----:B------:R-:W-:-:S05]  /*9b260*/  IMAD.X R25, R154, 0x1, R3, P3 ;  /* 0x000000019a197824 */ /* 0x000fca00018e0603 */
[----:B------:R0:W-:Y:S02]  /*9b270*/  STL.64 [R1+0x2020], R24 ;  /* 0x0020201801007387 */ /* 0x0001e40000100a00 */
[----:B0-----:R-:W-:Y:S02]  /*9b280*/  F2FP.SATFINITE.E4M3.F32.PACK_AB_MERGE_C R25, R175, R176, RZ ;  /* 0x000000b0af19723e */ /* 0x001fe400048070ff */
[----:B------:R-:W-:Y:S02]  /*9b290*/  F2FP.SATFINITE.E4M3.F32.PACK_AB_MERGE_C R24, R173, R174, RZ ;  /* 0x000000aead18723e */ /* 0x000fe400048070ff */
[----:B------:R-:W3:Y:S04]  /*9b2a0*/  LDL.LU R174, [R1+0x10e0] ;  /* 0x0010e00001ae7983 */ /* 0x000ee80000300800 */
[----:B------:R-:W-:Y:S04]  /*9b2b0*/  STL [R1+0x1044], R25 ;  /* 0x0010441901007387 */ /* 0x000fe80000100800 */
[----:B------:R-:W3:Y:S01]  /*9b2c0*/  LDL.LU R173, [R1+0x10e4] ;  /* 0x0010e40001ad7983 */ /* 0x000ee20000300800 */
[----:B------:R-:W-:Y:S01]  /*9b2d0*/  VIADD R153, R153, UR5 ;  /* 0x0000000599997c36 */ /* 0x000fe20008000000 */
[----:B------:R-:W-:-:S02]  /*9b2e0*/  ULDC UR5, c[0x0][0x248] ;  /* 0x0000920000057ab9 */ /* 0x000fc40000000800 */
[----:B------:R4:W-:Y:S02]  /*9b2f0*/  STL [R1+0x1050], R24 ;  /* 0x0010501801007387 */ /* 0x0009e40000100800 */
[----:B------:R-:W-:Y:S02]  /*9b300*/  SHF.R.S32.HI R154, RZ, 0x1f, R153 ;  /* 0x0000001fff9a7819 */ /* 0x000fe40000011499 */
[----:B----4-:R-:W-:Y:S02]  /*9b310*/  F2FP.SATFINITE.E4M3.F32.PACK_AB_MERGE_C R24, R169, R170, RZ ;  /* 0x000000aaa918723e */ /* 0x010fe400048070ff */
[----:B------:R-:W4:Y:S04]  /*9b320*/  LDL.LU R170, [R1+0x10e8] ;  /* 0x0010e80001aa7983 */ /* 0x000f280000300800 */
[----:B------:R-:W4:Y:S04]  /*9b330*/  LDL.LU R169, [R1+0x10ec] ;  /* 0x0010ec0001a97983 */ /* 0x000f280000300800 */
        /* <DEDUP_REMOVED lines=18> */
[----:B------:R0:W-:Y:S04]  /*9b460*/  STL.64 [R1+0x17f8], R24 ;  /* 0x0017f81801007387 */ /* 0x0001e80000100a00 */
[----:B------:R-:W2:Y:S01]  /*9b470*/  LDL.LU R178, [R1+0x1110] ;  /* 0x0011100001b27983 */ /* 0x000ea20000300800 */
[----:B0-----:R-:W-:-:S05]  /*9b480*/  F2FP.SATFINITE.E4M3.F32.PACK_AB_MERGE_C R25, R160, R168, RZ ;  /* 0x000000a8a019723e */ /* 0x001fca00048070ff */
[----:B------:R-:W-:Y:S04]  /*9b490*/  STL [R1+0x1060], R25 ;  /* 0x0010601901007387 */ /* 0x000fe80000100800 */
[----:B------:R-:W2:Y:S01]  /*9b4a0*/  LDL.LU R177, [R1+0x1114] ;  /* 0x0011140001b17983 */ /* 0x000ea20000300800 */
[----:B------:R-:W-:-:S05]  /*9b4b0*/  F2FP.SATFINITE.E4M3.F32.PACK_AB_MERGE_C R24, R158, R159, RZ ;  /* 0x0000009f9e18723e */ /* 0x000fca00048070ff */
        /* <DEDUP_REMOVED lines=9> */
[----:B------:R0:W-:Y:S02]  /*9b550*/  STL.64 [R1+0x17f0], R24 ;  /* 0x0017f01801007387 */ /* 0x0001e40000100a00 */
[----:B0-----:R-:W-:Y:S02]  /*9b560*/  IADD3 R24, P3, R153, R4, RZ ;  /* 0x0000000499187210 */ /* 0x001fe40007f7e0ff */
[----:B---3--:R-:W-:-:S03]  /*9b570*/  F2FP.SATFINITE.E4M3.F32.PACK_AB_MERGE_C R26, R173, R174, RZ ;  /* 0x000000aead1a723e */ /* 0x008fc600048070ff */
[----:B------:R-:W-:Y:S02]  /*9b580*/  IMAD.X R25, R154, 0x1, R3, P3 ;  /* 0x000000019a197824 */ /* 0x000fe400018e0603 */
[----:B------:R-:W-:Y:S04]  /*9b590*/  STL [R1+0x4f50], R26 ;  /* 0x004f501a01007387 */ /* 0x000fe80000100800 */
[----:B------:R-:W3:Y:S04]  /*9b5a0*/  LDL.LU R174, [R1+0x1130] ;  /* 0x0011300001ae7983 */ /* 0x000ee80000300800 */
[----:B------:R-:W3:Y:S04]  /*9b5b0*/  LDL.LU R173, [R1+0x1134] ;  /* 0x0011340001ad7983 */ /* 0x000ee80000300800 */
[----:B------:R4:W-:Y:S01]  /*9b5c0*/  STL.64 [R1+0x17e8], R24 ;  /* 0x0017e81801007387 */ /* 0x0009e20000100a00 */
[----:B------:R-:W-:Y:S01]  /*9b5d0*/  VIADD R153, R153, UR5 ;  /* 0x0000000599997c36 */ /* 0x000fe20008000000 */
[----:B------:R-:W-:-:S04]  /*9b5e0*/  ULDC UR5, c[0x0][0x248] ;  /* 0x0000920000057ab9 */ /* 0x000fc80000000800 */
[----:B------:R-:W-:Y:S02]  /*9b5f0*/  SHF.R.S32.HI R154, RZ, 0x1f, R153 ;  /* 0x0000001fff9a7819 */ /* 0x000fe40000011499 */
[----:B----4-:R-:W-:Y:S02]  /*9b600*/  F2FP.SATFINITE.E4M3.F32.PACK_AB_MERGE_C R24, R169, R170, RZ ;  /* 0x000000aaa918723e */ /* 0x010fe400048070ff */
[----:B------:R-:W4:Y:S04]  /*9b610*/  LDL.LU R170, [R1+0x1138] ;  /* 0x0011380001aa7983 */ /* 0x000f280000300800 */
[----:B------:R-:W4:Y:S04]  /*9b620*/  LDL.LU R169, [R1+0x113c] ;  /* 0x00113c0001a97983 */ /* 0x000f280000300800 */
[----:B------:R0:W-:Y:S02]  /*9b630*/  STL [R1+0x4f5c], R24 ;  /* 0x004f5c1801007387 */ /* 0x0001e40000100800 */
[----:B0-----:R-:W-:-:S05]  /*9b640*/  F2FP.SATFINITE.E4M3.F32.PACK_AB_MERGE_C R24, R181, R182, RZ ;  /* 0x000000b6b518723e */ /* 0x001fca00048070ff */
[----:B------:R0:W-:Y:S02]  /*9b650*/  STL [R1+0x4f3c], R24 ;  /* 0x004f3c1801007387 */ /* 0x0001e40000100800 */
        /* <DEDUP_REMOVED lines=16> */
[----:B0-----:R-:W-:Y:S02]  /*9b760*/  IADD3 R24, P3, R153, R6, RZ ;  /* 0x0000000699187210 */ /* 0x001fe40007f7e0ff */
[----:B------:R-:W-:-:S03]  /*9b770*/  F2FP.SATFINITE.E4M3.F32.PACK_AB_MERGE_C R27, R177, R178, RZ ;  /* 0x000000b2b11b723e */ /* 0x000fc600048070ff */
[----:B------:R-:W-:Y:S02]  /*9b780*/  IMAD.X R25, R154, 0x1, R5, P3 ;  /* 0x000000019a197824 */ /* 0x000fe400018e0605 */
[----:B------:R-:W-:Y:S01]  /*9b790*/  STL [R1+0x4f08], R27 ;  /* 0x004f081b01007387 */ /* 0x000fe20000100800 */
[----:B------:R-:W-:-:S05]  /*9b7a0*/  F2FP.SATFINITE.E4M3.F32.PACK_AB_MERGE_C R26, R175, R176, RZ ;  /* 0x000000b0af1a723e */ /* 0x000fca00048070ff */
[----:B------:R0:W-:Y:S04]  /*9b7b0*/  STL [R1+0x4f10], R26 ;  /* 0x004f101a01007387 */ /* 0x0001e80000100800 */
[----:B------:R1:W-:Y:S01]  /*9b7c0*/  STL.64 [R1+0x17d0], R24 ;  /* 0x0017d01801007387 */ /* 0x0003e20000100a00 */
[----:B0-----:R-:W-:Y:S02]  /*9b7d0*/  F2FP.SATFINITE.E4M3.F32.PACK_AB_MERGE_C R26, R160, R168, RZ ;  /* 0x000000a8a01a723e */ /* 0x001fe400048070ff */
[----:B-1----:R-:W-:-:S03]  /*9b7e0*/  IADD3 R24, P3, R153, R4, RZ ;  /* 0x0000000499187210 */ /* 0x002fc60007f7e0ff */
[----:B------:R-:W-:Y:S02]  /*9b7f0*/  STL [R1+0x4ef0], R26 ;  /* 0x004ef01a01007387 */ /* 0x000fe40000100800 */
[----:B------:R-:W-:-:S05]  /*9b800*/  IMAD.X R25, R154, 0x1, R3, P3 ;  /* 0x000000019a197824 */ /* 0x000fca00018e0603 */
[----:B------:R0:W-:Y:S04]  /*9b810*/  STL.64 [R1+0x17c8], R24 ;  /* 0x0017c81801007387 */ /* 0x0001e80000100a00 */
[----:B------:R-:W2:Y:S04]  /*9b820*/  LDL.LU R168, [R1+0x1150] ;  /* 0x0011500001a87983 */ /* 0x000ea80000300800 */
[----:B------:R-:W2:Y:S01]  /*9b830*/  LDL.LU R160, [R1+0x1154] ;  /* 0x0011540001a07983 */ /* 0x000ea20000300800 */
[----:B0-----:R-:W-:-:S05]  /*9b840*/  F2FP.SATFINITE.E4M3.F32.PACK_AB_MERGE_C R24, R158, R159, RZ ;  /* 0x0000009f9e18723e */ /* 0x001fca00048070ff */
[----:B------:R3:W-:Y:S04]  /*9b850*/  STL [R1+0x4efc], R24 ;  /* 0x004efc1801007387 */ /* 0x0007e80000100800 */
[----:B------:R-:W2:Y:S04]  /*9b860*/  LDL.LU R159, [R1+0x1158] ;  /* 0x00115800019f7983 */ /* 0x000ea80000300800 */
[----:B------:R-:W2:Y:S01]  /*9b870*/  LDL.LU R158, [R1+0x115c] ;  /* 0x00115c00019e7983 */ /* 0x000ea20000300800 */
[----:B---3--:R-:W-:-:S05]  /*9b880*/  F2FP.SATFINITE.E4M3.F32.PACK_AB_MERGE_C R24, R173, R174, RZ ;  /* 0x000000aead18723e */ /* 0x008fca00048070ff */
[----:B------:R4:W-:Y:S04]  /*9b890*/  STL [R1+0x4eb4], R24 ;  /* 0x004eb41801007387 */ /* 0x0009e80000100800 */
[----:B------:R-:W3:Y:S04]  /*9b8a0*/  LDL.LU R184, [R1+0x1160] ;  /* 0x0011600001b87983 */ /* 0x000ee80000300800 */
[----:B------:R-:W3:Y:S01]  /*9b8b0*/  LDL.LU R183, [R1+0x1164] ;  /* 0x0011640001b77983 */ /* 0x000ee20000300800 */
[----:B------:R-:W-:Y:S01]  /*9b8c0*/  VIADD R153, R153, UR5 ;  /* 0x0000000599997c36 */ /* 0x000fe20008000000 */
[----:B------:R-:W-:-:S04]  /*9b8d0*/  ULDC UR5, c[0x0][0x248] ;  /* 0x0000920000057ab9 */ /* 0x000fc80000000800 */
[----:B------:R-:W-:Y:S02]  /*9b8e0*/  SHF.R.S32.HI R154, RZ, 0x1f, R153 ;  /* 0x0000001fff9a7819 */ /* 0x000fe40000011499 */
[----:B----4-:R-:W-:-:S05]  /*9b8f0*/  F2FP.SATFINITE.E4M3.F32.PACK_AB_MERGE_C R24, R169, R170, RZ ;  /* 0x000000aaa918723e */ /* 0x010fca00048070ff */
[----:B------:R0:W-:Y:S04]  /*9b900*/  STL [R1+0x4edc], R24 ;  /* 0x004edc1801007387 */ /* 0x0001e80000100800 */
[----:B------:R-:W4:Y:S04]  /*9b910*/  LDL.LU R182, [R1+0x1168] ;  /* 0x0011680001b67983 */ /* 0x000f280000300800 */
[----:B------:R-:W4:Y:S04]  /*9b920*/  LDL.LU R181, [R1+0x116c] ;  /* 0x00116c0001b57983 */ /* 0x000f280000300800 */
[----:B------:R-:W4:Y:S01]  /*9b930*/  LDL.LU R170, [R1+0x1170] ;  /* 0x0011700001aa7983 */ /* 0x000f220000300800 */
[----:B0-----:R-:W-:-:S03]  /*9b940*/  IADD3 R24, P3, R153, R2, RZ ;  /* 0x0000000299187210 */ /* 0x001fc60007f7e0ff */
[----:B------:R-:W4:Y:S02]  /*9b950*/  LDL.LU R169, [R1+0x1174] ;  /* 0x0011740001a97983 */ /* 0x000f240000300800 */
        /* <DEDUP_REMOVED lines=36> */
[----:B------:R4:W-:Y:S01]  /*9bba0*/  STL.64 [R1+0x17a8], R24 ;  /* 0x0017a81801007387 */ /* 0x0009e20000100a00 */
[----:B------:R-:W-:Y:S01]  /*9bbb0*/  VIADD R153, R153, UR5 ;  /* 0x0000000599997c36 */ /* 0x000fe20008000000 */
[----:B------:R-:W-:-:S04]  /*9bbc0*/  ULDC UR5, c[0x0][0x248] ;  /* 0x0000920000057ab9 */ /* 0x000fc80000000800 */
[----:B------:R-:W-:Y:S02]  /*9bbd0*/  SHF.R.S32.HI R154, RZ, 0x1f, R153 ;  /* 0x0000001fff9a7819 */ /* 0x000fe40000011499 */
[----:B----4-:R-:W-:Y:S02]  /*9bbe0*/  F2FP.SATFINITE.E4M3.F32.PACK_AB_MERGE_C R25, R181, R182, RZ ;  /* 0x000000b6b519723e */ /* 0x010fe400048070ff */
[----:B------:R-:W-:Y:S02]  /*9bbf0*/  F2FP.SATFINITE.E4M3.F32.PACK_AB_MERGE_C R24, R169, R170, RZ ;  /* 0x000000aaa918723e */ /* 0x000fe400048070ff */
[----:B------:R-:W3:Y:S04]  /*9bc00*/  LDL.LU R170, [R1+0x11b8] ;  /* 0x0011b80001aa7983 */ /* 0x000ee80000300800 */
[----:B------:R-:W-:Y:S04]  /*9bc10*/  STL [R1+0x4e60], R25 ;  /* 0x004e601901007387 */ /* 0x000fe80000100800 */
[----:B------:R-:W3:Y:S04]  /*9bc20*/  LDL.LU R169, [R1+0x11bc] ;  /* 0x0011bc0001a97983 */ /* 0x000ee80000300800 */
[----:B------:R0:W-:Y:S01]  /*9bc30*/  STL [R1+0x4e34], R24 ;  /* 0x004e341801007387 */ /* 0x0001e20000100800 */
[----:B------:R-:W-:-:S02]  /*9bc40*/  F2FP.SATFINITE.E4M3.F32.PACK_AB_MERGE_C R26, R179, R180, RZ ;  /* 0x000000b4b31a723e */ /* 0x000fc400048070ff */
[----:B0-----:R-:W-:-:S03]  /*9bc50*/  IADD3 R24, P3, R153, R2, RZ ;  /* 0x0000000299187210 */ /* 0x001fc60007f7e0ff */
[----:B------:R-:W-:Y:S02]  /*9bc60*/  STL [R1+0x4e40], R26 ;  /* 0x004e401a01007387 */ /* 0x000fe40000100800 */
[----:B------:R-:W-:-:S05]  /*9bc70*/  IMAD.X R25, R154, 0x1, R13, P3 ;  /* 0x000000019a197824 */ /* 0x000fca00018e060d */
[----:B------:R0:W-:Y:S02]  /*9bc80*/  STL.64 [R1+0x17a0], R24 ;  /* 0x0017a01801007387 */ /* 0x0001e40000100a00 */
[----:B0-----:R-:W-:-:S05]  /*9bc90*/  IADD3 R24, P3, R153, R0, RZ ;  /* 0x0000000099187210 */ /* 0x001fca0007f7e0ff */
[----:B------:R-:W-:Y:S01]  /*9bca0*/  IMAD.X R25, R154, 0x1, R7, P3 ;  /* 0x000000019a197824 */ /* 0x000fe200018e0607 */
[----:B--2---:R-:W-:-:S05]  /*9bcb0*/  F2FP.SATFINITE.E4M3.F32.PACK_AB_MERGE_C R27, R177, R178, RZ ;  /* 0x000000b2b11b723e */ /* 0x004fca00048070ff */
[----:B------:R0:W-:Y:S01]  /*9bcc0*/  STL [R1+0x4e14], R27 ;  /* 0x004e141b01007387 */ /* 0x0001e20000100800 */
[----:B------:R-:W-:-:S05]  /*9bcd0*/  F2FP.SATFINITE.E4M3.F32.PACK_AB_MERGE_C R26, R175, R176, RZ ;  /* 0x000000b0af1a723e */ /* 0x000fca00048070ff */
[----:B------:R1:W-:Y:S01]  /*9bce0*/  STL [R1+0x4e20], R26 ;  /* 0x004e201a01007387 */ /* 0x0003e20000100800 */
[----:B0-----:R-:W-:-:S03]  /*9bcf0*/  F2FP.SATFINITE.E4M3.F32.PACK_AB_MERGE_C R27, R173, R174, RZ ;  /* 0x000000aead1b723e */ /* 0x001fc600048070ff */
[----:B------:R0:W-:Y:S01]  /*9bd00*/  STL.64 [R1+0x1798], R24 ;  /* 0x0017981801007387 */ /* 0x0001e20000100a00 */
[----:B-1----:R-:W-:-:S03]  /*9bd10*/  F2FP.SATFINITE.E4M3.F32.PACK_AB_MERGE_C R26, R171, R172, RZ ;  /* 0x000000acab1a723e */ /* 0x002fc600048070ff */
[----:B------:R-:W-:Y:S01]  /*9bd20*/  STL [R1+0x4dec], R27 ;  /* 0x004dec1b01007387 */ /* 0x000fe20000100800 */
[----:B0-----:R-:W-:-:S03]  /*9bd30*/  IADD3 R24, P3, R153, R6, RZ ;  /* 0x0000000699187210 */ /* 0x001fc60007f7e0ff */
[----:B------:R0:W-:Y:S02]  /*9bd40*/  STL [R1+0x4e00], R26 ;  /* 0x004e001a01007387 */ /* 0x0001e40000100800 */
[----:B------:R-:W-:Y:S01]  /*9bd50*/  IMAD.X R25, R154, 0x1, R5, P3 ;  /* 0x000000019a197824 */ /* 0x000fe200018e0605 */
[----:B0-----:R-:W-:-:S04]  /*9bd60*/  F2FP.SATFINITE.E4M3.F32.PACK_AB_MERGE_C R26, R155, R157, RZ ;  /* 0x0000009d9b1a723e */ /* 0x001fc800048070ff */
[----:B------:R0:W-:Y:S04]  /*9bd70*/  STL.64 [R1+0x1790], R24 ;  /* 0x0017901801007387 */ /* 0x0001e80000100a00 */
[----:B------:R-:W-:Y:S04]  /*9bd80*/  STL [R1+0x4db8], R26 ;  /* 0x004db81a01007387 */ /* 0x000fe80000100800 */
[----:B------:R-:W2:Y:S04]  /*9bd90*/  LDL.LU R157, [R1+0x11c0] ;  /* 0x0011c000019d7983 */ /* 0x000ea80000300800 */
[----:B------:R-:W2:Y:S01]  /*9bda0*/  LDL.LU R155, [R1+0x11c4] ;  /* 0x0011c400019b7983 */ /* 0x000ea20000300800 */
[----:B0-----:R-:W-:-:S05]  /*9bdb0*/  IADD3 R24, P3, R153, R4, RZ ;  /* 0x0000000499187210 */ /* 0x001fca0007f7e0ff */
[----:B------:R-:W-:-:S05]  /*9bdc0*/  IMAD.X R25, R154, 0x1, R3, P3 ;  /* 0x000000019a197824 */ /* 0x000fca00018e0603 */
[----:B------:R0:W-:Y:S02]  /*9bdd0*/  STL.64 [R1+0x1788], R24 ;  /* 0x0017881801007387 */ /* 0x0001e40000100a00 */
[----:B0-----:R-:W-:Y:S02]  /*9bde0*/  F2FP.SATFINITE.E4M3.F32.PACK_AB_MERGE_C R24, R160, R168, RZ ;  /* 0x000000a8a018723e */ /* 0x001fe400048070ff */
[----:B------:R-:W4:Y:S04]  /*9bdf0*/  LDL.LU R168, [R1+0x11c8] ;  /* 0x0011c80001a87983 */ /* 0x000f280000300800 */
[----:B------:R-:W4:Y:S04]  /*9be00*/  LDL.LU R160, [R1+0x11cc] ;  /* 0x0011cc0001a07983 */ /* 0x000f280000300800 */
[----:B------:R0:W-:Y:S04]  /*9be10*/  STL [R1+0x4dcc], R24 ;  /* 0x004dcc1801007387 */ /* 0x0001e80000100800 */
[----:B------:R-:W4:Y:S04]  /*9be20*/  LDL.LU R186, [R1+0x11d0] ;  /* 0x0011d00001ba7983 */ /* 0x000f280000300800 */
[----:B------:R-:W4:Y:S01]  /*9be30*/  LDL.LU R185, [R1+0x11d4] ;  /* 0x0011d40001b97983 */ /* 0x000f220000300800 */
[----:B0-----:R-:W-:-:S05]  /*9be40*/  F2FP.SATFINITE.E4M3.F32.PACK_AB_MERGE_C R24, R158, R159, RZ ;  /* 0x0000009f9e18723e */ /* 0x001fca00048070ff */
[----:B------:R3:W-:Y:S04]  /*9be50*/  STL [R1+0x4d7c], R24 ;  /* 0x004d7c1801007387 */ /* 0x0007e80000100800 */
[----:B------:R-:W4:Y:S04]  /*9be60*/  LDL.LU R184, [R1+0x11d8] ;  /* 0x0011d80001b87983 */ /* 0x000f280000300800 */
[----:B------:R-:W4:Y:S04]  /*9be70*/  LDL.LU R183, [R1+0x11dc] ;  /* 0x0011dc0001b77983 */ /* 0x000f280000300800 */
[----:B------:R-:W4:Y:S04]  /*9be80*/  LDL.LU R159, [R1+0x11e0] ;  /* 0x0011e000019f7983 */ /* 0x000f280000300800 */
[----:B------:R-:W4:Y:S04]  /*9be90*/  LDL.LU R158, [R1+0x11e4] ;  /* 0x0011e400019e7983 */ /* 0x000f280000300800 */
[----:B------:R-:W4:Y:S04]  /*9bea0*/  LDL.LU R182, [R1+0x11e8] ;  /* 0x0011e80001b67983 */ /* 0x000f280000300800 */
[----:B------:R-:W4:Y:S01]  /*9beb0*/  LDL.LU R181, [R1+0x11ec] ;  /* 0x0011ec0001b57983 */ /* 0x000f220000300800 */
[----:B------:R-:W-:Y:S01]  /*9bec0*/  VIADD R153, R153, UR5 ;  /* 0x0000000599997c36 */ /* 0x000fe20008000000 */
[----:B------:R-:W-:-:S04]  /*9bed0*/  ULDC UR5, c[0x0][0x248] ;  /* 0x0000920000057ab9 */ /* 0x000fc80000000800 */
[----:B------:R-:W-:Y:S02]  /*9bee0*/  SHF.R.S32.HI R154, RZ, 0x1f, R153 ;  /* 0x0000001fff9a7819 */ /* 0x000fe40000011499 */
[----:B---3--:R-:W-:-:S05]  /*9bef0*/  F2FP.SATFINITE.E4M3.F32.PACK_AB_MERGE_C R24, R169, R170, RZ ;  /* 0x000000aaa918723e */ /* 0x008fca00048070ff */
[----:B------:R0:W-:Y:S04]  /*9bf00*/  STL [R1+0x4da8], R24 ;  /* 0x004da81801007387 */ /* 0x0001e80000100800 */
[----:B------:R-:W3:Y:S04]  /*9bf10*/  LDL.LU R180, [R1+0x11f0] ;  /* 0x0011f00001b47983 */ /* 0x000ee80000300800 */
[----:B------:R-:W3:Y:S01]  /*9bf20*/  LDL.LU R179, [R1+0x11f4] ;  /* 0x0011f40001b37983 */ /* 0x000ee20000300800 */
[----:B0-----:R-:W-:-:S03]  /*9bf30*/  IADD3 R24, P3, R153, R2, RZ ;  /* 0x0000000299187210 */ /* 0x001fc60007f7e0ff */
[----:B------:R-:W3:Y:S04]  /*9bf40*/  LDL.LU R178, [R1+0x11f8] ;  /* 0x0011f80001b27983 */ /* 0x000ee80000300800 */
[----:B------:R-:W3:Y:S01]  /*9bf50*/  LDL.LU R177, [R1+0x11fc] ;  /* 0x0011fc0001b17983 */ /* 0x000ee20000300800 */
[----:B------:R-:W-:-:S03]  /*9bf60*/  IMAD.X R25, R154, 0x1, R13, P3 ;  /* 0x000000019a197824 */ /* 0x000fc600018e060d */
[----:B------:R-:W3:Y:S04]  /*9bf70*/  LDL.LU R176, [R1+0xe00] ;  /* 0x000e000001b07983 */ /* 0x000ee80000300800 */
[----:B------:R-:W3:Y:S04]  /*9bf80*/  LDL.LU R175, [R1+0xe04] ;  /* 0x000e040001af7983 */ /* 0x000ee80000300800 */
[----:B------:R-:W3:Y:S04]  /*9bf90*/  LDL.LU R174, [R1+0xe08] ;  /* 0x000e080001ae7983 */ /* 0x000ee80000300800 */
[----:B------:R2:W-:Y:S04]  /*9bfa0*/  STL.64 [R1+0x1780], R24 ;  /* 0x0017801801007387 */ /* 0x0005e80000100a00 */
[----:B------:R-:W3:Y:S04]  /*9bfb0*/  LDL.LU R173, [R1+0xe0c] ;  /* 0x000e0c0001ad7983 */ /* 0x000ee80000300800 */
[----:B------:R-:W3:Y:S04]  /*9bfc0*/  LDL.LU R172, [R1+0xe10] ;  /* 0x000e100001ac7983 */ /* 0x000ee80000300800 */
[----:B------:R-:W3:Y:S04]  /*9bfd0*/  LDL.LU R171, [R1+0xe14] ;  /* 0x000e140001ab7983 */ /* 0x000ee80000300800 */
[----:B------:R-:W3:Y:S04]  /*9bfe0*/  LDL.LU R170, [R1+0xe18] ;  /* 0x000e180001aa7983 */ /* 0x000ee80000300800 */
[----:B------:R-:W3:Y:S01]  /*9bff0*/  LDL.LU R169, [R1+0xe1c] ;  /* 0x000e1c0001a97983 */ /* 0x000ee20000300800 */
[----:B--2---:R-:W-:-:S03]  /*9c000*/  F2FP.SATFINITE.E4M3.F32.PACK_AB_MERGE_C R24, R155, R157, RZ ;  /* 0x0000009d9b18723e */ /* 0x004fc600048070ff */
[----:B------:R-:W2:Y:S04]  /*9c010*/  LDL.LU R157, [R1+0xe20] ;  /* 0x000e2000019d7983 */ /* 0x000ea80000300800 */
[----:B------:R-:W2:Y:S04]  /*9c020*/  LDL.LU R155, [R1+0xe24] ;  /* 0x000e2400019b7983 */ /* 0x000ea80000300800 */
[----:B------:R0:W-:Y:S02]  /*9c030*/  STL [R1+0x4d3c], R24 ;  /* 0x004d3c1801007387 */ /* 0x0001e40000100800 */
[----:B0-----:R-:W-:-:S05]  /*9c040*/  IADD3 R24, P3, R153, R0, RZ ;  /* 0x0000000099187210 */ /* 0x001fca0007f7e0ff */
[----:B------:R-:W-:Y:S01]  /*9c050*/  IMAD.X R25, R154, 0x1, R7, P3 ;  /* 0x000000019a197824 */ /* 0x000fe200018e0607 */
[----:B----4-:R-:W-:-:S05]  /*9c060*/  F2FP.SATFINITE.E4M3.F32.PACK_AB_MERGE_C R26, R160, R168, RZ ;  /* 0x000000a8a01a723e */ /* 0x010fca00048070ff */
[----:B------:R-:W-:Y:S04]  /*9c070*/  STL [R1+0x4d58], R26 ;  /* 0x004d581a01007387 */ /* 0x000fe80000100800 */
[----:B------:R-:W4:Y:S04]  /*9c080*/  LDL.LU R168, [R1+0xe28] ;  /* 0x000e280001a87983 */ /* 0x000f280000300800 */
[----:B------:R-:W4:Y:S04]  /*9c090*/  LDL.LU R160, [R1+0xe2c] ;  /* 0x000e2c0001a07983 */ /* 0x000f280000300800 */
[----:B------:R0:W-:Y:S01]  /*9c0a0*/  STL.64 [R1+0x1778], R24 ;  /* 0x0017781801007387 */ /* 0x0001e20000100a00 */
[----:B------:R-:W-:-:S02]  /*9c0b0*/  F2FP.SATFINITE.E4M3.F32.PACK_AB_MERGE_C R27, R185, R186, RZ ;  /* 0x000000bab91b723e */ /* 0x000fc400048070ff */
[----:B0-----:R-:W-:Y:S02]  /*9c0c0*/  IADD3 R24, P3, R153, R6, RZ ;  /* 0x0000000699187210 */ /* 0x001fe40007f7e0ff */
[----:B------:R-:W-:-:S03]  /*9c0d0*/  F2FP.SATFINITE.E4M3.F32.PACK_AB_MERGE_C R26, R183, R184, RZ ;  /* 0x000000b8b71a723e */ /* 0x000fc600048070ff */
[----:B------:R-:W-:Y:S01]  /*9c0e0*/  IMAD.X R25, R154, 0x1, R5, P3 ;  /* 0x000000019a197824 */ /* 0x000fe200018e0605 */
[----:B------:R-:W-:Y:S04]  /*9c0f0*/  STL [R1+0x4cfc], R27 ;  /* 0x004cfc1b01007387 */ /* 0x000fe80000100800 */
[----:B------:R0:W-:Y:S04]  /*9c100*/  STL [R1+0x4d14], R26 ;  /* 0x004d141a01007387 */ /* 0x0001e80000100800 */
[----:B------:R1:W-:Y:S01]  /*9c110*/  STL.64 [R1+0x1770], R24 ;  /* 0x0017701801007387 */ /* 0x0003e20000100a00 */
[----:B0-----:R-:W-:-:S02]  /*9c120*/  F2FP.SATFINITE.E4M3.F32.PACK_AB_MERGE_C R26, R158, R159, RZ ;  /* 0x0000009f9e1a723e */ /* 0x001fc400048070ff */
[----:B-1----:R-:W-:-:S03]  /*9c130*/  IADD3 R24, P3, R153, R4, RZ ;  /* 0x0000000499187210 */ /* 0x002fc60007f7e0ff */
[----:B------:R-:W-:Y:S02]  /*9c140*/  STL [R1+0x4c84], R26 ;  /* 0x004c841a01007387 */ /* 0x000fe40000100800 */
[----:B------:R-:W-:Y:S02]  /*9c150*/  IMAD.X R25, R154, 0x1, R3, P3 ;  /* 0x000000019a197824 */ /* 0x000fe400018e0603 */
[----:B------:R-:W4:Y:S04]  /*9c160*/  LDL.LU R159, [R1+0xe30] ;  /* 0x000e3000019f7983 */ /* 0x000f280000300800 */
[----:B------:R-:W4:Y:S01]  /*9c170*/  LDL.LU R158, [R1+0xe34] ;  /* 0x000e3400019e7983 */ /* 0x000f220000300800 */
[----:B------:R-:W-:Y:S01]  /*9c180*/  VIADD R153, R153, UR5 ;  /* 0x0000000599997c36 */ /* 0x000fe20008000000 */
[----:B------:R-:W-:-:S02]  /*9c190*/  ULDC UR5, c[0x0][0x248] ;  /* 0x0000920000057ab9 */ /* 0x000fc40000000800 */
[----:B------:R0:W-:Y:S02]  /*9c1a0*/  STL.64 [R1+0x1768], R24 ;  /* 0x0017681801007387 */ /* 0x0001e40000100a00 */
[----:B------:R-:W-:Y:S02]  /*9c1b0*/  SHF.R.S32.HI R154, RZ, 0x1f, R153 ;  /* 0x0000001fff9a7819 */ /* 0x000fe40000011499 */
[----:B0-----:R-:W-:-:S05]  /*9c1c0*/  F2FP.SATFINITE.E4M3.F32.PACK_AB_MERGE_C R25, R181, R182, RZ ;  /* 0x000000b6b519723e */ /* 0x001fca00048070ff */
[----:B------:R-:W-:Y:S01]  /*9c1d0*/  STL [R1+0x4cc4], R25 ;  /* 0x004cc41901007387 */ /* 0x000fe20000100800 */
[----:B---3--:R-:W-:-:S05]  /*9c1e0*/  F2FP.SATFINITE.E4M3.F32.PACK_AB_MERGE_C R24, R179, R180, RZ ;  /* 0x000000b4b318723e */ /* 0x008fca00048070ff */
[----:B------:R0:W-:Y:S01]  /*9c1f0*/  STL [R1+0x4c24], R24 ;  /* 0x004c241801007387 */ /* 0x0001e20000100800 */
[----:B------:R-:W-:Y:S02]  /*9c200*/  F2FP.SATFINITE.E4M3.F32.PACK_AB_MERGE_C R26, R177, R178, RZ ;  /* 0x000000b2b11a723e */ /* 0x000fe400048070ff */
[----:B0-----:R-:W-:-:S03]  /*9c210*/  IADD3 R24, P3, R153, R2, RZ ;  /* 0x0000000299187210 */ /* 0x001fc60007f7e0ff */
[----:B------:R0:W-:Y:S02]  /*9c220*/  STL [R1+0x4c40], R26 ;  /* 0x004c401a01007387 */ /* 0x0001e40000100800 */
[----:B------:R-:W-:Y:S01]  /*9c230*/  IMAD.X R25, R154, 0x1, R13, P3 ;  /* 0x000000019a197824 */ /* 0x000fe200018e060d */
[----:B------:R-:W-:-:S04]  /*9c240*/  F2FP.SATFINITE.E4M3.F32.PACK_AB_MERGE_C R27, R175, R176, RZ ;  /* 0x000000b0af1b723e */ /* 0x000fc800048070ff */
[----:B------:R1:W-:Y:S01]  /*9c250*/  STL.64 [R1+0x1760], R24 ;  /* 0x0017601801007387 */ /* 0x0003e20000100a00 */
[----:B0-----:R-:W-:-:S03]  /*9c260*/  F2FP.SATFINITE.E4M3.F32.PACK_AB_MERGE_C R26, R173, R174, RZ ;  /* 0x000000aead1a723e */ /* 0x001fc600048070ff */
[----:B------:R0:W-:Y:S01]  /*9c270*/  STL [R1+0x4bd4], R27 ;  /* 0x004bd41b01007387 */ /* 0x0001e20000100800 */
[----:B-1----:R-:W-:-:S03]  /*9c280*/  IADD3 R24, P3, R153, R0, RZ ;  /* 0x0000000099187210 */ /* 0x002fc60007f7e0ff */
[----:B------:R1:W-:Y:S02]  /*9c290*/  STL [R1+0x4bdc], R26 ;  /* 0x004bdc1a01007387 */ /* 0x0003e40000100800 */
[----:B------:R-:W-:Y:S01]  /*9c2a0*/  IMAD.X R25, R154, 0x1, R7, P3 ;  /* 0x000000019a197824 */ /* 0x000fe200018e0607 */
[----:B0-----:R-:W-:-:S04]  /*9c2b0*/  F2FP.SATFINITE.E4M3.F32.PACK_AB_MERGE_C R27, R171, R172, RZ ;  /* 0x000000acab1b723e */ /* 0x001fc800048070ff */
[----:B------:R0:W-:Y:S01]  /*9c2c0*/  STL.64 [R1+0x1758], R24 ;  /* 0x0017581801007387 */ /* 0x0001e20000100a00 */
[----:B-1----:R-:W-:-:S03]  /*9c2d0*/  F2FP.SATFINITE.E4M3.F32.PACK_AB_MERGE_C R26, R169, R170, RZ ;  /* 0x000000aaa91a723e */ /* 0x002fc600048070ff */
[----:B------:R-:W-:Y:S01]  /*9c2e0*/  STL [R1+0x4b8c], R27 ;  /* 0x004b8c1b01007387 */ /* 0x000fe20000100800 */
        /* <DEDUP_REMOVED lines=39> */
[----:B--2---:R-:W-:-:S03]  /*9c560*/  F2FP.SATFINITE.E4M3.F32.PACK_AB_MERGE_C R24, R155, R157, RZ ;  /* 0x0000009d9b18723e */ /* 0x004fc600048070ff */
[----:B------:R-:W2:Y:S04]  /*9c570*/  LDL.LU R157, [R1+0xea0] ;  /* 0x000ea000019d7983 */ /* 0x000ea80000300800 */
[----:B------:R-:W2:Y:S01]  /*9c580*/  LDL.LU R155, [R1+0xea4] ;  /* 0x000ea400019b7983 */ /* 0x000ea20000300800 */
[----:B------:R-:W-:Y:S01]  /*9c590*/  VIADD R153, R153, UR5 ;  /* 0x0000000599997c36 */ /* 0x000fe20008000000 */
[----:B------:R-:W-:Y:S02]  /*9c5a0*/  ULDC UR5, c[0x0][0x248] ;  /* 0x0000920000057ab9 */ /* 0x000fe40000000800 */
[----:B------:R0:W-:Y:S02]  /*9c5b0*/  STL [R1+0x4b04], R24 ;  /* 0x004b041801007387 */ /* 0x0001e40000100800 */
[----:B------:R-:W-:-:S02]  /*9c5c0*/  SHF.R.S32.HI R154, RZ, 0x1f, R153 ;  /* 0x0000001fff9a7819 */ /* 0x000fc40000011499 */
[----:B0-----:R-:W-:-:S05]  /*9c5d0*/  IADD3 R24, P3, R153, R2, RZ ;  /* 0x0000000299187210 */ /* 0x001fca0007f7e0ff */
[----:B------:R-:W-:-:S05]  /*9c5e0*/  IMAD.X R25, R154, 0x1, R13, P3 ;  /* 0x000000019a197824 */ /* 0x000fca00018e060d */
[----:B------:R0:W-:Y:S01]  /*9c5f0*/  STL.64 [R1+0x1740], R24 ;  /* 0x0017401801007387 */ /* 0x0001e20000100a00 */
[----:B---3--:R-:W-:Y:S02]  /*9c600*/  F2FP.SATFINITE.E4M3.F32.PACK_AB_MERGE_C R27, R187, R188, RZ ;  /* 0x000000bcbb1b723e */ /* 0x008fe400048070ff */
[----:B0-----:R-:W-:-:S03]  /*9c610*/  IADD3 R24, P3, R153, R0, RZ ;  /* 0x0000000099187210 */ /* 0x001fc60007f7e0ff */
[----:B------:R0:W-:Y:S02]  /*9c620*/  STL [R1+0x4a7c], R27 ;  /* 0x004a7c1b01007387 */ /* 0x0001e40000100800 */
[----:B------:R-:W-:Y:S01]  /*9c630*/  IMAD.X R25, R154, 0x1, R7, P3 ;  /* 0x000000019a197824 */ /* 0x000fe200018e0607 */
[----:B----4-:R-:W-:-:S05]  /*9c640*/  F2FP.SATFINITE.E4M3.F32.PACK_AB_MERGE_C R26, R185, R186, RZ ;  /* 0x000000bab91a723e */ /* 0x010fca00048070ff */
[----:B------:R1:W-:Y:S04]  /*9c650*/  STL [R1+0x4aa4], R26 ;  /* 0x004aa41a01007387 */ /* 0x0003e80000100800 */
[----:B------:R3:W-:Y:S01]  /*9c660*/  STL.64 [R1+0x1738], R24 ;  /* 0x0017381801007387 */ /* 0x0007e20000100a00 */
[----:B0-----:R-:W-:Y:S02]  /*9c670*/  F2FP.SATFINITE.E4M3.F32.PACK_AB_MERGE_C R27, R183, R184, RZ ;  /* 0x000000b8b71b723e */ /* 0x001fe400048070ff */
[----:B-1----:R-:W-:Y:S02]  /*9c680*/  F2FP.SATFINITE.E4M3.F32.PACK_AB_MERGE_C R26, R181, R182, RZ ;  /* 0x000000b6b51a723e */ /* 0x002fe400048070ff */
[----:B---3--:R-:W-:Y:S01]  /*9c690*/  IADD3 R24, P3, R153, R6, RZ ;  /* 0x0000000699187210 */ /* 0x008fe20007f7e0ff */
[----:B------:R-:W-:Y:S04]  /*9c6a0*/  STL [R1+0x4a34], R27 ;  /* 0x004a341b01007387 */ /* 0x000fe80000100800 */
[----:B------:R-:W-:Y:S01]  /*9c6b0*/  IMAD.X R25, R154, 0x1, R5, P3 ;  /* 0x000000019a197824 */ /* 0x000fe200018e0605 */
[----:B------:R0:W-:Y:S04]  /*9c6c0*/  STL [R1+0x4a4c], R26 ;  /* 0x004a4c1a01007387 */ /* 0x0001e80000100800 */
[----:B------:R1:W-:Y:S01]  /*9c6d0*/  STL.64 [R1+0x1730], R24 ;  /* 0x0017301801007387 */ /* 0x0003e20000100a00 */
[----:B0-----:R-:W-:-:S02]  /*9c6e0*/  F2FP.SATFINITE.E4M3.F32.PACK_AB_MERGE_C R26, R179, R180, RZ ;  /* 0x000000b4b31a723e */ /* 0x001fc400048070ff */
[----:B-1----:R-:W-:-:S03]  /*9c6f0*/  IADD3 R24, P3, R153, R4, RZ ;  /* 0x0000000499187210 */ /* 0x002fc60007f7e0ff */
[----:B------:R-:W-:Y:S02]  /*9c700*/  STL [R1+0x49d0], R26 ;  /* 0x0049d01a01007387 */ /* 0x000fe40000100800 */
[----:B------:R-:W-:Y:S02]  /*9c710*/  IMAD.X R25, R154, 0x1, R3, P3 ;  /* 0x000000019a197824 */ /* 0x000fe400018e0603 */
[----:B------:R-:W-:Y:S01]  /*9c720*/  VIADD R153, R153, UR5 ;  /* 0x0000000599997c36 */ /* 0x000fe20008000000 */
[----:B------:R-:W-:Y:S02]  /*9c730*/  ULDC UR5, c[0x0][0x248] ;  /* 0x0000920000057ab9 */ /* 0x000fe40000000800 */
[----:B------:R0:W-:Y:S02]  /*9c740*/  STL.64 [R1+0x1728], R24 ;  /* 0x0017281801007387 */ /* 0x0001e40000100a00 */
[----:B------:R-:W-:Y:S02]  /*9c750*/  SHF.R.S32.HI R154, RZ, 0x1f, R153 ;  /* 0x0000001fff9a7819 */ /* 0x000fe40000011499 */
[----:B0-----:R-:W-:-:S02]  /*9c760*/  F2FP.SATFINITE.E4M3.F32.PACK_AB_MERGE_C R25, R177, R178, RZ ;  /* 0x000000b2b119723e */ /* 0x001fc400048070ff */
[----:B------:R-:W-:-:S03]  /*9c770*/  F2FP.SATFINITE.E4M3.F32.PACK_AB_MERGE_C R24, R175, R176, RZ ;  /* 0x000000b0af18723e */ /* 0x000fc600048070ff */
[----:B------:R-:W-:Y:S04]  /*9c780*/  STL [R1+0x49ec], R25 ;  /* 0x0049ec1901007387 */ /* 0x000fe80000100800 */
        /* <DEDUP_REMOVED lines=20> */
[----:B0-----:R-:W-:-:S05]  /*9c8d0*/  IADD3 R24, P3, R153, R4, RZ ;  /* 0x0000000499187210 */ /* 0x001fca0007f7e0ff */
[----:B------:R-:W-:Y:S01]  /*9c8e0*/  IMAD.X R25, R154, 0x1, R3, P3 ;  /* 0x000000019a197824 */ /* 0x000fe200018e0603 */
[----:B--2---:R-:W-:-:S05]  /*9c8f0*/  F2FP.SATFINITE.E4M3.F32.PACK_AB_MERGE_C R26, R155, R157, RZ ;  /* 0x0000009d9b1a723e */ /* 0x004fca00048070ff */
[----:B------:R-:W-:Y:S04]  /*9c900*/  STL [R1+0x48c8], R26 ;  /* 0x0048c81a01007387 */ /* 0x000fe80000100800 */
[----:B------:R-:W2:Y:S04]  /*9c910*/  LDL.LU R212, [R1+0xea8] ;  /* 0x000ea80001d47983 */ /* 0x000ea80000300800 */
[----:B------:R-:W2:Y:S04]  /*9c920*/  LDL.LU R211, [R1+0xeac] ;  /* 0x000eac0001d37983 */ /* 0x000ea80000300800 */
[----:B------:R-:W3:Y:S04]  /*9c930*/  LDL.LU R210, [R1+0xeb0] ;  /* 0x000eb00001d27983 */ /* 0x000ee80000300800 */
[----:B------:R2:W-:Y:S04]  /*9c940*/  STL.64 [R1+0x1708], R24 ;  /* 0x0017081801007387 */ /* 0x0005e80000100a00 */
        /* <DEDUP_REMOVED lines=47> */
[----:B--2---:R-:W-:-:S05]  /*9cc40*/  F2FP.SATFINITE.E4M3.F32.PACK_AB_MERGE_C R25, R211, R212, RZ ;  /* 0x000000d4d319723e */ /* 0x004fca00048070ff */
[----:B------:R-:W-:Y:S01]  /*9cc50*/  STL [R1+0x48cc], R25 ;  /* 0x0048cc1901007387 */ /* 0x000fe20000100800 */
[----:B---3--:R-:W-:Y:S01]  /*9cc60*/  F2FP.SATFINITE.E4M3.F32.PACK_AB_MERGE_C R24, R169, R210, RZ ;  /* 0x000000d2a918723e */ /* 0x008fe200048070ff */
[----:B------:R-:W-:Y:S01]  /*9cc70*/  VIADD R169, R153, UR5 ;  /* 0x0000000599a97c36 */ /* 0x000fe20008000000 */
[----:B------:R-:W-:Y:S01]  /*9cc80*/  LOP3.LUT R165, R165, 0xffff, RZ, 0xc0, !PT ;  /* 0x0000ffffa5a57812 */ /* 0x000fe200078ec0ff */
[----:B------:R-:W-:Y:S02]  /*9cc90*/  ULDC UR5, c[0x0][0x228] ;  /* 0x00008a0000057ab9 */ /* 0x000fe40000000800 */
[----:B------:R4:W-:Y:S01]  /*9cca0*/  STL [R1+0x4894], R24 ;  /* 0x0048941801007387 */ /* 0x0009e20000100800 */
[----:B------:R-:W-:-:S03]  /*9ccb0*/  SHF.R.S32.HI R26, RZ, 0x1f, R169 ;  /* 0x0000001fff1a7819 */ /* 0x000fc600000114a9 */
[----:B------:R-:W-:Y:S01]  /*9ccc0*/  STL [R1+0xe00], R169 ;  /* 0x000e00a901007387 */ /* 0x000fe20000100800 */
[----:B----4-:R-:W-:-:S05]  /*9ccd0*/  F2FP.SATFINITE.E4M3.F32.PACK_AB_MERGE_C R24, R208, R209, RZ ;  /* 0x000000d1d018723e */ /* 0x010fca00048070ff */
[----:B------:R0:W-:Y:S02]  /*9cce0*/  STL [R1+0x48ac], R24 ;  /* 0x0048ac1801007387 */ /* 0x0001e40000100800 */
[----:B0-----:R-:W-:Y:S02]  /*9ccf0*/  IADD3 R24, P3, R169, R2, RZ ;  /* 0x00000002a9187210 */ /* 0x001fe40007f7e0ff */
[----:B------:R0:W-:Y:S03]  /*9cd00*/  STL [R1+0xe04], R26 ;  /* 0x000e041a01007387 */ /* 0x0001e60000100800 */
[----:B------:R-:W-:-:S05]  /*9cd10*/  IMAD.X R25, R26, 0x1, R13, P3 ;  /* 0x000000011a197824 */ /* 0x000fca00018e060d */
[----:B------:R1:W-:Y:S01]  /*9cd20*/  STL.64 [R1+0x1700], R24 ;  /* 0x0017001801007387 */ /* 0x0003e20000100a00 */
[----:B0-----:R-:W-:Y:S02]  /*9cd30*/  F2FP.SATFINITE.E4M3.F32.PACK_AB_MERGE_C R26, R204, R205, RZ ;  /* 0x000000cdcc1a723e */ /* 0x001fe400048070ff */
[----:B-1----:R-:W-:Y:S02]  /*9cd40*/  F2FP.SATFINITE.E4M3.F32.PACK_AB_MERGE_C R24, R206, R207, RZ ;  /* 0x000000cfce18723e */ /* 0x002fe400048070ff */
[----:B------:R-:W-:-:S03]  /*9cd50*/  F2FP.SATFINITE.E4M3.F32.PACK_AB_MERGE_C R25, R202, R203, RZ ;  /* 0x000000cbca19723e */ /* 0x000fc600048070ff */
[----:B------:R0:W-:Y:S04]  /*9cd60*/  STL [R1+0x486c], R24 ;  /* 0x00486c1801007387 */ /* 0x0001e80000100800 */
[----:B------:R1:W-:Y:S01]  /*9cd70*/  STL [R1+0x4888], R26 ;  /* 0x0048881a01007387 */ /* 0x0003e20000100800 */
[----:B0-----:R-:W-:-:S03]  /*9cd80*/  F2FP.SATFINITE.E4M3.F32.PACK_AB_MERGE_C R24, R200, R201, RZ ;  /* 0x000000c9c818723e */ /* 0x001fc600048070ff */
[----:B------:R0:W-:Y:S01]  /*9cd90*/  STL [R1+0x4850], R25 ;  /* 0x0048501901007387 */ /* 0x0001e20000100800 */
[----:B-1----:R-:W-:-:S03]  /*9cda0*/  F2FP.SATFINITE.E4M3.F32.PACK_AB_MERGE_C R26, R198, R199, RZ ;  /* 0x000000c7c61a723e */ /* 0x002fc600048070ff */
        /* <DEDUP_REMOVED lines=20> */
[----:B------:R1:W-:Y:S04]  /*9cef0*/  STL [R1+0x4734], R26 ;  /* 0x0047341a01007387 */ /* 0x0003e80000100800 */
[----:B------:R2:W-:Y:S01]  /*9cf00*/  STL [R1+0x4728], R25 ;  /* 0x0047281901007387 */ /* 0x0005e20000100800 */
[----:B0-----:R-:W-:-:S05]  /*9cf10*/  F2FP.SATFINITE.E4M3.F32.PACK_AB_MERGE_C R24, R176, R177, RZ ;  /* 0x000000b1b018723e */ /* 0x001fca00048070ff */
[----:B------:R0:W-:Y:S01]  /*9cf20*/  STL [R1+0x472c], R24 ;  /* 0x00472c1801007387 */ /* 0x0001e20000100800 */
[----:B-1----:R-:W-:-:S05]  /*9cf30*/  F2FP.SATFINITE.E4M3.F32.PACK_AB_MERGE_C R26, R174, R175, RZ ;  /* 0x000000afae1a723e */ /* 0x002fca00048070ff */
[----:B------:R1:W-:Y:S01]  /*9cf40*/  STL [R1+0x4720], R26 ;  /* 0x0047201a01007387 */ /* 0x0003e20000100800 */
[----:B--2---:R-:W-:-:S05]  /*9cf50*/  F2FP.SATFINITE.E4M3.F32.PACK_AB_MERGE_C R25, R172, R173, RZ ;  /* 0x000000adac19723e */ /* 0x004fca00048070ff */
[----:B------:R2:W-:Y:S01]  /*9cf60*/  STL [R1+0x4724], R25 ;  /* 0x0047241901007387 */ /* 0x0005e20000100800 */
[----:B0-----:R-:W-:-:S05]  /*9cf70*/  F2FP.SATFINITE.E4M3.F32.PACK_AB_MERGE_C R24, R170, R171, RZ ;  /* 0x000000abaa18723e */ /* 0x001fca00048070ff */
[----:B------:R-:W-:Y:S01]  /*9cf80*/  STL [R1+0x4718], R24 ;  /* 0x0047181801007387 */ /* 0x000fe20000100800 */
[----:B-1----:R-:W-:-:S05]  /*9cf90*/  F2FP.SATFINITE.E4M3.F32.PACK_AB_MERGE_C R26, R160, R168, RZ ;  /* 0x000000a8a01a723e */ /* 0x002fca00048070ff */
[----:B------:R0:W-:Y:S01]  /*9cfa0*/  STL [R1+0x471c], R26 ;  /* 0x00471c1a01007387 */ /* 0x0001e20000100800 */
[----:B--2---:R-:W-:-:S03]  /*9cfb0*/  F2FP.SATFINITE.E4M3.F32.PACK_AB_MERGE_C R25, R158, R159, RZ ;  /* 0x0000009f9e19723e */ /* 0x004fc600048070ff */
[----:B0-----:R-:W2:Y:S01]  /*9cfc0*/  LDL.LU R26, [R1+0xf70] ;  /* 0x000f7000011a7983 */ /* 0x001ea20000300800 */
[----:B------:R-:W-:-:S03]  /*9cfd0*/  F2FP.SATFINITE.E4M3.F32.PACK_AB_MERGE_C R24, R155, R157, RZ ;  /* 0x0000009d9b18723e */ /* 0x000fc600048070ff */
[----:B------:R0:W-:Y:S04]  /*9cfe0*/  STL [R1+0x4710], R25 ;  /* 0x0047101901007387 */ /* 0x0001e80000100800 */
[----:B------:R-:W2:Y:S04]  /*9cff0*/  LDL.LU R27, [R1+0xf74] ;  /* 0x000f7400011b7983 */ /* 0x000ea80000300800 */
[----:B------:R1:W-:Y:S04]  /*9d000*/  STL [R1+0x4714], R24 ;  /* 0x0047141801007387 */ /* 0x0003e80000100800 */
[----:B------:R-:W0:Y:S04]  /*9d010*/  LDL.LU R28, [R1+0xf78] ;  /* 0x000f7800011c7983 */ /* 0x000e280000300800 */
[----:B------:R-:W0:Y:S04]  /*9d020*/  LDL.LU R29, [R1+0xf7c] ;  /* 0x000f7c00011d7983 */ /* 0x000e280000300800 */
[----:B------:R-:W1:Y:S04]  /*9d030*/  LDL.LU R152, [R1+0xf80] ;  /* 0x000f800001987983 */ /* 0x000e680000300800 */
[----:B------:R-:W1:Y:S04]  /*9d040*/  LDL.LU R252, [R1+0xf84] ;  /* 0x000f840001fc7983 */ /* 0x000e680000300800 */
        /* <DEDUP_REMOVED lines=50> */
[----:B------:R-:W4:Y:S04]  /*9d370*/  LDL R173, [R1+0xc50] ;  /* 0x000c500001ad7983 */ /* 0x000f280000100800 */
[----:B------:R-:W4:Y:S04]  /*9d380*/  LDL.LU R172, [R1+0xc54] ;  /* 0x000c540001ac7983 */ /* 0x000f280000300800 */
[----:B------:R-:W4:Y:S04]  /*9d390*/  LDL.LU R171, [R1+0xc58] ;  /* 0x000c580001ab7983 */ /* 0x000f280000300800 */
[----:B------:R-:W4:Y:S04]  /*9d3a0*/  LDL.LU R170, [R1+0xc5c] ;  /* 0x000c5c0001aa7983 */ /* 0x000f280000300800 */
[----:B------:R-:W4:Y:S04]  /*9d3b0*/  LDL.LU R168, [R1+0xc60] ;  /* 0x000c600001a87983 */ /* 0x000f280000300800 */
[----:B------:R-:W4:Y:S01]  /*9d3c0*/  LDL.LU R157, [R1+0xc64] ;  /* 0x000c6400019d7983 */ /* 0x000f220000300800 */
[----:B--2---:R-:W-:-:S05]  /*9d3d0*/  F2FP.SATFINITE.E4M3.F32.PACK_AB_MERGE_C R26, R27, R26, RZ ;  /* 0x0000001a1b1a723e */ /* 0x004fca00048070ff */
[----:B------:R3:W-:Y:S01]  /*9d3e0*/  STL [R1+0x4708], R26 ;  /* 0x0047081a01007387 */ /* 0x0007e20000100800 */
[----:B0-----:R-:W-:-:S05]  /*9d3f0*/  F2FP.SATFINITE.E4M3.F32.PACK_AB_MERGE_C R25, R29, R28, RZ ;  /* 0x0000001c1d19723e */ /* 0x001fca00048070ff */
[----:B------:R4:W-:Y:S01]  /*9d400*/  STL [R1+0x470c], R25 ;  /* 0x00470c1901007387 */ /* 0x0009e20000100800 */
[----:B-1----:R-:W-:-:S05]  /*9d410*/  F2FP.SATFINITE.E4M3.F32.PACK_AB_MERGE_C R24, R252, R152, RZ ;  /* 0x00000098fc18723e */ /* 0x002fca00048070ff */
[----:B------:R0:W-:Y:S01]  /*9d420*/  STL [R1+0x4700], R24 ;  /* 0x0047001801007387 */ /* 0x0001e20000100800 */
[----:B---3--:R-:W-:-:S05]  /*9d430*/  F2FP.SATFINITE.E4M3.F32.PACK_AB_MERGE_C R26, R250, R251, RZ ;  /* 0x000000fbfa1a723e */ /* 0x008fca00048070ff */
[----:B------:R1:W-:Y:S01]  /*9d440*/  STL [R1+0x4704], R26 ;  /* 0x0047041a01007387 */ /* 0x0003e20000100800 */
[----:B----4-:R-:W-:-:S05]  /*9d450*/  F2FP.SATFINITE.E4M3.F32.PACK_AB_MERGE_C R25, R222, R249, RZ ;  /* 0x000000f9de19723e */ /* 0x010fca00048070ff */
        /* <DEDUP_REMOVED lines=41> */
[----:B--2---:R-:W-:-:S03]  /*9d6f0*/  F2FP.SATFINITE.E4M3.F32.PACK_AB_MERGE_C R25, R170, R171, RZ ;  /* 0x000000abaa19723e */ /* 0x004fc600048070ff */
[----:B------:R-:W2:Y:S04]  /*9d700*/  LDL.LU R29, [R1+0xc68] ;  /* 0x000c6800011d7983 */ /* 0x000ea80000300800 */
[----:B------:R3:W-:Y:S01]  /*9d710*/  STL [R1+0xe10], R25 ;  /* 0x000e101901007387 */ /* 0x0007e20000100800 */
[----:B0-----:R-:W-:-:S03]  /*9d720*/  F2FP.SATFINITE.E4M3.F32.PACK_AB_MERGE_C R24, R157, R168, RZ ;  /* 0x000000a89d18723e */ /* 0x001fc600048070ff */
[----:B------:R-:W2:Y:S04]  /*9d730*/  LDL.LU R28, [R1+0xc6c] ;  /* 0x000c6c00011c7983 */ /* 0x000ea80000300800 */
[----:B------:R0:W-:Y:S04]  /*9d740*/  STL [R1+0xe1c], R24 ;  /* 0x000e1c1801007387 */ /* 0x0001e80000100800 */
[----:B------:R-:W4:Y:S04]  /*9d750*/  LDL.LU R27, [R1+0xc70] ;  /* 0x000c7000011b7983 */ /* 0x000f280000300800 */
[----:B-1----:R-:W4:Y:S04]  /*9d760*/  LDL.LU R26, [R1+0xc74] ;  /* 0x000c7400011a7983 */ /* 0x002f280000300800 */
[----:B---3--:R-:W3:Y:S04]  /*9d770*/  LDL.LU R25, [R1+0xc78] ;  /* 0x000c780001197983 */ /* 0x008ee80000300800 */
[----:B------:R-:W3:Y:S04]  /*9d780*/  LDL.LU R153, [R1+0xc7c] ;  /* 0x000c7c0001997983 */ /* 0x000ee80000300800 */
[----:B------:R-:W3:Y:S04]  /*9d790*/  LDL.LU R154, [R1+0xc80] ;  /* 0x000c8000019a7983 */ /* 0x000ee80000300800 */
[----:B0-----:R-:W3:Y:S04]  /*9d7a0*/  LDL.LU R24, [R1+0xc84] ;  /* 0x000c840001187983 */ /* 0x001ee80000300800 */
[----:B------:R-:W3:Y:S04]  /*9d7b0*/  LDL.LU R152, [R1+0xc88] ;  /* 0x000c880001987983 */ /* 0x000ee80000300800 */
        /* <DEDUP_REMOVED lines=26> */
[----:B------:R-:W3:Y:S01]  /*9d960*/  LDL.LU R194, [R1+0xcf4] ;  /* 0x000cf40001c27983 */ /* 0x000ee20000300800 */
[----:B------:R-:W-:-:S03]  /*9d970*/  F2FP.SATFINITE.E4M3.F32.PACK_AB_MERGE_C R160, R160, R189, RZ ;  /* 0x000000bda0a0723e */ /* 0x000fc600048070ff */
[----:B------:R-:W3:Y:S01]  /*9d980*/  LDL.LU R193, [R1+0xcf8] ;  /* 0x000cf80001c17983 */ /* 0x000ee20000300800 */
[----:B------:R-:W-:-:S03]  /*9d990*/  F2FP.SATFINITE.E4M3.F32.PACK_AB_MERGE_C R155, R155, R188, RZ ;  /* 0x000000bc9b9b723e */ /* 0x000fc600048070ff */
[----:B------:R-:W3:Y:S01]  /*9d9a0*/  LDL.LU R192, [R1+0xcfc] ;  /* 0x000cfc0001c07983 */ /* 0x000ee20000300800 */
[----:B------:R-:W-:-:S03]  /*9d9b0*/  F2FP.SATFINITE.E4M3.F32.PACK_AB_MERGE_C R159, R159, R187, RZ ;  /* 0x000000bb9f9f723e */ /* 0x000fc600048070ff */
[----:B------:R-:W3:Y:S01]  /*9d9c0*/  LDL.LU R191, [R1+0xd00] ;  /* 0x000d000001bf7983 */ /* 0x000ee20000300800 */
[----:B------:R-:W-:-:S03]  /*9d9d0*/  F2FP.SATFINITE.E4M3.F32.PACK_AB_MERGE_C R158, R158, R186, RZ ;  /* 0x000000ba9e9e723e */ /* 0x000fc600048070ff */
        /* <DEDUP_REMOVED lines=23> */
[----:B--2---:R-:W-:-:S03]  /*9db50*/  F2FP.SATFINITE.E4M3.F32.PACK_AB_MERGE_C R28, R28, R29, RZ ;  /* 0x0000001d1c1c723e */ /* 0x004fc600048070ff */
[----:B------:R-:W2:Y:S04]  /*9db60*/  LDL.LU R29, [R1+0x51e4] ;  /* 0x0051e400011d7983 */ /* 0x000ea80000300800 */
[----:B------:R0:W-:Y:S01]  /*9db70*/  STL [R1+0xe18], R28 ;  /* 0x000e181c01007387 */ /* 0x0001e20000100800 */
[----:B----4-:R-:W-:-:S03]  /*9db80*/  F2FP.SATFINITE.E4M3.F32.PACK_AB_MERGE_C R26, R26, R27, RZ ;  /* 0x0000001b1a1a723e */ /* 0x010fc600048070ff */
[----:B0-----:R-:W2:Y:S01]  /*9db90*/  LDL.LU R28, [R1+0x51e0] ;  /* 0x0051e000011c7983 */ /* 0x001ea20000300800 */
[----:B---3--:R-:W-:-:S03]  /*9dba0*/  F2FP.SATFINITE.E4M3.F32.PACK_AB_MERGE_C R153, R153, R25, RZ ;  /* 0x000000199999723e */ /* 0x008fc600048070ff */
[----:B------:R-:W3:Y:S04]  /*9dbb0*/  LDL.LU R27, [R1+0x51dc] ;  /* 0x0051dc00011b7983 */ /* 0x000ee80000300800 */
[----:B------:R0:W-:Y:S04]  /*9dbc0*/  STL [R1+0xe24], R26 ;  /* 0x000e241a01007387 */ /* 0x0001e80000100800 */
[----:B0-----:R-:W3:Y:S04]  /*9dbd0*/  LDL.LU R26, [R1+0x51d8] ;  /* 0x0051d800011a7983 */ /* 0x001ee80000300800 */
[----:B------:R-:W4:Y:S04]  /*9dbe0*/  LDL.LU R25, [R1+0x51d4] ;  /* 0x0051d40001197983 */ /* 0x000f280000300800 */
[----:B------:R0:W-:Y:S02]  /*9dbf0*/  STL [R1+0xe20], R153 ;  /* 0x000e209901007387 */ /* 0x0001e40000100800 */
[----:B0-----:R-:W-:-:S02]  /*9dc00*/  F2FP.SATFINITE.E4M3.F32.PACK_AB_MERGE_C R153, R24, R154, RZ ;  /* 0x0000009a1899723e */ /* 0x001fc400048070ff */
[----:B------:R-:W-:Y:S02]  /*9dc10*/  F2FP.SATFINITE.E4M3.F32.PACK_AB_MERGE_C R24, R252, R152, RZ ;  /* 0x00000098fc18723e */ /* 0x000fe400048070ff */
[----:B------:R-:W-:Y:S01]  /*9dc20*/  F2FP.SATFINITE.E4M3.F32.PACK_AB_MERGE_C R152, R250, R251, RZ ;  /* 0x000000fbfa98723e */ /* 0x000fe200048070ff */
        /* <DEDUP_REMOVED lines=23> */
[----:B------:R-:W-:-:S05]  /*9dda0*/  F2FP.SATFINITE.E4M3.F32.PACK_AB_MERGE_C R24, R196, R197, RZ ;  /* 0x000000c5c418723e */ /* 0x000fca00048070ff */
        /* <DEDUP_REMOVED lines=22> */
[----:B------:R-:W-:Y:S01]  /*9df10*/  STL [R1+0x4e08], R153 ;  /* 0x004e089901007387 */ /* 0x000fe20000100800 */
[----:B------:R-:W-:-:S05]  /*9df20*/  F2FP.SATFINITE.E4M3.F32.PACK_AB_MERGE_C R24, R172, R173, RZ ;  /* 0x000000adac18723e */ /* 0x000fca00048070ff */
[----:B------:R1:W-:Y:S01]  /*9df30*/  STL [R1+0x4e18], R24 ;  /* 0x004e181801007387 */ /* 0x0003e20000100800 */
[----:B0-----:R-:W-:-:S03]  /*9df40*/  F2FP.SATFINITE.E4M3.F32.PACK_AB_MERGE_C R152, R170, R171, RZ ;  /* 0x000000abaa98723e */ /* 0x001fc600048070ff */
[----:B-1----:R-:W2:Y:S01]  /*9df50*/  LDL.LU R24, [R1+0xd60] ;  /* 0x000d600001187983 */ /* 0x002ea20000300800 */
[----:B------:R-:W-:-:S03]  /*9df60*/  F2FP.SATFINITE.E4M3.F32.PACK_AB_MERGE_C R153, R157, R168, RZ ;  /* 0x000000a89d99723e */ /* 0x000fc600048070ff */
[----:B------:R0:W-:Y:S04]  /*9df70*/  STL [R1+0x4dd0], R152 ;  /* 0x004dd09801007387 */ /* 0x0001e80000100800 */
[----:B0-----:R-:W2:Y:S04]  /*9df80*/  LDL.LU R152, [R1+0xd64] ;  /* 0x000d640001987983 */ /* 0x001ea80000300800 */
[----:B------:R0:W-:Y:S04]  /*9df90*/  STL [R1+0x4dd4], R153 ;  /* 0x004dd49901007387 */ /* 0x0001e80000100800 */
[----:B0-----:R-:W3:Y:S04]  /*9dfa0*/  LDL.LU R153, [R1+0xd68] ;  /* 0x000d680001997983 */ /* 0x001ee80000300800 */
        /* <DEDUP_REMOVED lines=45> */
[----:B------:R-:W4:Y:S04]  /*9e280*/  LDL.LU R179, [R1] ;  /* 0x0000000001b37983 */ /* 0x000f280000300800 */
        /* <DEDUP_REMOVED lines=10> */
[----:B------:R-:W-:Y:S01]  /*9e330*/  STL [R1+0x4dac], R152 ;  /* 0x004dac9801007387 */ /* 0x000fe20000100800 */
[----:B---3--:R-:W-:Y:S02]  /*9e340*/  F2FP.SATFINITE.E4M3.F32.PACK_AB_MERGE_C R154, R154, R153, RZ ;  /* 0x000000999a9a723e */ /* 0x008fe400048070ff */
[----:B----4-:R-:W-:-:S03]  /*9e350*/  F2FP.SATFINITE.E4M3.F32.PACK_AB_MERGE_C R153, R251, R252, RZ ;  /* 0x000000fcfb99723e */ /* 0x010fc600048070ff */
[----:B------:R0:W-:Y:S04]  /*9e360*/  STL [R1+0x4dbc], R154 ;  /* 0x004dbc9a01007387 */ /* 0x0001e80000100800 */
[----:B------:R1:W-:Y:S01]  /*9e370*/  STL [R1+0x4d74], R153 ;  /* 0x004d749901007387 */ /* 0x0003e20000100800 */
[----:B------:R-:W-:Y:S02]  /*9e380*/  F2FP.SATFINITE.E4M3.F32.PACK_AB_MERGE_C R249, R249, R250, RZ ;  /* 0x000000faf9f9723e */ /* 0x000fe400048070ff */
[----:B0-----:R-:W-:-:S03]  /*9e390*/  F2FP.SATFINITE.E4M3.F32.PACK_AB_MERGE_C R154, R215, R222, RZ ;  /* 0x000000ded79a723e */ /* 0x001fc600048070ff */
[----:B------:R-:W-:Y:S01]  /*9e3a0*/  STL [R1+0x4d80], R249 ;  /* 0x004d80f901007387 */ /* 0x000fe20000100800 */
[----:B-1----:R-:W-:-:S03]  /*9e3b0*/  F2FP.SATFINITE.E4M3.F32.PACK_AB_MERGE_C R153, R213, R214, RZ ;  /* 0x000000d6d599723e */ /* 0x002fc600048070ff */
[----:B------:R0:W-:Y:S04]  /*9e3c0*/  STL [R1+0x4d34], R154 ;  /* 0x004d349a01007387 */ /* 0x0001e80000100800 */
[----:B------:R1:W-:Y:S01]  /*9e3d0*/  STL [R1+0x4d18], R153 ;  /* 0x004d189901007387 */ /* 0x0003e20000100800 */
[----:B------:R-:W-:Y:S02]  /*9e3e0*/  F2FP.SATFINITE.E4M3.F32.PACK_AB_MERGE_C R211, R211, R212, RZ ;  /* 0x000000d4d3d3723e */ /* 0x000fe400048070ff */
[----:B0-----:R-:W-:-:S03]  /*9e3f0*/  F2FP.SATFINITE.E4M3.F32.PACK_AB_MERGE_C R154, R209, R210, RZ ;  /* 0x000000d2d19a723e */ /* 0x001fc600048070ff */
[----:B------:R-:W-:Y:S01]  /*9e400*/  STL [R1+0x4cd0], R211 ;  /* 0x004cd0d301007387 */ /* 0x000fe20000100800 */
[----:B-1----:R-:W-:-:S03]  /*9e410*/  F2FP.SATFINITE.E4M3.F32.PACK_AB_MERGE_C R153, R207, R208, RZ ;  /* 0x000000d0cf99723e */ /* 0x002fc600048070ff */
[----:B------:R-:W-:Y:S01]  /*9e420*/  STL [R1+0x4ce4], R154 ;  /* 0x004ce49a01007387 */ /* 0x000fe20000100800 */
[----:B------:R-:W-:-:S03]  /*9e430*/  F2FP.SATFINITE.E4M3.F32.PACK_AB_MERGE_C R205, R205, R206, RZ ;  /* 0x000000cecdcd723e */ /* 0x000fc600048070ff */
[----:B------:R0:W-:Y:S04]  /*9e440*/  STL [R1+0x4c58], R153 ;  /* 0x004c589901007387 */ /* 0x0001e80000100800 */
[----:B------:R-:W-:Y:S01]  /*9e450*/  STL [R1+0x4c80], R205 ;  /* 0x004c80cd01007387 */ /* 0x000fe20000100800 */
[----:B0-----:R-:W-:-:S03]  /*9e460*/  F2FP.SATFINITE.E4M3.F32.PACK_AB_MERGE_C R153, R171, R202, RZ ;  /* 0x000000caab99723e */ /* 0x001fc600048070ff */
[----:B------:R-:W3:Y:S01]  /*9e470*/  LDL.LU R171, [R1+0x4660] ;  /* 0x0046600001ab7983 */ /* 0x000ee20000300800 */
[----:B------:R-:W-:-:S05]  /*9e480*/  F2FP.SATFINITE.E4M3.F32.PACK_AB_MERGE_C R154, R203, R204, RZ ;  /* 0x000000cccb9a723e */ /* 0x000fca00048070ff */
[----:B------:R0:W-:Y:S04]  /*9e490*/  STL [R1+0x4bec], R154 ;  /* 0x004bec9a01007387 */ /* 0x0001e80000100800 */
[----:B------:R1:W-:Y:S01]  /*9e4a0*/  STL [R1+0x4c1c], R153 ;  /* 0x004c1c9901007387 */ /* 0x0003e20000100800 */
[----:B0-----:R-:W-:Y:S02]  /*9e4b0*/  F2FP.SATFINITE.E4M3.F32.PACK_AB_MERGE_C R154, R200, R201, RZ ;  /* 0x000000c9c89a723e */ /* 0x001fe400048070ff */
[----:B-1----:R-:W-:Y:S02]  /*9e4c0*/  F2FP.SATFINITE.E4M3.F32.PACK_AB_MERGE_C R153, R198, R199, RZ ;  /* 0x000000c7c699723e */ /* 0x002fe400048070ff */
[----:B------:R-:W-:Y:S01]  /*9e4d0*/  F2FP.SATFINITE.E4M3.F32.PACK_AB_MERGE_C R196, R196, R197, RZ ;  /* 0x000000c5c4c4723e */ /* 0x000fe200048070ff */
[----:B------:R-:W-:Y:S04]  /*9e4e0*/  STL [R1+0x4ba8], R154 ;  /* 0x004ba89a01007387 */ /* 0x000fe80000100800 */
[----:B------:R-:W-:Y:S04]  /*9e4f0*/  STL [R1+0x4bc4], R153 ;  /* 0x004bc49901007387 */ /* 0x000fe80000100800 */
[----:B------:R-:W-:Y:S01]  /*9e500*/  STL [R1+0x4b70], R196 ;  /* 0x004b70c401007387 */ /* 0x000fe20000100800 */
[----:B------:R-:W-:-:S02]  /*9e510*/  F2FP.SATFINITE.E4M3.F32.PACK_AB_MERGE_C R189, R189, R190, RZ ;  /* 0x000000bebdbd723e */ /* 0x000fc400048070ff */
[----:B------:R-:W-:-:S03]  /*9e520*/  F2FP.SATFINITE.E4M3.F32.PACK_AB_MERGE_C R187, R187, R188, RZ ;  /* 0x000000bcbbbb723e */ /* 0x000fc600048070ff */
[----:B------:R-:W-:Y:S01]  /*9e530*/  STL [R1+0x80c], R189 ;  /* 0x00080cbd01007387 */ /* 0x000fe20000100800 */
[----:B------:R-:W-:-:S03]  /*9e540*/  F2FP.SATFINITE.E4M3.F32.PACK_AB_MERGE_C R185, R185, R186, RZ ;  /* 0x000000bab9b9723e */ /* 0x000fc600048070ff */
[----:B------:R-:W-:Y:S04]  /*9e550*/  STL [R1+0x810], R187 ;  /* 0x000810bb01007387 */ /* 0x000fe80000100800 */
[----:B------:R-:W-:Y:S01]  /*9e560*/  STL [R1+0x804], R185 ;  /* 0x000804b901007387 */ /* 0x000fe20000100800 */
[----:B------:R-:W-:-:S03]  /*9e570*/  F2FP.SATFINITE.E4M3.F32.PACK_AB_MERGE_C R182, R170, R182, RZ ;  /* 0x000000b6aab6723e */ /* 0x000fc600048070ff */
[----:B------:R-:W4:Y:S01]  /*9e580*/  LDL.LU R170, [R1+0x4648] ;  /* 0x0046480001aa7983 */ /* 0x000f220000300800 */
[----:B------:R-:W-:Y:S02]  /*9e590*/  F2FP.SATFINITE.E4M3.F32.PACK_AB_MERGE_C R183, R183, R184, RZ ;  /* 0x000000b8b7b7723e */ /* 0x000fe400048070ff */
[----:B------:R-:W-:-:S03]  /*9e5a0*/  F2FP.SATFINITE.E4M3.F32.PACK_AB_MERGE_C R180, R180, R181, RZ ;  /* 0x000000b5b4b4723e */ /* 0x000fc600048070ff */
[----:B------:R-:W-:Y:S04]  /*9e5b0*/  STL [R1+0x800], R183 ;  /* 0x000800b701007387 */ /* 0x000fe80000100800 */
[----:B------:R-:W-:Y:S01]  /*9e5c0*/  STL [R1+0x808], R182 ;  /* 0x000808b601007387 */ /* 0x000fe20000100800 */
[----:B------:R-:W-:-:S03]  /*9e5d0*/  F2FP.SATFINITE.E4M3.F32.PACK_AB_MERGE_C R178, R178, R179, RZ ;  /* 0x000000b3b2b2723e */ /* 0x000fc600048070ff */
[----:B------:R-:W-:Y:S01]  /*9e5e0*/  STL [R1+0x41c], R180 ;  /* 0x00041cb401007387 */ /* 0x000fe20000100800 */
[----:B------:R-:W-:-:S03]  /*9e5f0*/  F2FP.SATFINITE.E4M3.F32.PACK_AB_MERGE_C R176, R176, R177, RZ ;  /* 0x000000b1b0b0723e */ /* 0x000fc600048070ff */
[----:B------:R-:W-:Y:S01]  /*9e600*/  STL [R1+0x410], R178 ;  /* 0x000410b201007387 */ /* 0x000fe20000100800 */
[----:B------:R-:W-:-:S03]  /*9e610*/  F2FP.SATFINITE.E4M3.F32.PACK_AB_MERGE_C R174, R174, R175, RZ ;  /* 0x000000afaeae723e */ /* 0x000fc600048070ff */
[----:B------:R-:W-:Y:S01]  /*9e620*/  STL [R1+0x400], R176 ;  /* 0x000400b001007387 */ /* 0x000fe20000100800 */
[----:B------:R-:W-:-:S03]  /*9e630*/  F2FP.SATFINITE.E4M3.F32.PACK_AB_MERGE_C R172, R172, R173, RZ ;  /* 0x000000adacac723e */ /* 0x000fc600048070ff */
[----:B------:R-:W-:Y:S01]  /*9e640*/  STL [R1+0x418], R174 ;  /* 0x000418ae01007387 */ /* 0x000fe20000100800 */
[----:B------:R-:W-:-:S03]  /*9e650*/  LOP3.LUT R168, R168, 0xffff, RZ, 0xc0, !PT ;  /* 0x0000ffffa8a87812 */ /* 0x000fc600078ec0ff */
[----:B------:R0:W-:Y:S04]  /*9e660*/  STL [R1+0x414], R172 ;  /* 0x000414ac01007387 */ /* 0x0001e80000100800 */
[----:B------:R1:W-:Y:S01]  /*9e670*/  STL [R1+0xc54], R168 ;  /* 0x000c54a801007387 */ /* 0x0003e20000100800 */
[----:B0-----:R-:W-:-:S05]  /*9e680*/  LOP3.LUT R172, R155, 0xffff, RZ, 0xc0, !PT ;  /* 0x0000ffff9bac7812 */ /* 0x001fca00078ec0ff */
[----:B------:R0:W-:Y:S04]  /*9e690*/  STL [R1+0xc58], R172 ;  /* 0x000c58ac01007387 */ /* 0x0001e80000100800 */
[----:B------:R-:W2:Y:S01]  /*9e6a0*/  LDL.LU R173, [R1+0x4638] ;  /* 0x0046380001ad7983 */ /* 0x000ea20000300800 */
[----:B------:R-:W-:Y:S02]  /*9e6b0*/  LOP3.LUT R222, R163, 0xffff, RZ, 0xc0, !PT ;  /* 0x0000ffffa3de7812 */ /* 0x000fe400078ec0ff */
[----:B------:R-:W-:-:S04]  /*9e6c0*/  SHF.R.U32.HI R163, RZ, 0x8, R172 ;  /* 0x00000008ffa37819 */ /* 0x000fc800000116ac */
[----:B------:R-:W-:-:S04]  /*9e6d0*/  LOP3.LUT R163, R163, 0xffff, RZ, 0xc0, !PT ;  /* 0x0000ffffa3a37812 */ /* 0x000fc800078ec0ff */
[----:B------:R-:W-:Y:S02]  /*9e6e0*/  PRMT R156, R163, 0x3340, R156 ;  /* 0x00003340a39c7816 */ /* 0x000fe4000000009c */
[----:B------:R-:W-:Y:S02]  /*9e6f0*/  LOP3.LUT R163, R160, 0xffff, RZ, 0xc0, !PT ;  /* 0x0000ffffa0a37812 */ /* 0x000fe400078ec0ff */
[----:B------:R-:W-:Y:S02]  /*9e700*/  SHF.R.U32.HI R155, RZ, 0x8, R168 ;  /* 0x00000008ff9b7819 */ /* 0x000fe400000116a8 */
[----:B-1----:R-:W-:Y:S02]  /*9e710*/  SHF.R.U32.HI R168, RZ, 0x8, R222 ;  /* 0x00000008ffa87819 */ /* 0x002fe400000116de */
[----:B------:R-:W-:Y:S02]  /*9e720*/  LOP3.LUT R155, R155, 0xffff, RZ, 0xc0, !PT ;  /* 0x0000ffff9b9b7812 */ /* 0x000fe400078ec0ff */
[----:B------:R-:W-:-:S04]  /*9e730*/  LOP3.LUT R168, R168, 0xffff, RZ, 0xc0, !PT ;  /* 0x0000ffffa8a87812 */ /* 0x000fc800078ec0ff */
[----:B------:R-:W-:Y:S02]  /*9e740*/  PRMT R168, R155, 0x3340, R168 ;  /* 0x000033409ba87816 */ /* 0x000fe400000000a8 */
[----:B------:R-:W-:Y:S02]  /*9e750*/  SHF.R.U32.HI R160, RZ, 0x8, R165 ;  /* 0x00000008ffa07819 */ /* 0x000fe400000116a5 */
[----:B------:R-:W-:Y:S02]  /*9e760*/  LOP3.LUT R162, R162, 0xffff, RZ, 0xc0, !PT ;  /* 0x0000ffffa2a27812 */ /* 0x000fe400078ec0ff */
[----:B---3--:R-:W-:-:S05]  /*9e770*/  LOP3.LUT R171, R171, 0xffff, RZ, 0xc0, !PT ;  /* 0x0000ffffabab7812 */ /* 0x008fca00078ec0ff */
[----:B------:R1:W-:Y:S04]  /*9e780*/  STL [R1+0xc30], R171 ;  /* 0x000c30ab01007387 */ /* 0x0003e80000100800 */
[----:B------:R4:W-:Y:S04]  /*9e790*/  STL [R1+0xc24], R165 ;  /* 0x000c24a501007387 */ /* 0x0009e80000100800 */
[----:B------:R3:W-:Y:S04]  /*9e7a0*/  STL [R1+0xc18], R163 ;  /* 0x000c18a301007387 */ /* 0x0007e80000100800 */
[----:B0-----:R-:W2:Y:S01]  /*9e7b0*/  LDL.LU R172, [R1+0x466c] ;  /* 0x00466c0001ac7983 */ /* 0x001ea20000300800 */
[----:B------:R-:W-:-:S03]  /*9e7c0*/  SHF.R.U32.HI R155, RZ, 0x8, R171 ;  /* 0x00000008ff9b7819 */ /* 0x000fc600000116ab */
[----:B-1----:R-:W2:Y:S01]  /*9e7d0*/  LDL.LU R171, [R1+0x4678] ;  /* 0x0046780001ab7983 */ /* 0x002ea20000300800 */
[----:B----4-:R-:W-:-:S05]  /*9e7e0*/  LOP3.LUT R165, R170, 0xffff, RZ, 0xc0, !PT ;  /* 0x0000ffffaaa57812 */ /* 0x010fca00078ec0ff */
[----:B------:R-:W-:Y:S04]  /*9e7f0*/  STL [R1+0xc2c], R165 ;  /* 0x000c2ca501007387 */ /* 0x000fe80000100800 */
[----:B------:R0:W-:Y:S04]  /*9e800*/  STL [R1+0xc1c], R162 ;  /* 0x000c1ca201007387 */ /* 0x0001e80000100800 */
[----:B------:R-:W4:Y:S01]  /*9e810*/  LDL.LU R170, [R1+0x464c] ;  /* 0x00464c0001aa7983 */ /* 0x000f220000300800 */
[----:B---3--:R-:W-:Y:S02]  /*9e820*/  SHF.R.U32.HI R163, RZ, 0x8, R163 ;  /* 0x00000008ffa37819 */ /* 0x008fe400000116a3 */
[----:B------:R-:W-:-:S02]  /*9e830*/  LOP3.LUT R155, R155, 0xffff, RZ, 0xc0, !PT ;  /* 0x0000ffff9b9b7812 */ /* 0x000fc400078ec0ff */
[----:B------:R-:W-:Y:S02]  /*9e840*/  LOP3.LUT R160, R160, 0xffff, RZ, 0xc0, !PT ;  /* 0x0000ffffa0a07812 */ /* 0x000fe400078ec0ff */
[----:B------:R-:W-:Y:S02]  /*9e850*/  LOP3.LUT R163, R163, 0xffff, RZ, 0xc0, !PT ;  /* 0x0000ffffa3a37812 */ /* 0x000fe400078ec0ff */
[----:B------:R-:W-:Y:S02]  /*9e860*/  F2FP.SATFINITE.E4M3.F32.PACK_AB_MERGE_C R154, R194, R195, RZ ;  /* 0x000000c3c29a723e */ /* 0x000fe400048070ff */
[----:B------:R-:W-:Y:S02]  /*9e870*/  PRMT R160, R155, 0x3340, R160 ;  /* 0x000033409ba07816 */ /* 0x000fe400000000a0 */
[----:B------:R-:W-:Y:S02]  /*9e880*/  PRMT R155, R163, 0x3340, R0 ;  /* 0x00003340a39b7816 */ /* 0x000fe40000000000 */
[----:B------:R-:W-:-:S02]  /*9e890*/  LOP3.LUT R163, R154, 0xffff, RZ, 0xc0, !PT ;  /* 0x0000ffff9aa37812 */ /* 0x000fc400078ec0ff */
[----:B------:R-:W-:Y:S02]  /*9e8a0*/  SHF.R.U32.HI R154, RZ, 0x8, R165 ;  /* 0x00000008ff9a7819 */ /* 0x000fe400000116a5 */
[----:B0-----:R-:W-:Y:S01]  /*9e8b0*/  SHF.R.U32.HI R162, RZ, 0x8, R162 ;  /* 0x00000008ffa27819 */ /* 0x001fe200000116a2 */
[----:B------:R0:W-:Y:S01]  /*9e8c0*/  STL [R1+0xc14], R163 ;  /* 0x000c14a301007387 */ /* 0x0001e20000100800 */
[----:B------:R-:W-:Y:S02]  /*9e8d0*/  F2FP.SATFINITE.E4M3.F32.PACK_AB_MERGE_C R153, R192, R193, RZ ;  /* 0x000000c1c099723e */ /* 0x000fe400048070ff */
[----:B------:R-:W-:Y:S02]  /*9e8e0*/  LOP3.LUT R154, R154, 0xffff, RZ, 0xc0, !PT ;  /* 0x0000ffff9a9a7812 */ /* 0x000fe400078ec0ff */
[----:B------:R-:W-:Y:S02]  /*9e8f0*/  LOP3.LUT R162, R162, 0xffff, RZ, 0xc0, !PT ;  /* 0x0000ffffa2a27812 */ /* 0x000fe400078ec0ff */
[----:B0-----:R-:W-:-:S02]  /*9e900*/  SHF.R.U32.HI R163, RZ, 0x8, R163 ;  /* 0x00000008ffa37819 */ /* 0x001fc400000116a3 */
[----:B------:R-:W-:Y:S02]  /*9e910*/  LOP3.LUT R161, R161, 0xffff, RZ, 0xc0, !PT ;  /* 0x0000ffffa1a17812 */ /* 0x000fe400078ec0ff */
[----:B------:R-:W-:Y:S02]  /*9e920*/  LOP3.LUT R163, R163, 0xffff, RZ, 0xc0, !PT ;  /* 0x0000ffffa3a37812 */ /* 0x000fe400078ec0ff */
[----:B------:R-:W-:Y:S02]  /*9e930*/  LOP3.LUT R165, R153, 0xffff, RZ, 0xc0, !PT ;  /* 0x0000ffff99a57812 */ /* 0x000fe400078ec0ff */
[----:B------:R-:W-:Y:S02]  /*9e940*/  PRMT R162, R154, 0x3340, R162 ;  /* 0x000033409aa27816 */ /* 0x000fe400000000a2 */
[----:B------:R-:W-:Y:S02]  /*9e950*/  PRMT R154, R163, 0x3340, R0 ;  /* 0x00003340a39a7816 */ /* 0x000fe40000000000 */
[----:B------:R-:W-:-:S02]  /*9e960*/  SHF.R.U32.HI R163, RZ, 0x8, R161 ;  /* 0x00000008ffa37819 */ /* 0x000fc400000116a1 */
[----:B--2---:R-:W-:-:S04]  /*9e970*/  LOP3.LUT R173, R173, 0xffff, RZ, 0xc0, !PT ;  /* 0x0000ffffadad7812 */ /* 0x004fc800078ec0ff */
[----:B------:R-:W-:Y:S01]  /*9e980*/  SHF.R.U32.HI R153, RZ, 0x8, R173 ;  /* 0x00000008ff997819 */ /* 0x000fe200000116ad */
[----:B------:R-:W-:Y:S04]  /*9e990*/  STL [R1+0x824], R173 ;  /* 0x000824ad01007387 */ /* 0x000fe80000100800 */
[----:B------:R0:W-:Y:S01]  /*9e9a0*/  STL [R1+0x820], R161 ;  /* 0x000820a101007387 */ /* 0x0001e20000100800 */
[----:B------:R-:W-:Y:S02]  /*9e9b0*/  LOP3.LUT R153, R153, 0xffff, RZ, 0xc0, !PT ;  /* 0x0000ffff99997812 */ /* 0x000fe400078ec0ff */
[----:B------:R-:W-:Y:S02]  /*9e9c0*/  LOP3.LUT R163, R163, 0xffff, RZ, 0xc0, !PT ;  /* 0x0000ffffa3a37812 */ /* 0x000fe400078ec0ff */
[----:B0-----:R-:W-:-:S04]  /*9e9d0*/  SHF.R.U32.HI R161, RZ, 0x8, R165 ;  /* 0x00000008ffa17819 */ /* 0x001fc800000116a5 */
[----:B------:R-:W-:Y:S02]  /*9e9e0*/  LOP3.LUT R161, R161, 0xffff, RZ, 0xc0, !PT ;  /* 0x0000ffffa1a17812 */ /* 0x000fe400078ec0ff */
[----:B------:R-:W-:Y:S02]  /*9e9f0*/  PRMT R163, R153, 0x3340, R163 ;  /* 0x0000334099a37816 */ /* 0x000fe400000000a3 */
[----:B------:R-:W-:Y:S01]  /*9ea00*/  PRMT R153, R161, 0x3340, R0 ;  /* 0x00003340a1997816 */ /* 0x000fe20000000000 */
[----:B------:R-:W-:Y:S01]  /*9ea10*/  STL [R1+0xc10], R165 ;  /* 0x000c10a501007387 */ /* 0x000fe20000100800 */
[----:B------:R-:W-:Y:S02]  /*9ea20*/  PRMT R162, R162, 0x5410, R154 ;  /* 0x00005410a2a27816 */ /* 0x000fe4000000009a */
[----:B------:R-:W-:Y:S02]  /*9ea30*/  PRMT R163, R163, 0x5410, R153 ;  /* 0x00005410a3a37816 */ /* 0x000fe40000000099 */
[----:B------:R-:W-:-:S02]  /*9ea40*/  LOP3.LUT R153, R159, 0xffff, RZ, 0xc0, !PT ;  /* 0x0000ffff9f997812 */ /* 0x000fc400078ec0ff */
[----:B------:R-:W-:-:S03]  /*9ea50*/  LOP3.LUT R154, R167, 0xffff, RZ, 0xc0, !PT ;  /* 0x0000ffffa79a7812 */ /* 0x000fc600078ec0ff */
[----:B------:R0:W-:Y:S02]  /*9ea60*/  STL [R1+0xc4c], R153 ;  /* 0x000c4c9901007387 */ /* 0x0001e40000100800 */
[----:B0-----:R-:W-:Y:S02]  /*9ea70*/  PRMT R153, R153, 0x3340, R0 ;  /* 0x0000334099997816 */ /* 0x001fe40000000000 */
[----:B------:R-:W-:Y:S02]  /*9ea80*/  F2FP.SATFINITE.E4M3.F32.PACK_AB_MERGE_C R157, R157, R191, RZ ;  /* 0x000000bf9d9d723e */ /* 0x000fe400048070ff */
[----:B------:R-:W-:Y:S02]  /*9ea90*/  PRMT R161, R168, 0x5410, R156 ;  /* 0x00005410a8a17816 */ /* 0x000fe4000000009c */
[----:B------:R-:W-:Y:S01]  /*9eaa0*/  ISETP.LT.AND P2, PT, R9, UR14, !P2 ;  /* 0x0000000e09007c0c */ /* 0x000fe2000d741270 */
[----:B------:R-:W-:Y:S01]  /*9eab0*/  ULDC.64 UR14, c[0x0][0x228] ;  /* 0x00008a00000e7ab9 */ /* 0x000fe20000000a00 */
[----:B------:R-:W-:-:S11]  /*9eac0*/  LOP3.LUT R223, R223, 0xff7fffff, RZ, 0xc0, !PT ;  /* 0xff7fffffdfdf7812 */ /* 0x000fd600078ec0ff */
[----:B------:R-:W-:-:S04]  /*9ead0*/  @P2 LOP3.LUT R223, R223, 0x800000, RZ, 0xfc, !PT ;  /* 0x00800000dfdf2812 */ /* 0x000fc800078efcff */
[----:B------:R-:W-:Y:S02]  /*9eae0*/  LOP3.LUT R223, R223, 0xffbfffff, RZ, 0xc0, !PT ;  /* 0xffbfffffdfdf7812 */ /* 0x000fe400078ec0ff */
[----:B------:R-:W-:-:S05]  /*9eaf0*/  LOP3.LUT R165, R172, 0xffff, RZ, 0xc0, !PT ;  /* 0x0000ffffaca57812 */ /* 0x000fca00078ec0ff */
[----:B------:R-:W-:Y:S04]  /*9eb00*/  STL [R1+0xc3c], R165 ;  /* 0x000c3ca501007387 */ /* 0x000fe80000100800 */
[----:B------:R0:W-:Y:S01]  /*9eb10*/  STL [R1+0xc20], R154 ;  /* 0x000c209a01007387 */ /* 0x0001e20000100800 */
[----:B------:R-:W-:Y:S02]  /*9eb20*/  LOP3.LUT R159, R171, 0xffff, RZ, 0xc0, !PT ;  /* 0x0000ffffab9f7812 */ /* 0x000fe400078ec0ff */
[----:B0-----:R-:W-:-:S04]  /*9eb30*/  PRMT R154, R165, 0x3340, R154 ;  /* 0x00003340a59a7816 */ /* 0x001fc8000000009a */
[----:B------:R-:W-:Y:S02]  /*9eb40*/  PRMT R154, R154, 0x5410, R153 ;  /* 0x000054109a9a7816 */ /* 0x000fe40000000099 */
[----:B------:R-:W-:-:S03]  /*9eb50*/  LOP3.LUT R153, R158, 0xffff, RZ, 0xc0, !PT ;  /* 0x0000ffff9e997812 */ /* 0x000fc600078ec0ff */
[----:B------:R0:W-:Y:S04]  /*9eb60*/  STL [R1+0x81c], R154 ;  /* 0x00081c9a01007387 */ /* 0x0001e80000100800 */
[----:B------:R-:W-:Y:S01]  /*9eb70*/  STL [R1+0xc40], R159 ;  /* 0x000c409f01007387 */ /* 0x000fe20000100800 */
[----:B0-----:R-:W-:-:S03]  /*9eb80*/  LOP3.LUT R154, R166, 0xffff, RZ, 0xc0, !PT ;  /* 0x0000ffffa69a7812 */ /* 0x001fc600078ec0ff */
[----:B------:R0:W-:Y:S01]  /*9eb90*/  STL [R1+0xc34], R153 ;  /* 0x000c349901007387 */ /* 0x0001e20000100800 */
[----:B------:R-:W-:-:S03]  /*9eba0*/  LOP3.LUT R158, R157, 0xffff, RZ, 0xc0, !PT ;  /* 0x0000ffff9d9e7812 */ /* 0x000fc600078ec0ff */
[----:B------:R1:W-:Y:S01]  /*9ebb0*/  STL [R1+0xc28], R154 ;  /* 0x000c289a01007387 */ /* 0x0003e20000100800 */
[----:B------:R-:W-:Y:S02]  /*9ebc0*/  LOP3.LUT R157, R164, 0xffff, RZ, 0xc0, !PT ;  /* 0x0000ffffa49d7812 */ /* 0x000fe400078ec0ff */
[----:B0-----:R-:W-:Y:S02]  /*9ebd0*/  PRMT R153, R153, 0x3340, R0 ;  /* 0x0000334099997816 */ /* 0x001fe40000000000 */
[----:B-1----:R-:W-:-:S04]  /*9ebe0*/  PRMT R154, R159, 0x3340, R154 ;  /* 0x000033409f9a7816 */ /* 0x002fc8000000009a */
[----:B------:R-:W-:Y:S02]  /*9ebf0*/  PRMT R154, R154, 0x5410, R153 ;  /* 0x000054109a9a7816 */ /* 0x000fe40000000099 */
[----:B------:R-:W-:Y:S02]  /*9ec00*/  PRMT R153, R158, 0x3340, R0 ;  /* 0x000033409e997816 */ /* 0x000fe40000000000 */
[----:B----4-:R-:W-:-:S05]  /*9ec10*/  LOP3.LUT R156, R170, 0xffff, RZ, 0xc0, !PT ;  /* 0x0000ffffaa9c7812 */ /* 0x010fca00078ec0ff */
[----:B------:R-:W-:Y:S04]  /*9ec20*/  STL [R1+0xc48], R156 ;  /* 0x000c489c01007387 */ /* 0x000fe80000100800 */
[----:B------:R-:W-:Y:S04]  /*9ec30*/  STL [R1+0xc44], R158 ;  /* 0x000c449e01007387 */ /* 0x000fe80000100800 */
[----:B------:R-:W-:Y:S04]  /*9ec40*/  STL [R1+0xc38], R157 ;  /* 0x000c389d01007387 */ /* 0x000fe80000100800 */
[----:B------:R0:W-:Y:S02]  /*9ec50*/  STL [R1+0x818], R154 ;  /* 0x0008189a01007387 */ /* 0x0001e40000100800 */
[----:B0-----:R-:W-:-:S04]  /*9ec60*/  PRMT R154, R156, 0x3340, R157 ;  /* 0x000033409c9a7816 */ /* 0x001fc8000000009d */
[----:B------:R-:W-:-:S05]  /*9ec70*/  PRMT R153, R154, 0x5410, R153 ;  /* 0x000054109a997816 */ /* 0x000fca0000000099 */
[----:B------:R0:W-:Y:S02]  /*9ec80*/  STL [R1+0x814], R153 ;  /* 0x0008149901007387 */ /* 0x0001e40000100800 */
[----:B0-----:R-:W-:-:S05]  /*9ec90*/  VIADD R153, R8, 0x81 ;  /* 0x0000008108997836 */ /* 0x001fca0000000000 */
[----:B------:R-:W-:Y:S01]  /*9eca0*/  ISETP.GE.AND P2, PT, R153, UR43, PT ;  /* 0x0000002b99007c0c */ /* 0x000fe2000bf46270 */
[----:B------:R-:W-:Y:S01]  /*9ecb0*/  VIADD R153, R8, 0x80 ;  /* 0x0000008008997836 */ /* 0x000fe20000000000 */
[----:B------:R-:W-:Y:S01]  /*9ecc0*/  LOP3.LUT R221, R221, 0x7fffffff, RZ, 0xc0, !PT ;  /* 0x7fffffffdddd7812 */ /* 0x000fe200078ec0ff */
[----:B------:R-:W-:Y:S01]  /*9ecd0*/  ULDC UR43, c[0x0][0x228] ;  /* 0x00008a00002b7ab9 */ /* 0x000fe20000000800 */
[----:B------:R-:W-:Y:S02]  /*9ece0*/  ISETP.LT.AND P5, PT, R10, UR14, !P2 ;  /* 0x0000000e0a007c0c */ /* 0x000fe4000d7a1270 */
        /* <DEDUP_REMOVED lines=93> */
[----:B------:R-:W-:-:S06]  /*9f2c0*/  @P5 LOP3.LUT R223, R223, 0x4, RZ, 0xfc, !PT ;  /* 0x00000004dfdf5812 */ /* 0x000fcc00078efcff */
[----:B------:R-:W-:Y:S02]  /*9f2d0*/  @P2 LOP3.LUT R221, R221, 0x80000000, RZ, 0xfc, !PT ;  /* 0x80000000dddd2812 */ /* 0x000fe400078efcff */
[----:B------:R-:W-:Y:S02]  /*9f2e0*/  ISETP.GE.AND P2, PT, R153, UR7, PT ;  /* 0x0000000799007c0c */ /* 0x000fe4000bf46270 */
[----:B------:R-:W-:Y:S02]  /*9f2f0*/  LOP3.LUT R223, R223, 0xfffffffd, RZ, 0xc0, !PT ;  /* 0xfffffffddfdf7812 */ /* 0x000fe400078ec0ff */
[----:B------:R-:W-:Y:S01]  /*9f300*/  LOP3.LUT R221, R221, 0xbfffffff, RZ, 0xc0, !PT ;  /* 0xbfffffffdddd7812 */ /* 0x000fe200078ec0ff */
[----:B------:R-:W-:Y:S01]  /*9f310*/  VIADD R153, R8, 0x7a ;  /* 0x0000007a08997836 */ /* 0x000fe20000000000 */
[----:B------:R-:W-:Y:S01]  /*9f320*/  ISETP.LT.AND P5, PT, R10, UR8, !P2 ;  /* 0x000000080a007c0c */ /* 0x000fe2000d7a1270 */
[----:B------:R-:W-:Y:S01]  /*9f330*/  ULDC.64 UR6, c[0x0][0x228] ;  /* 0x00008a0000067ab9 */ /* 0x000fe20000000a00 */
[----:B------:R-:W-:-:S02]  /*9f340*/  @P4 LOP3.LUT R223, R223, 0x2, RZ, 0xfc, !PT ;  /* 0x00000002dfdf4812 */ /* 0x000fc400078efcff */
[----:B------:R-:W-:Y:S01]  /*9f350*/  ISETP.LT.AND P4, PT, R11, UR25, !P2 ;  /* 0x000000190b007c0c */ /* 0x000fe2000d781270 */
[----:B------:R-:W-:Y:S01]  /*9f360*/  ULDC UR25, c[0x0][0x228] ;  /* 0x00008a0000197ab9 */ /* 0x000fe20000000800 */
[----:B------:R-:W-:-:S04]  /*9f370*/  LOP3.LUT R223, R223, 0xfffffffe, RZ, 0xc0, !PT ;  /* 0xfffffffedfdf7812 */ /* 0x000fc800078ec0ff */
[----:B------:R-:W-:-:S03]  /*9f380*/  @P3 LOP3.LUT R223, R223, 0x1, RZ, 0xfc, !PT ;  /* 0x00000001dfdf3812 */ /* 0x000fc600078efcff */
        /* <DEDUP_REMOVED lines=131> */
[----:B------:R-:W-:-:S05]  /*9fbc0*/  LOP3.LUT R221, R221, 0xfffffffb, RZ, 0xc0, !PT ;  /* 0xfffffffbdddd7812 */ /* 0x000fca00078ec0ff */
        /* <DEDUP_REMOVED lines=8> */
[----:B------:R-:W-:Y:S01]  /*9fc50*/  @P4 LOP3.LUT R221, R221, 0x2, RZ, 0xfc, !PT ;  /* 0x00000002dddd4812 */ /* 0x000fe200078efcff */
[----:B------:R-:W-:Y:S01]  /*9fc60*/  ULDC UR8, c[0x0][0x228] ;  /* 0x00008a0000087ab9 */ /* 0x000fe20000000800 */
        /* <DEDUP_REMOVED lines=40> */
[----:B------:R-:W-:-:S06]  /*9fef0*/  ULDC.64 UR18, c[0x0][0x228] ;  /* 0x00008a0000127ab9 */ /* 0x000fcc0000000a00 */
        /* <DEDUP_REMOVED lines=235> */
[----:B------:R-:W-:Y:S01]  /*a0db0*/  ULDC.64 UR36, c[0x0][0x228] ;  /* 0x00008a0000247ab9 */ /* 0x000fe20000000a00 */
        /* <DEDUP_REMOVED lines=8> */
[----:B------:R-:W-:Y:S01]  /*a0e40*/  ULDC UR7, c[0x0][0x228] ;  /* 0x00008a0000077ab9 */ /* 0x000fe20000000800 */
        /* <DEDUP_REMOVED lines=288> */
[----:B------:R-:W-:Y:S01]  /*a2050*/  ULDC.64 UR24, c[0x0][0x228] ;  /* 0x00008a0000187ab9 */ /* 0x000fe20000000a00 */
        /* <DEDUP_REMOVED lines=271> */
[----:B------:R-:W-:Y:S01]  /*a3150*/  ISETP.LT.AND P3, PT, R12, UR28, !P2 ;  /* 0x0000001c0c007c0c */ /* 0x000fe2000d761270 */
[----:B------:R-:W-:Y:S01]  /*a3160*/  VIADD R153, R8, 0x43 ;  /* 0x0000004308997836 */ /* 0x000fe20000000000 */
[----:B------:R-:W-:Y:S01]  /*a3170*/  ISETP.LT.AND P2, PT, R9, UR27, !P2 ;  /* 0x0000001b09007c0c */ /* 0x000fe2000d741270 */
[----:B------:R-:W-:Y:S01]  /*a3180*/  ULDC.64 UR28, c[0x0][0x228] ;  /* 0x00008a00001c7ab9 */ /* 0x000fe20000000a00 */
[----:B------:R-:W-:Y:S02]  /*a3190*/  LOP3.LUT R22, R22, 0x7fffffff, RZ, 0xc0, !PT ;  /* 0x7fffffff16167812 */ /* 0x000fe400078ec0ff */
[----:B------:R-:W-:-:S04]  /*a31a0*/  LOP3.LUT R23, R23, 0xfffffffb, RZ, 0xc0, !PT ;  /* 0xfffffffb17177812 */ /* 0x000fc800078ec0ff */
[----:B------:R-:W-:-:S05]  /*a31b0*/  @P5 LOP3.LUT R23, R23, 0x4, RZ, 0xfc, !PT ;  /* 0x0000000417175812 */ /* 0x000fca00078efcff */
        /* <DEDUP_REMOVED lines=8> */
[----:B------:R-:W-:Y:S02]  /*a3240*/  ISETP.LT.AND P4, PT, R11, UR17, !P2 ;  /* 0x000000110b007c0c */ /* 0x000fe4000d781270 */
[----:B------:R-:W-:-:S04]  /*a3250*/  LOP3.LUT R23, R23, 0xfffffffe, RZ, 0xc0, !PT ;  /* 0xfffffffe17177812 */ /* 0x000fc800078ec0ff */
[----:B------:R-:W-:-:S03]  /*a3260*/  @P3 LOP3.LUT R23, R23, 0x1, RZ, 0xfc, !PT ;  /* 0x0000000117173812 */ /* 0x000fc600078efcff */
[----:B------:R-:W-:Y:S02]  /*a3270*/  @P5 LOP3.LUT R22, R22, 0x40000000, RZ, 0xfc, !PT ;  /* 0x4000000016165812 */ /* 0x000fe400078efcff */
[----:B------:R-:W-:Y:S02]  /*a3280*/  ISETP.LT.AND P3, PT, R12, UR14, !P2 ;  /* 0x0000000e0c007c0c */ /* 0x000fe4000d761270 */
        /* <DEDUP_REMOVED lines=126> */
[----:B------:R-:W-:-:S09]  /*a3a70*/  ISETP.LT.AND P3, PT, R12, UR39, !P2 ;  /* 0x000000270c007c0c */ /* 0x000fd2000d761270 */
[----:B------:R-:W-:Y:S01]  /*a3a80*/  @P5 LOP3.LUT R22, R22, 0x4, RZ, 0xfc, !PT ;  /* 0x0000000416165812 */ /* 0x000fe200078efcff */
[----:B------:R-:W-:Y:S01]  /*a3a90*/  VIADD R164, R169, UR18 ;  /* 0x00000012a9a47c36 */ /* 0x000fe20008000000 */
[----:B------:R-:W-:Y:S01]  /*a3aa0*/  ISETP.LT.AND P2, PT, R9, UR38, !P2 ;  /* 0x0000002609007c0c */ /* 0x000fe2000d741270 */
[----:B------:R-:W-:Y:S01]  /*a3ab0*/  ULDC UR18, c[0x0][0x228] ;  /* 0x00008a0000127ab9 */ /* 0x000fe20000000800 */
[----:B------:R-:W-:Y:S01]  /*a3ac0*/  LOP3.LUT R22, R22, 0xfffffffd, RZ, 0xc0, !PT ;  /* 0xfffffffd16167812 */ /* 0x000fe200078ec0ff */
[----:B------:R-:W-:Y:S01]  /*a3ad0*/  ULDC UR38, c[0x0][0x228] ;  /* 0x00008a0000267ab9 */ /* 0x000fe20000000800 */
[----:B------:R-:W-:Y:S01]  /*a3ae0*/  LOP3.LUT R20, R20, 0x7fffffff, RZ, 0xc0, !PT ;  /* 0x7fffffff14147812 */ /* 0x000fe200078ec0ff */
[----:B------:R-:W-:-:S08]  /*a3af0*/  ULDC UR39, c[0x0][0x228] ;  /* 0x00008a0000277ab9 */ /* 0x000fd00000000800 */
        /* <DEDUP_REMOVED lines=8> */
[----:B------:R-:W-:Y:S01]  /*a3b80*/  ULDC UR43, c[0x0][0x228] ;  /* 0x00008a00002b7ab9 */ /* 0x000fe20000000800 */
[----:B------:R-:W-:Y:S01]  /*a3b90*/  LOP3.LUT R22, R22, 0xfffffffe, RZ, 0xc0, !PT ;  /* 0xfffffffe16167812 */ /* 0x000fe200078ec0ff */
[----:B------:R-:W-:-:S03]  /*a3ba0*/  ULDC UR17, c[0x0][0x248] ;  /* 0x0000920000117ab9 */ /* 0x000fc60000000800 */
[----:B------:R-:W-:Y:S02]  /*a3bb0*/  @P3 LOP3.LUT R22, R22, 0x1, RZ, 0xfc, !PT ;  /* 0x0000000116163812 */ /* 0x000fe400078efcff */
[----:B------:R-:W-:-:S03]  /*a3bc0*/  ISETP.LT.AND P3, PT, R12, UR42, !P2 ;  /* 0x0000002a0c007c0c */ /* 0x000fc6000d761270 */
[----:B------:R-:W-:Y:S01]  /*a3bd0*/  @P5 LOP3.LUT R21, R21, 0x40000000, RZ, 0xfc, !PT ;  /* 0x4000000015155812 */ /* 0x000fe200078efcff */
[----:B------:R-:W-:Y:S01]  /*a3be0*/  VIADD R165, R164, UR17 ;  /* 0x00000011a4a57c36 */ /* 0x000fe20008000000 */
[----:B------:R-:W-:Y:S01]  /*a3bf0*/  ISETP.LT.AND P2, PT, R9, UR41, !P2 ;  /* 0x0000002909007c0c */ /* 0x000fe2000d741270 */
[----:B------:R-:W-:Y:S01]  /*a3c00*/  ULDC.64 UR40, c[0x0][0x228] ;  /* 0x00008a0000287ab9 */ /* 0x000fe20000000a00 */
[----:B------:R-:W-:Y:S01]  /*a3c10*/  LOP3.LUT R21, R21, 0xdfffffff, RZ, 0xc0, !PT ;  /* 0xdfffffff15157812 */ /* 0x000fe200078ec0ff */
[----:B------:R-:W-:Y:S01]  /*a3c20*/  ULDC UR17, c[0x0][0x248] ;  /* 0x0000920000117ab9 */ /* 0x000fe20000000800 */
[----:B------:R-:W-:Y:S01]  /*a3c30*/  LOP3.LUT R19, R19, 0x7fffffff, RZ, 0xc0, !PT ;  /* 0x7fffffff13137812 */ /* 0x000fe200078ec0ff */
[----:B------:R-:W-:Y:S01]  /*a3c40*/  ULDC UR42, c[0x0][0x228] ;  /* 0x00008a00002a7ab9 */ /* 0x000fe20000000800 */
[----:B------:R-:W-:-:S04]  /*a3c50*/  @P4 LOP3.LUT R21, R21, 0x20000000, RZ, 0xfc, !PT ;  /* 0x2000000015154812 */ /* 0x000fc800078efcff */
        /* <DEDUP_REMOVED lines=8> */
[----:B------:R-:W-:Y:S01]  /*a3ce0*/  VIADD R168, R165, UR17 ;  /* 0x00000011a5a87c36 */ /* 0x000fe20008000000 */
[----:B------:R-:W-:Y:S01]  /*a3cf0*/  ISETP.LT.AND P4, PT, R11, UR45, !P2 ;  /* 0x0000002d0b007c0c */ /* 0x000fe2000d781270 */
[----:B------:R-:W-:Y:S01]  /*a3d00*/  ULDC UR45, c[0x0][0x228] ;  /* 0x00008a00002d7ab9 */ /* 0x000fe20000000800 */
[----:B------:R-:W-:Y:S01]  /*a3d10*/  ISETP.LT.AND P3, PT, R12, UR44, !P2 ;  /* 0x0000002c0c007c0c */ /* 0x000fe2000d761270 */
[----:B------:R-:W-:Y:S01]  /*a3d20*/  ULDC UR44, c[0x0][0x228] ;  /* 0x00008a00002c7ab9 */ /* 0x000fe20000000800 */
[----:B------:R-:W-:-:S07]  /*a3d30*/  ULDC UR23, c[0x0][0x228] ;  /* 0x00008a0000177ab9 */ /* 0x000fce0000000800 */
[----:B------:R-:W-:Y:S01]  /*a3d40*/  @P5 LOP3.LUT R21, R21, 0x4000000, RZ, 0xfc, !PT ;  /* 0x0400000015155812 */ /* 0x000fe200078efcff */
[----:B------:R-:W-:-:S03]  /*a3d50*/  ULDC UR17, c[0x0][0x248] ;  /* 0x0000920000117ab9 */ /* 0x000fc60000000800 */
[----:B------:R-:W-:-:S04]  /*a3d60*/  LOP3.LUT R21, R21, 0xfdffffff, RZ, 0xc0, !PT ;  /* 0xfdffffff15157812 */ /* 0x000fc800078ec0ff */
[----:B------:R-:W-:Y:S02]  /*a3d70*/  @P4 LOP3.LUT R21, R21, 0x2000000, RZ, 0xfc, !PT ;  /* 0x0200000015154812 */ /* 0x000fe400078efcff */
[----:B------:R-:W-:Y:S01]  /*a3d80*/  ISETP.LT.AND P2, PT, R9, UR46, !P2 ;  /* 0x0000002e09007c0c */ /* 0x000fe2000d741270 */
[----:B------:R-:W-:Y:S01]  /*a3d90*/  VIADD R167, R168, UR17 ;  /* 0x00000011a8a77c36 */ /* 0x000fe20008000000 */
[----:B------:R-:W-:Y:S01]  /*a3da0*/  LOP3.LUT R21, R21, 0xfeffffff, RZ, 0xc0, !PT ;  /* 0xfeffffff15157812 */ /* 0x000fe200078ec0ff */
[----:B------:R-:W-:Y:S01]  /*a3db0*/  ULDC UR17, c[0x0][0x248] ;  /* 0x0000920000117ab9 */ /* 0x000fe20000000800 */
[----:B------:R-:W-:Y:S01]  /*a3dc0*/  LOP3.LUT R18, R18, 0x7fffffff, RZ, 0xc0, !PT ;  /* 0x7fffffff12127812 */ /* 0x000fe200078ec0ff */
[----:B------:R-:W-:Y:S01]  /*a3dd0*/  ULDC UR46, c[0x0][0x228] ;  /* 0x00008a00002e7ab9 */ /* 0x000fe20000000800 */
        /* <DEDUP_REMOVED lines=11> */
[----:B------:R-:W-:Y:S01]  /*a3e90*/  ULDC.64 UR34, c[0x0][0x228] ;  /* 0x00008a0000227ab9 */ /* 0x000fe20000000a00 */
[----:B------:R-:W-:Y:S01]  /*a3ea0*/  ULDC UR40, c[0x0][0x228] ;  /* 0x00008a0000287ab9 */ /* 0x000fe20000000800 */
[----:B------:R-:W-:-:S06]  /*a3eb0*/  ULDC UR19, c[0x0][0x228] ;  /* 0x00008a0000137ab9 */ /* 0x000fcc0000000800 */
        /* <DEDUP_REMOVED lines=8> */
[----:B------:R-:W-:Y:S02]  /*a3f40*/  ULDC UR49, c[0x0][0x228] ;  /* 0x00008a0000317ab9 */ /* 0x000fe40000000800 */
        /* <DEDUP_REMOVED lines=11> */
[----:B------:R-:W-:Y:S01]  /*a4000*/  VIADD R172, R169, UR17 ;  /* 0x00000011a9ac7c36 */ /* 0x000fe20008000000 */
[----:B------:R-:W-:Y:S01]  /*a4010*/  ISETP.LT.AND P2, PT, R9, UR32, !P2 ;  /* 0x0000002009007c0c */ /* 0x000fe2000d741270 */
[----:B------:R-:W-:Y:S01]  /*a4020*/  ULDC UR17, c[0x0][0x248] ;  /* 0x0000920000117ab9 */ /* 0x000fe20000000800 */
[----:B------:R-:W-:Y:S01]  /*a4030*/  LOP3.LUT R21, R21, 0xfffdffff, RZ, 0xc0, !PT ;  /* 0xfffdffff15157812 */ /* 0x000fe200078ec0ff */
[----:B------:R-:W-:Y:S01]  /*a4040*/  ULDC UR32, c[0x0][0x228] ;  /* 0x00008a0000207ab9 */ /* 0x000fe20000000800 */
[----:B------:R-:W-:Y:S02]  /*a4050*/  ULDC UR33, c[0x0][0x228] ;  /* 0x00008a0000217ab9 */ /* 0x000fe40000000800 */
        /* <DEDUP_REMOVED lines=72> */
[----:B------:R-:W-:Y:S01]  /*a44e0*/  VIADD R176, R173, UR17 ;  /* 0x00000011adb07c36 */ /* 0x000fe20008000000 */
[----:B------:R-:W-:Y:S01]  /*a44f0*/  ISETP.LT.AND P3, PT, R12, UR45, !P2 ;  /* 0x0000002d0c007c0c */ /* 0x000fe2000d761270 */
[----:B------:R-:W-:Y:S01]  /*a4500*/  ULDC UR17, c[0x0][0x248] ;  /* 0x0000920000117ab9 */ /* 0x000fe20000000800 */
[----:B------:R-:W-:-:S07]  /*a4510*/  ISETP.LT.AND P2, PT, R9, UR43, !P2 ;  /* 0x0000002b09007c0c */ /* 0x000fce000d741270 */
[----:B------:R-:W-:Y:S01]  /*a4520*/  @P5 LOP3.LUT R21, R21, 0x4, RZ, 0xfc, !PT ;  /* 0x0000000415155812 */ /* 0x000fe200078efcff */
[----:B------:R-:W-:Y:S01]  /*a4530*/  VIADD R175, R176, UR17 ;  /* 0x00000011b0af7c36 */ /* 0x000fe20008000000 */
[----:B------:R-:W-:Y:S01]  /*a4540*/  ULDC UR17, c[0x0][0x228] ;  /* 0x00008a0000117ab9 */ /* 0x000fe20000000800 */
[----:B------:R-:W-:Y:S01]  /*a4550*/  ULDC UR44, c[0x0][0x228] ;  /* 0x00008a00002c7ab9 */ /* 0x000fe20000000800 */
[----:B------:R-:W-:Y:S01]  /*a4560*/  ULDC UR43, c[0x0][0x228] ;  /* 0x00008a00002b7ab9 */ /* 0x000fe20000000800 */
[----:B------:R-:W-:Y:S01]  /*a4570*/  ULDC UR45, c[0x0][0x228] ;  /* 0x00008a00002d7ab9 */ /* 0x000fe20000000800 */
[----:B------:R-:W-:Y:S02]  /*a4580*/  @P2 LOP3.LUT R20, R20, 0x80000000, RZ, 0xfc, !PT ;  /* 0x8000000014142812 */ /* 0x000fe400078efcff */
[----:B------:R-:W-:-:S04]  /*a4590*/  ISETP.GE.AND P2, PT, R153, UR27, PT ;  /* 0x0000001b99007c0c */ /* 0x000fc8000bf46270 */
[----:B------:R-:W-:Y:S02]  /*a45a0*/  ISETP.LT.AND P5, PT, R10, UR28, !P2 ;  /* 0x0000001c0a007c0c */ /* 0x000fe4000d7a1270 */
[----:B------:R-:W-:Y:S02]  /*a45b0*/  LOP3.LUT R21, R21, 0xfffffffd, RZ, 0xc0, !PT ;  /* 0xfffffffd15157812 */ /* 0x000fe400078ec0ff */
[----:B------:R-:W-:Y:S01]  /*a45c0*/  LOP3.LUT R20, R20, 0xbfffffff, RZ, 0xc0, !PT ;  /* 0xbfffffff14147812 */ /* 0x000fe200078ec0ff */
[----:B------:R-:W-:Y:S01]  /*a45d0*/  VIADD R174, R175, UR18 ;  /* 0x00000012afae7c36 */ /* 0x000fe20008000000 */
[----:B------:R-:W-:Y:S01]  /*a45e0*/  @P4 LOP3.LUT R21, R21, 0x2, RZ, 0xfc, !PT ;  /* 0x0000000215154812 */ /* 0x000fe200078efcff */
[----:B------:R-:W-:Y:S01]  /*a45f0*/  VIADD R153, R8, 0x32 ;  /* 0x0000003208997836 */ /* 0x000fe20000000000 */
[----:B------:R-:W-:Y:S01]  /*a4600*/  ISETP.LT.AND P4, PT, R11, UR61, !P2 ;  /* 0x0000003d0b007c0c */ /* 0x000fe2000d781270 */
[----:B------:R-:W-:Y:S01]  /*a4610*/  ULDC UR28, c[0x0][0x248] ;  /* 0x00009200001c7ab9 */ /* 0x000fe20000000800 */
[----:B------:R-:W-:-:S03]  /*a4620*/  LOP3.LUT R21, R21, 0xfffffffe, RZ, 0xc0, !PT ;  /* 0xfffffffe15157812 */ /* 0x000fc600078ec0ff */
[----:B------:R-:W-:Y:S01]  /*a4630*/  @P5 LOP3.LUT R20, R20, 0x40000000, RZ, 0xfc, !PT ;  /* 0x4000000014145812 */ /* 0x000fe200078efcff */
[----:B------:R-:W-:Y:S01]  /*a4640*/  VIADD R177, R174, UR26 ;  /* 0x0000001aaeb17c36 */ /* 0x000fe20008000000 */
[----:B------:R-:W-:Y:S01]  /*a4650*/  @P3 LOP3.LUT R21, R21, 0x1, RZ, 0xfc, !PT ;  /* 0x0000000115153812 */ /* 0x000fe200078efcff */
[----:B------:R-:W-:Y:S01]  /*a4660*/  ULDC UR26, c[0x0][0x248] ;  /* 0x00009200001a7ab9 */ /* 0x000fe20000000800 */
[----:B------:R-:W-:Y:S01]  /*a4670*/  ISETP.LT.AND P3, PT, R12, UR60, !P2 ;  /* 0x0000003c0c007c0c */ /* 0x000fe2000d761270 */
[----:B------:R-:W-:Y:S01]  /*a4680*/  ULDC UR18, c[0x0][0x228] ;  /* 0x00008a0000127ab9 */ /* 0x000fe20000000800 */
[----:B------:R-:W-:Y:S01]  /*a4690*/  LOP3.LUT R20, R20, 0xdfffffff, RZ, 0xc0, !PT ;  /* 0xdfffffff14147812 */ /* 0x000fe200078ec0ff */
[----:B------:R-:W-:Y:S01]  /*a46a0*/  VIADD R180, R177, UR26 ;  /* 0x0000001ab1b47c36 */ /* 0x000fe20008000000 */
[----:B------:R-:W-:Y:S01]  /*a46b0*/  ISETP.LT.AND P2, PT, R9, UR59, !P2 ;  /* 0x0000003b09007c0c */ /* 0x000fe2000d741270 */
[----:B------:R-:W-:Y:S01]  /*a46c0*/  ULDC UR26, c[0x0][0x248] ;  /* 0x00009200001a7ab9 */ /* 0x000fe20000000800 */
[----:B------:R-:W-:Y:S01]  /*a46d0*/  @P4 LOP3.LUT R20, R20, 0x20000000, RZ, 0xfc, !PT ;  /* 0x2000000014144812 */ /* 0x000fe200078efcff */
[----:B------:R-:W-:Y:S01]  /*a46e0*/  ULDC UR60, c[0x0][0x228] ;  /* 0x00008a00003c7ab9 */ /* 0x000fe20000000800 */
[----:B------:R-:W-:Y:S01]  /*a46f0*/  LOP3.LUT R17, R17, 0x7fffffff, RZ, 0xc0, !PT ;  /* 0x7fffffff11117812 */ /* 0x000fe200078ec0ff */
[----:B------:R-:W-:Y:S01]  /*a4700*/  ULDC UR59, c[0x0][0x228] ;  /* 0x00008a00003b7ab9 */ /* 0x000fe20000000800 */
[----:B------:R-:W-:Y:S01]  /*a4710*/  LOP3.LUT R20, R20, 0xefffffff, RZ, 0xc0, !PT ;  /* 0xefffffff14147812 */ /* 0x000fe200078ec0ff */
[----:B------:R-:W-:Y:S01]  /*a4720*/  VIADD R179, R180, UR26 ;  /* 0x0000001ab4b37c36 */ /* 0x000fe20008000000 */
[----:B------:R-:W-:Y:S01]  /*a4730*/  ULDC UR26, c[0x0][0x248] ;  /* 0x00009200001a7ab9 */ /* 0x000fe20000000800 */
[----:B------:R-:W-:Y:S01]  /*a4740*/  ULDC UR61, c[0x0][0x228] ;  /* 0x00008a00003d7ab9 */ /* 0x000fe20000000800 */
[----:B------:R-:W-:Y:S01]  /*a4750*/  @P3 LOP3.LUT R20, R20, 0x10000000, RZ, 0xfc, !PT ;  /* 0x1000000014143812 */ /* 0x000fe200078efcff */
[----:B------:R-:W-:Y:S01]  /*a4760*/  VIADD R178, R179, UR26 ;  /* 0x0000001ab3b27c36 */ /* 0x000fe20008000000 */
[----:B------:R-:W-:-:S02]  /*a4770*/  ULDC UR26, c[0x0][0x248] ;  /* 0x00009200001a7ab9 */ /* 0x000fc40000000800 */
[----:B------:R-:W-:Y:S01]  /*a4780*/  LOP3.LUT R20, R20, 0xf7ffffff, RZ, 0xc0, !PT ;  /* 0xf7ffffff14147812 */ /* 0x000fe200078ec0ff */
[----:B------:R-:W-:Y:S01]  /*a4790*/  VIADD R181, R178, UR26 ;  /* 0x0000001ab2b57c36 */ /* 0x000fe20008000000 */
[----:B------:R-:W-:Y:S02]  /*a47a0*/  ULDC.64 UR26, c[0x0][0x228] ;  /* 0x00008a00001a7ab9 */ /* 0x000fe40000000a00 */
[----:B------:R-:W-:Y:S02]  /*a47b0*/  @P2 LOP3.LUT R20, R20, 0x8000000, RZ, 0xfc, !PT ;  /* 0x0800000014142812 */ /* 0x000fe400078efcff */
[----:B------:R-:W-:Y:S02]  /*a47c0*/  ISETP.GE.AND P2, PT, R153, UR37, PT ;  /* 0x0000002599007c0c */ /* 0x000fe4000bf46270 */
[----:B------:R-:W-:Y:S01]  /*a47d0*/  LOP3.LUT R20, R20, 0xfbffffff, RZ, 0xc0, !PT ;  /* 0xfbffffff14147812 */ /* 0x000fe200078ec0ff */
[----:B------:R-:W-:Y:S01]  /*a47e0*/  VIADD R153, R8, 0x31 ;  /* 0x0000003108997836 */ /* 0x000fe20000000000 */
[----:B------:R-:W-:Y:S01]  /*a47f0*/  ISETP.LT.AND P5, PT, R10, UR26, !P2 ;  /* 0x0000001a0a007c0c */ /* 0x000fe2000d7a1270 */
[----:B------:R-:W-:Y:S01]  /*a4800*/  ULDC.64 UR36, c[0x0][0x228] ;  /* 0x00008a0000247ab9 */ /* 0x000fe20000000a00 */
[----:B------:R-:W-:Y:S01]  /*a4810*/  ISETP.LT.AND P4, PT, R11, UR58, !P2 ;  /* 0x0000003a0b007c0c */ /* 0x000fe2000d781270 */
[----:B------:R-:W-:Y:S01]  /*a4820*/  VIADD R184, R181, UR28 ;  /* 0x0000001cb5b87c36 */ /* 0x000fe20008000000 */
[----:B------:R-:W-:Y:S01]  /*a4830*/  ISETP.LT.AND P3, PT, R12, UR57, !P2 ;  /* 0x000000390c007c0c */ /* 0x000fe2000d761270 */
[----:B------:R-:W-:-:S08]  /*a4840*/  ULDC UR26, c[0x0][0x248] ;  /* 0x00009200001a7ab9 */ /* 0x000fd00000000800 */
[----:B------:R-:W-:Y:S01]  /*a4850*/  @P5 LOP3.LUT R20, R20, 0x4000000, RZ, 0xfc, !PT ;  /* 0x0400000014145812 */ /* 0x000fe200078efcff */
[----:B------:R-:W-:Y:S01]  /*a4860*/  ULDC UR57, c[0x0][0x228] ;  /* 0x00008a0000397ab9 */ /* 0x000fe20000000800 */
[----:B------:R-:W-:Y:S02]  /*a4870*/  ULDC UR58, c[0x0][0x228] ;  /* 0x00008a00003a7ab9 */ /* 0x000fe40000000800 */
        /* <DEDUP_REMOVED lines=18> */
[----:B------:R-:W-:Y:S01]  /*a49a0*/  ULDC UR26, c[0x0][0x248] ;  /* 0x00009200001a7ab9 */ /* 0x000fe20000000800 */
[----:B------:R-:W-:-:S07]  /*a49b0*/  ULDC UR36, c[0x0][0x228] ;  /* 0x00008a0000247ab9 */ /* 0x000fce0000000800 */
[----:B------:R-:W-:Y:S01]  /*a49c0*/  @P5 LOP3.LUT R20, R20, 0x400000, RZ, 0xfc, !PT ;  /* 0x0040000014145812 */ /* 0x000fe200078efcff */
[----:B------:R-:W-:Y:S01]  /*a49d0*/  ULDC UR55, c[0x0][0x228] ;  /* 0x00008a0000377ab9 */ /* 0x000fe20000000800 */
[----:B------:R-:W-:Y:S01]  /*a49e0*/  LOP3.LUT R16, R16, 0x7fffffff, RZ, 0xc0, !PT ;  /* 0x7fffffff10107812 */ /* 0x000fe200078ec0ff */
[----:B------:R-:W-:Y:S01]  /*a49f0*/  ULDC UR54, c[0x0][0x228] ;  /* 0x00008a0000367ab9 */ /* 0x000fe20000000800 */
        /* <DEDUP_REMOVED lines=37> */
[----:B------:R-:W-:Y:S01]  /*a4c50*/  VIADD R186, R187, UR26 ;  /* 0x0000001abbba7c36 */ /* 0x000fe20008000000 */
[----:B------:R-:W-:Y:S01]  /*a4c60*/  ISETP.LT.AND P3, PT, R12, UR47, !P2 ;  /* 0x0000002f0c007c0c */ /* 0x000fe2000d761270 */
[----:B------:R-:W-:Y:S01]  /*a4c70*/  ULDC.64 UR26, c[0x0][0x228] ;  /* 0x00008a00001a7ab9 */ /* 0x000fe20000000a00 */
[----:B------:R-:W-:-:S05]  /*a4c80*/  ULDC UR28, c[0x0][0x228] ;  /* 0x00008a00001c7ab9 */ /* 0x000fca0000000800 */
[----:B------:R-:W-:Y:S01]  /*a4c90*/  @P5 LOP3.LUT R20, R20, 0x4000, RZ, 0xfc, !PT ;  /* 0x0000400014145812 */ /* 0x000fe200078efcff */
[----:B------:R-:W-:Y:S01]  /*a4ca0*/  ULDC UR47, c[0x0][0x228] ;  /* 0x00008a00002f7ab9 */ /* 0x000fe20000000800 */
[----:B------:R-:W-:Y:S02]  /*a4cb0*/  ULDC UR48, c[0x0][0x228] ;  /* 0x00008a0000307ab9 */ /* 0x000fe40000000800 */
        /* <DEDUP_REMOVED lines=29> */
[----:B------:R-:W-:Y:S01]  /*a4e90*/  VIADD R192, R189, UR6 ;  /* 0x00000006bdc07c36 */ /* 0x000fe20008000000 */
[----:B------:R-:W-:Y:S01]  /*a4ea0*/  ISETP.LT.AND P5, PT, R10, UR8, !P2 ;  /* 0x000000080a007c0c */ /* 0x000fe2000d7a1270 */
[----:B------:R-:W-:Y:S01]  /*a4eb0*/  ULDC UR6, c[0x0][0x248] ;  /* 0x0000920000067ab9 */ /* 0x000fe20000000800 */
[----:B------:R-:W-:Y:S01]  /*a4ec0*/  ISETP.LT.AND P4, PT, R11, UR7, !P2 ;  /* 0x000000070b007c0c */ /* 0x000fe2000d781270 */
[----:B------:R-:W-:Y:S01]  /*a4ed0*/  VIADD R153, R8, 0x2c ;  /* 0x0000002c08997836 */ /* 0x000fe20000000000 */
[----:B------:R-:W-:Y:S01]  /*a4ee0*/  ISETP.LT.AND P3, PT, R12, UR13, !P2 ;  /* 0x0000000d0c007c0c */ /* 0x000fe2000d761270 */
[----:B------:R-:W-:-:S08]  /*a4ef0*/  ULDC.64 UR34, c[0x0][0x228] ;  /* 0x00008a0000227ab9 */ /* 0x000fd00000000a00 */
[----:B------:R-:W-:Y:S01]  /*a4f00*/  @P5 LOP3.LUT R20, R20, 0x40, RZ, 0xfc, !PT ;  /* 0x0000004014145812 */ /* 0x000fe200078efcff */
[----:B------:R-:W-:Y:S01]  /*a4f10*/  VIADD R191, R192, UR6 ;  /* 0x00000006c0bf7c36 */ /* 0x000fe20008000000 */
[----:B------:R-:W-:Y:S01]  /*a4f20*/  ISETP.LT.AND P2, PT, R9, UR5, !P2 ;  /* 0x0000000509007c0c */ /* 0x000fe2000d741270 */
[----:B------:R-:W-:Y:S01]  /*a4f30*/  ULDC UR6, c[0x0][0x248] ;  /* 0x0000920000067ab9 */ /* 0x000fe20000000800 */
[----:B------:R-:W-:Y:S01]  /*a4f40*/  LOP3.LUT R20, R20, 0xffffffdf, RZ, 0xc0, !PT ;  /* 0xffffffdf14147812 */ /* 0x000fe200078ec0ff */
[----:B------:R-:W-:Y:S01]  /*a4f50*/  ULDC.64 UR12, c[0x0][0x228] ;  /* 0x00008a00000c7ab9 */ /* 0x000fe20000000a00 */
[----:B------:R-:W-:Y:S02]  /*a4f60*/  ULDC UR5, c[0x0][0x248] ;  /* 0x0000920000057ab9 */ /* 0x000fe40000000800 */
[----:B------:R-:W-:-:S04]  /*a4f70*/  @P4 LOP3.LUT R20, R20, 0x20, RZ, 0xfc, !PT ;  /* 0x0000002014144812 */ /* 0x000fc800078efcff */
[----:B------:R-:W-:-:S04]  /*a4f80*/  LOP3.LUT R20, R20, 0xffffffef, RZ, 0xc0, !PT ;  /* 0xffffffef14147812 */ /* 0x000fc800078ec0ff */
[----:B------:R-:W-:-:S04]  /*a4f90*/  @P3 LOP3.LUT R20, R20, 0x10, RZ, 0xfc, !PT ;  /* 0x0000001014143812 */ /* 0x000fc800078efcff */
[----:B------:R-:W-:Y:S01]  /*a4fa0*/  LOP3.LUT R20, R20, 0xfffffff7, RZ, 0xc0, !PT ;  /* 0xfffffff714147812 */ /* 0x000fe200078ec0ff */
[----:B------:R-:W-:Y:S01]  /*a4fb0*/  VIADD R190, R191, UR6 ;  /* 0x00000006bfbe7c36 */ /* 0x000fe20008000000 */
[----:B------:R-:W-:Y:S02]  /*a4fc0*/  ULDC.64 UR6, c[0x0][0x228] ;  /* 0x00008a0000067ab9 */ /* 0x000fe40000000a00 */
[----:B------:R-:W-:Y:S02]  /*a4fd0*/  @P2 LOP3.LUT R20, R20, 0x8, RZ, 0xfc, !PT ;  /* 0x0000000814142812 */ /* 0x000fe400078efcff */
[----:B------:R-:W-:Y:S01]  /*a4fe0*/  ISETP.GE.AND P2, PT, R153, UR29, PT ;  /* 0x0000001d99007c0c */ /* 0x000fe2000bf46270 */
[----:B------:R-:W-:Y:S01]  /*a4ff0*/  VIADD R153, R8, 0x2b ;  /* 0x0000002b08997836 */ /* 0x000fe20000000000 */
[----:B------:R-:W-:Y:S01]  /*a5000*/  LOP3.LUT R20, R20, 0xfffffffb, RZ, 0xc0, !PT ;  /* 0xfffffffb14147812 */ /* 0x000fe200078ec0ff */
[----:B------:R-:W-:Y:S01]  /*a5010*/  VIADD R193, R190, UR5 ;  /* 0x00000005bec17c36 */ /* 0x000fe20008000000 */
[----:B------:R-:W-:Y:S01]  /*a5020*/  ISETP.LT.AND P5, PT, R10, UR6, !P2 ;  /* 0x000000060a007c0c */ /* 0x000fe2000d7a1270 */
[----:B------:R-:W-:Y:S01]  /*a5030*/  ULDC UR5, c[0x0][0x248] ;  /* 0x0000920000057ab9 */ /* 0x000fe20000000800 */
[----:B------:R-:W-:Y:S01]  /*a5040*/  ISETP.LT.AND P4, PT, R11, UR15, !P2 ;  /* 0x0000000f0b007c0c */ /* 0x000fe2000d781270 */
[----:B------:R-:W-:Y:S01]  /*a5050*/  ULDC UR29, c[0x0][0x228] ;  /* 0x00008a00001d7ab9 */ /* 0x000fe20000000800 */
[----:B------:R-:W-:-:S09]  /*a5060*/  ISETP.LT.AND P3, PT, R12, UR16, !P2 ;  /* 0x000000100c007c0c */ /* 0x000fd2000d761270 */
[----:B------:R-:W-:Y:S01]  /*a5070*/  @P5 LOP3.LUT R20, R20, 0x4, RZ, 0xfc, !PT ;  /* 0x0000000414145812 */ /* 0x000fe200078efcff */
[----:B------:R-:W-:Y:S01]  /*a5080*/  VIADD R196, R193, UR5 ;  /* 0x00000005c1c47c36 */ /* 0x000fe20008000000 */
[----:B------:R-:W-:Y:S01]  /*a5090*/  ISETP.LT.AND P2, PT, R9, UR14, !P2 ;  /* 0x0000000e09007c0c */ /* 0x000fe2000d741270 */
[----:B------:R-:W-:Y:S01]  /*a50a0*/  ULDC.64 UR14, c[0x0][0x228] ;  /* 0x00008a00000e7ab9 */ /* 0x000fe20000000a00 */
[----:B------:R-:W-:Y:S01]  /*a50b0*/  LOP3.LUT R20, R20, 0xfffffffd, RZ, 0xc0, !PT ;  /* 0xfffffffd14147812 */ /* 0x000fe200078ec0ff */
[----:B------:R-:W-:Y:S01]  /*a50c0*/  ULDC UR5, c[0x0][0x248] ;  /* 0x0000920000057ab9 */ /* 0x000fe20000000800 */
[----:B------:R-:W-:-:S09]  /*a50d0*/  ULDC UR16, c[0x0][0x228] ;  /* 0x00008a0000107ab9 */ /* 0x000fd20000000800 */
[----:B------:R-:W-:Y:S02]  /*a50e0*/  @P2 LOP3.LUT R19, R19, 0x80000000, RZ, 0xfc, !PT ;  /* 0x8000000013132812 */ /* 0x000fe400078efcff */
[----:B------:R-:W-:Y:S02]  /*a50f0*/  ISETP.GE.AND P2, PT, R153, UR27, PT ;  /* 0x0000001b99007c0c */ /* 0x000fe4000bf46270 */
[----:B------:R-:W-:Y:S02]  /*a5100*/  @P4 LOP3.LUT R20, R20, 0x2, RZ, 0xfc, !PT ;  /* 0x0000000214144812 */ /* 0x000fe400078efcff */
[----:B------:R-:W-:Y:S01]  /*a5110*/  LOP3.LUT R19, R19, 0xbfffffff, RZ, 0xc0, !PT ;  /* 0xbfffffff13137812 */ /* 0x000fe200078ec0ff */
[----:B------:R-:W-:Y:S01]  /*a5120*/  VIADD R153, R8, 0x2a ;  /* 0x0000002a08997836 */ /* 0x000fe20000000000 */
[----:B------:R-:W-:Y:S01]  /*a5130*/  ISETP.LT.AND P5, PT, R10, UR14, !P2 ;  /* 0x0000000e0a007c0c */ /* 0x000fe2000d7a1270 */
[----:B------:R-:W-:Y:S01]  /*a5140*/  VIADD R195, R196, UR5 ;  /* 0x00000005c4c37c36 */ /* 0x000fe20008000000 */
[----:B------:R-:W-:Y:S01]  /*a5150*/  ISETP.LT.AND P4, PT, R11, UR21, !P2 ;  /* 0x000000150b007c0c */ /* 0x000fe2000d781270 */
[----:B------:R-:W-:Y:S01]  /*a5160*/  ULDC UR5, c[0x0][0x248] ;  /* 0x0000920000057ab9 */ /* 0x000fe20000000800 */
[----:B------:R-:W-:Y:S01]  /*a5170*/  LOP3.LUT R20, R20, 0xfffffffe, RZ, 0xc0, !PT ;  /* 0xfffffffe14147812 */ /* 0x000fe200078ec0ff */
[----:B------:R-:W-:Y:S01]  /*a5180*/  ULDC UR27, c[0x0][0x228] ;  /* 0x00008a00001b7ab9 */ /* 0x000fe20000000800 */
[----:B------:R-:W-:-:S02]  /*a5190*/  ULDC UR14, c[0x0][0x228] ;  /* 0x00008a00000e7ab9 */ /* 0x000fc40000000800 */
[----:B------:R-:W-:Y:S02]  /*a51a0*/  @P3 LOP3.LUT R20, R20, 0x1, RZ, 0xfc, !PT ;  /* 0x0000000114143812 */ /* 0x000fe400078efcff */
[----:B------:R-:W-:-:S03]  /*a51b0*/  ISETP.LT.AND P3, PT, R12, UR22, !P2 ;  /* 0x000000160c007c0c */ /* 0x000fc6000d761270 */
        /* <DEDUP_REMOVED lines=17> */
[----:B------:R-:W-:Y:S01]  /*a52d0*/  VIADD R194, R195, UR5 ;  /* 0x00000005c3c27c36 */ /* 0x000fe20008000000 */
[----:B------:R-:W-:-:S07]  /*a52e0*/  ULDC UR12, c[0x0][0x228] ;  /* 0x00008a00000c7ab9 */ /* 0x000fce0000000800 */
        /* <DEDUP_REMOVED lines=86> */
[----:B------:R-:W-:-:S07]  /*a5850*/  ULDC UR9, c[0x0][0x228] ;  /* 0x00008a0000097ab9 */ /* 0x000fce0000000800 */
        /* <DEDUP_REMOVED lines=36> */
[----:B------:R-:W-:Y:S01]  /*a5aa0*/  VIADD R205, R204, UR5 ;  /* 0x00000005cccd7c36 */ /* 0x000fe20008000000 */
[----:B------:R-:W-:Y:S01]  /*a5ab0*/  ISETP.LT.AND P4, PT, R11, UR57, !P2 ;  /* 0x000000390b007c0c */ /* 0x000fe2000d781270 */
[----:B------:R-:W-:Y:S01]  /*a5ac0*/  ULDC UR5, c[0x0][0x248] ;  /* 0x0000920000057ab9 */ /* 0x000fe20000000800 */
        /* <DEDUP_REMOVED lines=10> */
[----:B------:R-:W-:Y:S02]  /*a5b70*/  ISETP.GE.AND P2, PT, R153, UR33, PT ;  /* 0x0000002199007c0c */ /* 0x000fe4000bf46270 */
[----:B------:R-:W-:-:S02]  /*a5b80*/  LOP3.LUT R19, R19, 0xfffffffd, RZ, 0xc0, !PT ;  /* 0xfffffffd13137812 */ /* 0x000fc400078ec0ff */
[----:B------:R-:W-:Y:S01]  /*a5b90*/  LOP3.LUT R18, R18, 0xbfffffff, RZ, 0xc0, !PT ;  /* 0xbfffffff12127812 */ /* 0x000fe200078ec0ff */
[----:B------:R-:W-:Y:S01]  /*a5ba0*/  VIADD R153, R8, 0x22 ;  /* 0x0000002208997836 */ /* 0x000fe20000000000 */
[----:B------:R-:W-:Y:S01]  /*a5bb0*/  ISETP.LT.AND P5, PT, R10, UR22, !P2 ;  /* 0x000000160a007c0c */ /* 0x000fe2000d7a1270 */
[----:B------:R-:W-:Y:S01]  /*a5bc0*/  ULDC.64 UR32, c[0x0][0x228] ;  /* 0x00008a0000207ab9 */ /* 0x000fe20000000a00 */
[----:B------:R-:W-:Y:S01]  /*a5bd0*/  @P4 LOP3.LUT R19, R19, 0x2, RZ, 0xfc, !PT ;  /* 0x0000000213134812 */ /* 0x000fe200078efcff */
[----:B------:R-:W-:Y:S01]  /*a5be0*/  VIADD R207, R206, UR5 ;  /* 0x00000005cecf7c36 */ /* 0x000fe20008000000 */
[----:B------:R-:W-:Y:S01]  /*a5bf0*/  ISETP.LT.AND P4, PT, R11, UR55, !P2 ;  /* 0x000000370b007c0c */ /* 0x000fe2000d781270 */
[----:B------:R-:W-:Y:S01]  /*a5c00*/  ULDC UR5, c[0x0][0x248] ;  /* 0x0000920000057ab9 */ /* 0x000fe20000000800 */
[----:B------:R-:W-:Y:S01]  /*a5c10*/  LOP3.LUT R19, R19, 0xfffffffe, RZ, 0xc0, !PT ;  /* 0xfffffffe13137812 */ /* 0x000fe200078ec0ff */
[----:B------:R-:W-:Y:S01]  /*a5c20*/  ULDC UR22, c[0x0][0x248] ;  /* 0x0000920000167ab9 */ /* 0x000fe20000000800 */
[----:B------:R-:W-:-:S02]  /*a5c30*/  ULDC UR55, c[0x0][0x228] ;  /* 0x00008a0000377ab9 */ /* 0x000fc40000000800 */
[----:B------:R-:W-:-:S03]  /*a5c40*/  @P3 LOP3.LUT R19, R19, 0x1, RZ, 0xfc, !PT ;  /* 0x0000000113133812 */ /* 0x000fc600078efcff */
[----:B------:R-:W-:Y:S02]  /*a5c50*/  @P5 LOP3.LUT R18, R18, 0x40000000, RZ, 0xfc, !PT ;  /* 0x4000000012125812 */ /* 0x000fe400078efcff */
[----:B------:R-:W-:Y:S01]  /*a5c60*/  ISETP.LT.AND P3, PT, R12, UR36, !P2 ;  /* 0x000000240c007c0c */ /* 0x000fe2000d761270 */
        /* <DEDUP_REMOVED lines=18> */
[----:B------:R-:W-:Y:S01]  /*a5d90*/  ULDC UR37, c[0x0][0x228] ;  /* 0x00008a0000257ab9 */ /* 0x000fe20000000800 */
[----:B------:R-:W-:Y:S01]  /*a5da0*/  VIADD R209, R208, UR5 ;  /* 0x00000005d0d17c36 */ /* 0x000fe20008000000 */
[----:B------:R-:W-:-:S04]  /*a5db0*/  ULDC UR32, c[0x0][0x248] ;  /* 0x0000920000207ab9 */ /* 0x000fc80000000800 */
        /* <DEDUP_REMOVED lines=30> */
[----:B------:R-:W-:Y:S01]  /*a5fa0*/  VIADD R211, R210, UR5 ;  /* 0x00000005d2d37c36 */ /* 0x000fe20008000000 */
[----:B------:R-:W-:Y:S01]  /*a5fb0*/  ULDC UR5, c[0x0][0x248] ;  /* 0x0000920000057ab9 */ /* 0x000fe20000000800 */
[----:B------:R-:W-:Y:S01]  /*a5fc0*/  LOP3.LUT R18, R18, 0xfffbffff, RZ, 0xc0, !PT ;  /* 0xfffbffff12127812 */ /* 0x000fe200078ec0ff */
[----:B------:R-:W-:Y:S01]  /*a5fd0*/  VIADD R153, R8, 0x1f ;  /* 0x0000001f08997836 */ /* 0x000fe20000000000 */
[----:B------:R-:W-:Y:S01]  /*a5fe0*/  ISETP.LT.AND P5, PT, R10, UR36, !P2 ;  /* 0x000000240a007c0c */ /* 0x000fe2000d7a1270 */
[----:B------:R-:W-:Y:S01]  /*a5ff0*/  ULDC UR23, c[0x0][0x228] ;  /* 0x00008a0000177ab9 */ /* 0x000fe20000000800 */
[----:B------:R-:W-:Y:S01]  /*a6000*/  ISETP.LT.AND P4, PT, R11, UR40, !P2 ;  /* 0x000000280b007c0c */ /* 0x000fe2000d781270 */
[----:B------:R-:W-:Y:S01]  /*a6010*/  VIADD R212, R211, UR5 ;  /* 0x00000005d3d47c36 */ /* 0x000fe20008000000 */
[----:B------:R-:W-:Y:S01]  /*a6020*/  ULDC UR5, c[0x0][0x248] ;  /* 0x0000920000057ab9 */ /* 0x000fe20000000800 */
[----:B------:R-:W-:Y:S01]  /*a6030*/  ISETP.LT.AND P3, PT, R12, UR39, !P2 ;  /* 0x000000270c007c0c */ /* 0x000fe2000d761270 */
[----:B------:R-:W-:Y:S01]  /*a6040*/  ULDC UR40, c[0x0][0x228] ;  /* 0x00008a0000287ab9 */ /* 0x000fe20000000800 */
[----:B------:R-:W-:-:S06]  /*a6050*/  VIADD R213, R212, UR5 ;  /* 0x00000005d4d57c36 */ /* 0x000fcc0008000000 */
[----:B------:R-:W-:Y:S01]  /*a6060*/  @P5 LOP3.LUT R18, R18, 0x40000, RZ, 0xfc, !PT ;  /* 0x0004000012125812 */ /* 0x000fe200078efcff */
[----:B------:R-:W-:Y:S01]  /*a6070*/  VIADD R214, R213, UR17 ;  /* 0x00000011d5d67c36 */ /* 0x000fe20008000000 */
[----:B------:R-:W-:Y:S01]  /*a6080*/  ULDC UR17, c[0x0][0x248] ;  /* 0x0000920000117ab9 */ /* 0x000fe20000000800 */
[----:B------:R-:W-:Y:S01]  /*a6090*/  ISETP.LT.AND P2, PT, R9, UR38, !P2 ;  /* 0x0000002609007c0c */ /* 0x000fe2000d741270 */
[----:B------:R-:W-:Y:S01]  /*a60a0*/  ULDC UR39, c[0x0][0x228] ;  /* 0x00008a0000277ab9 */ /* 0x000fe20000000800 */
[----:B------:R-:W-:Y:S01]  /*a60b0*/  LOP3.LUT R18, R18, 0xfffdffff, RZ, 0xc0, !PT ;  /* 0xfffdffff12127812 */ /* 0x000fe200078ec0ff */
[----:B------:R-:W-:Y:S01]  /*a60c0*/  VIADD R215, R214, UR17 ;  /* 0x00000011d6d77c36 */ /* 0x000fe20008000000 */
[----:B------:R-:W-:Y:S01]  /*a60d0*/  ULDC UR5, c[0x0][0x228] ;  /* 0x00008a0000057ab9 */ /* 0x000fe20000000800 */
[----:B------:R-:W-:Y:S01]  /*a60e0*/  ULDC UR17, c[0x0][0x228] ;  /* 0x00008a0000117ab9 */ /* 0x000fe20000000800 */
[----:B------:R-:W-:Y:S01]  /*a60f0*/  @P4 LOP3.LUT R18, R18, 0x20000, RZ, 0xfc, !PT ;  /* 0x0002000012124812 */ /* 0x000fe200078efcff */
[----:B------:R-:W-:Y:S01]  /*a6100*/  VIADD R249, R215, UR22 ;  /* 0x00000016d7f97c36 */ /* 0x000fe20008000000 */
[----:B------:R-:W-:Y:S01]  /*a6110*/  ULDC UR22, c[0x0][0x248] ;  /* 0x0000920000167ab9 */ /* 0x000fe20000000800 */
[----:B------:R-:W-:Y:S01]  /*a6120*/  ULDC UR38, c[0x0][0x228] ;  /* 0x00008a0000267ab9 */ /* 0x000fe20000000800 */
[----:B------:R-:W-:Y:S01]  /*a6130*/  LOP3.LUT R18, R18, 0xfffeffff, RZ, 0xc0, !PT ;  /* 0xfffeffff12127812 */ /* 0x000fe200078ec0ff */
[----:B------:R-:W-:Y:S01]  /*a6140*/  VIADD R250, R249, UR22 ;  /* 0x00000016f9fa7c36 */ /* 0x000fe20008000000 */
[----:B------:R-:W-:-:S02]  /*a6150*/  ULDC UR22, c[0x0][0x228] ;  /* 0x00008a0000167ab9 */ /* 0x000fc40000000800 */
[----:B------:R-:W-:Y:S01]  /*a6160*/  @P3 LOP3.LUT R18, R18, 0x10000, RZ, 0xfc, !PT ;  /* 0x0001000012123812 */ /* 0x000fe200078efcff */
[----:B------:R-:W-:Y:S01]  /*a6170*/  VIADD R251, R250, UR24 ;  /* 0x00000018fafb7c36 */ /* 0x000fe20008000000 */
[----:B------:R-:W-:Y:S02]  /*a6180*/  ULDC UR24, c[0x0][0x228] ;  /* 0x00008a0000187ab9 */ /* 0x000fe40000000800 */
[----:B------:R-:W-:Y:S01]  /*a6190*/  LOP3.LUT R18, R18, 0xffff7fff, RZ, 0xc0, !PT ;  /* 0xffff7fff12127812 */ /* 0x000fe200078ec0ff */
[----:B------:R-:W-:Y:S01]  /*a61a0*/  VIADD R252, R251, UR30 ;  /* 0x0000001efbfc7c36 */ /* 0x000fe20008000000 */
[----:B------:R-:W-:Y:S02]  /*a61b0*/  ULDC.64 UR30, c[0x0][0x228] ;  /* 0x00008a00001e7ab9 */ /* 0x000fe40000000a00 */
        /* <DEDUP_REMOVED lines=11> */
[----:B------:R0:W-:Y:S01]  /*a6270*/  STL [R1], R154 ;  /* 0x0000009a01007387 */ /* 0x0001e20000100800 */
[----:B------:R-:W-:Y:S01]  /*a6280*/  ULDC UR39, c[0x0][0x228] ;  /* 0x00008a0000277ab9 */ /* 0x000fe20000000800 */
[----:B------:R-:W-:Y:S01]  /*a6290*/  ULDC UR40, c[0x0][0x228] ;  /* 0x00008a0000287ab9 */ /* 0x000fe20000000800 */
[----:B------:R-:W-:-:S04]  /*a62a0*/  LOP3.LUT R18, R18, 0xffffdfff, RZ, 0xc0, !PT ;  /* 0xffffdfff12127812 */ /* 0x000fc800078ec0ff */
[----:B------:R-:W-:Y:S02]  /*a62b0*/  @P4 LOP3.LUT R18, R18, 0x2000, RZ, 0xfc, !PT ;  /* 0x0000200012124812 */ /* 0x000fe400078efcff */
[----:B------:R-:W-:Y:S01]  /*a62c0*/  ISETP.LT.AND P2, PT, R9, UR41, !P2 ;  /* 0x0000002909007c0c */ /* 0x000fe2000d741270 */
[----:B0-----:R-:W-:Y:S01]  /*a62d0*/  VIADD R154, R154, UR30 ;  /* 0x0000001e9a9a7c36 */ /* 0x001fe20008000000 */
        /* <DEDUP_REMOVED lines=16> */
[----:B0-----:R-:W-:Y:S01]  /*a63e0*/  VIADD R154, R154, UR30 ;  /* 0x0000001e9a9a7c36 */ /* 0x001fe20008000000 */
[----:B------:R-:W-:Y:S01]  /*a63f0*/  ISETP.LT.AND P2, PT, R9, UR43, !P2 ;  /* 0x0000002b09007c0c */ /* 0x000fe2000d741270 */
[----:B------:R-:W-:Y:S01]  /*a6400*/  ULDC UR30, c[0x0][0x248] ;  /* 0x00009200001e7ab9 */ /* 0x000fe20000000800 */
[----:B------:R-:W-:Y:S01]  /*a6410*/  LOP3.LUT R18, R18, 0xfffffdff, RZ, 0xc0, !PT ;  /* 0xfffffdff12127812 */ /* 0x000fe200078ec0ff */
[----:B------:R-:W-:Y:S01]  /*a6420*/  ULDC UR42, c[0x0][0x228] ;  /* 0x00008a00002a7ab9 */ /* 0x000fe20000000800 */
[----:B------:R0:W-:Y:S01]  /*a6430*/  STL [R1+0x8], R154 ;  /* 0x0000089a01007387 */ /* 0x0001e20000100800 */
[----:B------:R-:W-:Y:S01]  /*a6440*/  ULDC UR44, c[0x0][0x228] ;  /* 0x00008a00002c7ab9 */ /* 0x000fe20000000800 */
[----:B------:R-:W-:Y:S01]  /*a6450*/  @P4 LOP3.LUT R18, R18, 0x200, RZ, 0xfc, !PT ;  /* 0x0000020012124812 */ /* 0x000fe200078efcff */
[----:B------:R-:W-:-:S03]  /*a6460*/  ULDC UR43, c[0x0][0x228] ;  /* 0x00008a00002b7ab9 */ /* 0x000fc60000000800 */
        /* <DEDUP_REMOVED lines=8> */
[----:B0-----:R-:W-:Y:S01]  /*a64f0*/  VIADD R154, R154, UR30 ;  /* 0x0000001e9a9a7c36 */ /* 0x001fe20008000000 */
[----:B------:R-:W-:Y:S01]  /*a6500*/  ISETP.LT.AND P4, PT, R11, UR47, !P2 ;  /* 0x0000002f0b007c0c */ /* 0x000fe2000d781270 */
[----:B------:R-:W-:Y:S01]  /*a6510*/  ULDC UR30, c[0x0][0x248] ;  /* 0x00009200001e7ab9 */ /* 0x000fe20000000800 */
[----:B------:R-:W-:Y:S01]  /*a6520*/  ISETP.LT.AND P3, PT, R12, UR46, !P2 ;  /* 0x0000002e0c007c0c */ /* 0x000fe2000d761270 */
[----:B------:R-:W-:Y:S01]  /*a6530*/  ULDC.64 UR36, c[0x0][0x228] ;  /* 0x00008a0000247ab9 */ /* 0x000fe20000000a00 */
[----:B------:R-:W-:-:S07]  /*a6540*/  ULDC UR34, c[0x0][0x228] ;  /* 0x00008a0000227ab9 */ /* 0x000fce0000000800 */
[----:B------:R-:W-:Y:S01]  /*a6550*/  @P5 LOP3.LUT R18, R18, 0x40, RZ, 0xfc, !PT ;  /* 0x0000004012125812 */ /* 0x000fe200078efcff */
[----:B------:R0:W-:Y:S01]  /*a6560*/  STL [R1+0xc], R154 ;  /* 0x00000c9a01007387 */ /* 0x0001e20000100800 */
[----:B------:R-:W-:Y:S01]  /*a6570*/  ULDC UR46, c[0x0][0x228] ;  /* 0x00008a00002e7ab9 */ /* 0x000fe20000000800 */
[----:B------:R-:W-:Y:S01]  /*a6580*/  LOP3.LUT R15, R15, 0x7fffffff, RZ, 0xc0, !PT ;  /* 0x7fffffff0f0f7812 */ /* 0x000fe200078ec0ff */
        /* <DEDUP_REMOVED lines=11> */
[----:B------:R-:W-:Y:S01]  /*a6640*/  ISETP.GE.AND P2, PT, R153, UR31, PT ;  /* 0x0000001f99007c0c */ /* 0x000fe2000bf46270 */
[----:B------:R0:W-:Y:S03]  /*a6650*/  STL [R1+0x10], R154 ;  /* 0x0000109a01007387 */ /* 0x0001e60000100800 */
[----:B------:R-:W-:Y:S02]  /*a6660*/  ISETP.LT.AND P5, PT, R10, UR36, !P2 ;  /* 0x000000240a007c0c */ /* 0x000fe4000d7a1270 */
[----:B------:R-:W-:Y:S01]  /*a6670*/  ISETP.LT.AND P4, PT, R11, UR32, !P2 ;  /* 0x000000200b007c0c */ /* 0x000fe2000d781270 */
[----:B------:R-:W-:Y:S01]  /*a6680*/  VIADD R153, R8, 0x1b ;  /* 0x0000001b08997836 */ /* 0x000fe20000000000 */
[----:B------:R-:W-:Y:S01]  /*a6690*/  ISETP.LT.AND P3, PT, R12, UR49, !P2 ;  /* 0x000000310c007c0c */ /* 0x000fe2000d761270 */
[----:B------:R-:W-:Y:S01]  /*a66a0*/  ULDC UR32, c[0x0][0x248] ;  /* 0x0000920000207ab9 */ /* 0x000fe20000000800 */
[----:B------:R-:W-:Y:S01]  /*a66b0*/  ISETP.LT.AND P2, PT, R9, UR48, !P2 ;  /* 0x0000003009007c0c */ /* 0x000fe2000d741270 */
[----:B0-----:R-:W-:Y:S01]  /*a66c0*/  VIADD R154, R154, UR30 ;  /* 0x0000001e9a9a7c36 */ /* 0x001fe20008000000 */
[----:B------:R-:W-:Y:S01]  /*a66d0*/  ULDC UR30, c[0x0][0x248] ;  /* 0x00009200001e7ab9 */ /* 0x000fe20000000800 */
[----:B------:R-:W-:Y:S01]  /*a66e0*/  LOP3.LUT R18, R18, 0xfffffffb, RZ, 0xc0, !PT ;  /* 0xfffffffb12127812 */ /* 0x000fe200078ec0ff */
[----:B------:R-:W-:Y:S01]  /*a66f0*/  ULDC UR49, c[0x0][0x228] ;  /* 0x00008a0000317ab9 */ /* 0x000fe20000000800 */
[----:B------:R-:W-:Y:S01]  /*a6700*/  ULDC UR48, c[0x0][0x228] ;  /* 0x00008a0000307ab9 */ /* 0x000fe20000000800 */
[----:B------:R0:W-:Y:S01]  /*a6710*/  STL [R1+0x14], R154 ;  /* 0x0000149a01007387 */ /* 0x0001e20000100800 */
[----:B------:R-:W-:Y:S01]  /*a6720*/  @P5 LOP3.LUT R18, R18, 0x4, RZ, 0xfc, !PT ;  /* 0x0000000412125812 */ /* 0x000fe200078efcff */
[----:B0-----:R-:W-:-:S05]  /*a6730*/  VIADD R154, R154, UR30 ;  /* 0x0000001e9a9a7c36 */ /* 0x001fca0008000000 */
[----:B------:R-:W-:Y:S01]  /*a6740*/  @P2 LOP3.LUT R17, R17, 0x80000000, RZ, 0xfc, !PT ;  /* 0x8000000011112812 */ /* 0x000fe200078efcff */
[----:B------:R-:W-:Y:S01]  /*a6750*/  ULDC UR30, c[0x0][0x248] ;  /* 0x00009200001e7ab9 */ /* 0x000fe20000000800 */
[----:B------:R-:W-:Y:S01]  /*a6760*/  ISETP.GE.AND P2, PT, R153, UR33, PT ;  /* 0x0000002199007c0c */ /* 0x000fe2000bf46270 */
[----:B------:R0:W-:Y:S01]  /*a6770*/  STL [R1+0x18], R154 ;  /* 0x0000189a01007387 */ /* 0x0001e20000100800 */
[----:B------:R-:W-:Y:S01]  /*a6780*/  LOP3.LUT R18, R18, 0xfffffffd, RZ, 0xc0, !PT ;  /* 0xfffffffd12127812 */ /* 0x000fe200078ec0ff */
[----:B0-----:R-:W-:Y:S01]  /*a6790*/  VIADD R154, R154, UR30 ;  /* 0x0000001e9a9a7c36 */ /* 0x001fe20008000000 */
[----:B------:R-:W-:Y:S02]  /*a67a0*/  ULDC.64 UR30, c[0x0][0x228] ;  /* 0x00008a00001e7ab9 */ /* 0x000fe40000000a00 */
[----:B------:R-:W-:Y:S02]  /*a67b0*/  ISETP.LT.AND P5, PT, R10, UR30, !P2 ;  /* 0x0000001e0a007c0c */ /* 0x000fe4000d7a1270 */
[----:B------:R-:W-:-:S02]  /*a67c0*/  LOP3.LUT R17, R17, 0xbfffffff, RZ, 0xc0, !PT ;  /* 0xbfffffff11117812 */ /* 0x000fc400078ec0ff */
[----:B------:R-:W-:Y:S01]  /*a67d0*/  @P4 LOP3.LUT R18, R18, 0x2, RZ, 0xfc, !PT ;  /* 0x0000000212124812 */ /* 0x000fe200078efcff */
[----:B------:R-:W-:Y:S01]  /*a67e0*/  VIADD R153, R8, 0x1a ;  /* 0x0000001a08997836 */ /* 0x000fe20000000000 */
[----:B------:R-:W-:Y:S01]  /*a67f0*/  ISETP.LT.AND P4, PT, R11, UR34, !P2 ;  /* 0x000000220b007c0c */ /* 0x000fe2000d781270 */
[----:B------:R0:W-:Y:S01]  /*a6800*/  STL [R1+0x1c], R154 ;  /* 0x00001c9a01007387 */ /* 0x0001e20000100800 */
[----:B------:R-:W-:Y:S01]  /*a6810*/  LOP3.LUT R18, R18, 0xfffffffe, RZ, 0xc0, !PT ;  /* 0xfffffffe12127812 */ /* 0x000fe200078ec0ff */
[----:B------:R-:W-:Y:S01]  /*a6820*/  ULDC UR34, c[0x0][0x228] ;  /* 0x00008a0000227ab9 */ /* 0x000fe20000000800 */
[----:B------:R-:W-:-:S03]  /*a6830*/  ULDC UR30, c[0x0][0x248] ;  /* 0x00009200001e7ab9 */ /* 0x000fc60000000800 */
[----:B------:R-:W-:Y:S02]  /*a6840*/  @P5 LOP3.LUT R17, R17, 0x40000000, RZ, 0xfc, !PT ;  /* 0x4000000011115812 */ /* 0x000fe400078efcff */
[----:B------:R-:W-:Y:S02]  /*a6850*/  @P3 LOP3.LUT R18, R18, 0x1, RZ, 0xfc, !PT ;  /* 0x0000000112123812 */ /* 0x000fe400078efcff */
[----:B------:R-:W-:Y:S01]  /*a6860*/  ISETP.LT.AND P3, PT, R12, UR51, !P2 ;  /* 0x000000330c007c0c */ /* 0x000fe2000d761270 */
[----:B0-----:R-:W-:Y:S01]  /*a6870*/  VIADD R154, R154, UR32 ;  /* 0x000000209a9a7c36 */ /* 0x001fe20008000000 */
[----:B------:R-:W-:Y:S01]  /*a6880*/  LOP3.LUT R17, R17, 0xdfffffff, RZ, 0xc0, !PT ;  /* 0xdfffffff11117812 */ /* 0x000fe200078ec0ff */
[----:B------:R-:W-:Y:S01]  /*a6890*/  ULDC.64 UR32, c[0x0][0x228] ;  /* 0x00008a0000207ab9 */ /* 0x000fe20000000a00 */
[----:B------:R-:W-:Y:S02]  /*a68a0*/  ULDC UR51, c[0x0][0x228] ;  /* 0x00008a0000337ab9 */ /* 0x000fe40000000800 */
[----:B------:R-:W-:-:S02]  /*a68b0*/  @P4 LOP3.LUT R17, R17, 0x20000000, RZ, 0xfc, !PT ;  /* 0x2000000011114812 */ /* 0x000fc400078efcff */
[----:B------:R-:W-:Y:S01]  /*a68c0*/  ISETP.LT.AND P2, PT, R9, UR50, !P2 ;  /* 0x0000003209007c0c */ /* 0x000fe2000d741270 */
[----:B------:R0:W-:Y:S01]  /*a68d0*/  STL [R1+0x404], R154 ;  /* 0x0004049a01007387 */ /* 0x0001e20000100800 */
[----:B------:R-:W-:Y:S01]  /*a68e0*/  LOP3.LUT R17, R17, 0xefffffff, RZ, 0xc0, !PT ;  /* 0xefffffff11117812 */ /* 0x000fe200078ec0ff */
[----:B------:R-:W-:-:S03]  /*a68f0*/  ULDC UR50, c[0x0][0x228] ;  /* 0x00008a0000327ab9 */ /* 0x000fc60000000800 */
        /* <DEDUP_REMOVED lines=30> */
[----:B0-----:R-:W-:Y:S01]  /*a6ae0*/  VIADD R154, R154, UR30 ;  /* 0x0000001e9a9a7c36 */ /* 0x001fe20008000000 */
[----:B------:R-:W-:Y:S01]  /*a6af0*/  ISETP.LT.AND P3, PT, R12, UR58, !P2 ;  /* 0x0000003a0c007c0c */ /* 0x000fe2000d761270 */
[----:B------:R-:W-:Y:S01]  /*a6b00*/  ULDC UR30, c[0x0][0x248] ;  /* 0x00009200001e7ab9 */ /* 0x000fe20000000800 */
[----:B------:R-:W-:-:S07]  /*a6b10*/  ULDC UR34, c[0x0][0x248] ;  /* 0x0000920000227ab9 */ /* 0x000fce0000000800 */
[----:B------:R-:W-:Y:S01]  /*a6b20*/  @P5 LOP3.LUT R17, R17, 0x400000, RZ, 0xfc, !PT ;  /* 0x0040000011115812 */ /* 0x000fe200078efcff */
[----:B------:R0:W-:Y:S01]  /*a6b30*/  STL [R1+0x40c], R154 ;  /* 0x00040c9a01007387 */ /* 0x0001e20000100800 */
        /* <DEDUP_REMOVED lines=15> */
[----:B------:R0:W-:Y:S01]  /*a6c30*/  STL [R1+0xc70], R154 ;  /* 0x000c709a01007387 */ /* 0x0001e20000100800 */
[----:B------:R-:W-:Y:S01]  /*a6c40*/  ISETP.LT.AND P4, PT, R11, UR32, !P2 ;  /* 0x000000200b007c0c */ /* 0x000fe2000d781270 */
[----:B------:R-:W-:Y:S01]  /*a6c50*/  VIADD R153, R8, 0x17 ;  /* 0x0000001708997836 */ /* 0x000fe20000000000 */
[----:B------:R-:W-:Y:S01]  /*a6c60*/  ISETP.LT.AND P3, PT, R12, UR27, !P2 ;  /* 0x0000001b0c007c0c */ /* 0x000fe2000d761270 */
[----:B------:R-:W-:Y:S01]  /*a6c70*/  ULDC UR32, c[0x0][0x228] ;  /* 0x00008a0000207ab9 */ /* 0x000fe20000000800 */
[----:B------:R-:W-:-:S05]  /*a6c80*/  ULDC UR36, c[0x0][0x248] ;  /* 0x0000920000247ab9 */ /* 0x000fca0000000800 */
[----:B------:R-:W-:Y:S01]  /*a6c90*/  @P5 LOP3.LUT R17, R17, 0x40000, RZ, 0xfc, !PT ;  /* 0x0004000011115812 */ /* 0x000fe200078efcff */
[----:B0-----:R-:W-:Y:S01]  /*a6ca0*/  VIADD R154, R154, UR30 ;  /* 0x0000001e9a9a7c36 */ /* 0x001fe20008000000 */
[----:B------:R-:W-:Y:S01]  /*a6cb0*/  ISETP.LT.AND P2, PT, R9, UR28, !P2 ;  /* 0x0000001c09007c0c */ /* 0x000fe2000d741270 */
[----:B------:R-:W-:Y:S01]  /*a6cc0*/  ULDC UR27, c[0x0][0x248] ;  /* 0x00009200001b7ab9 */ /* 0x000fe20000000800 */
[----:B------:R-:W-:Y:S01]  /*a6cd0*/  LOP3.LUT R17, R17, 0xfffdffff, RZ, 0xc0, !PT ;  /* 0xfffdffff11117812 */ /* 0x000fe200078ec0ff */
[----:B------:R-:W-:-:S03]  /*a6ce0*/  ULDC.64 UR30, c[0x0][0x228] ;  /* 0x00008a00001e7ab9 */ /* 0x000fc60000000a00 */
[----:B------:R-:W-:-:S04]  /*a6cf0*/  @P4 LOP3.LUT R17, R17, 0x20000, RZ, 0xfc, !PT ;  /* 0x0002000011114812 */ /* 0x000fc800078efcff */
[----:B------:R-:W-:Y:S01]  /*a6d00*/  LOP3.LUT R17, R17, 0xfffeffff, RZ, 0xc0, !PT ;  /* 0xfffeffff11117812 */ /* 0x000fe200078ec0ff */
[----:B------:R0:W-:Y:S03]  /*a6d10*/  STL [R1+0xc74], R154 ;  /* 0x000c749a01007387 */ /* 0x0001e60000100800 */
[----:B------:R-:W-:-:S04]  /*a6d20*/  @P3 LOP3.LUT R17, R17, 0x10000, RZ, 0xfc, !PT ;  /* 0x0001000011113812 */ /* 0x000fc800078efcff */
[----:B------:R-:W-:Y:S01]  /*a6d30*/  LOP3.LUT R17, R17, 0xffff7fff, RZ, 0xc0, !PT ;  /* 0xffff7fff11117812 */ /* 0x000fe200078ec0ff */
[----:B0-----:R-:W-:Y:S01]  /*a6d40*/  VIADD R154, R154, UR29 ;  /* 0x0000001d9a9a7c36 */ /* 0x001fe20008000000 */
[----:B------:R-:W-:Y:S02]  /*a6d50*/  ULDC UR29, c[0x0][0x248] ;  /* 0x00009200001d7ab9 */ /* 0x000fe40000000800 */
[----:B------:R-:W-:Y:S02]  /*a6d60*/  @P2 LOP3.LUT R17, R17, 0x8000, RZ, 0xfc, !PT ;  /* 0x0000800011112812 */ /* 0x000fe400078efcff */
[----:B------:R-:W-:Y:S01]  /*a6d70*/  ISETP.GE.AND P2, PT, R153, UR33, PT ;  /* 0x0000002199007c0c */ /* 0x000fe2000bf46270 */
[----:B------:R0:W-:Y:S01]  /*a6d80*/  STL [R1+0xc78], R154 ;  /* 0x000c789a01007387 */ /* 0x0001e20000100800 */
[----:B------:R-:W-:Y:S01]  /*a6d90*/  LOP3.LUT R17, R17, 0xffffbfff, RZ, 0xc0, !PT ;  /* 0xffffbfff11117812 */ /* 0x000fe200078ec0ff */
[----:B------:R-:W-:Y:S01]  /*a6da0*/  VIADD R153, R8, 0x16 ;  /* 0x0000001608997836 */ /* 0x000fe20000000000 */
[----:B------:R-:W-:Y:S01]  /*a6db0*/  ULDC UR33, c[0x0][0x248] ;  /* 0x0000920000217ab9 */ /* 0x000fe20000000800 */
[----:B0-----:R-:W-:Y:S01]  /*a6dc0*/  VIADD R154, R154, UR29 ;  /* 0x0000001d9a9a7c36 */ /* 0x001fe20008000000 */
[----:B------:R-:W-:-:S02]  /*a6dd0*/  ULDC.64 UR28, c[0x0][0x228] ;  /* 0x00008a00001c7ab9 */ /* 0x000fc40000000a00 */
[----:B------:R-:W-:Y:S01]  /*a6de0*/  ISETP.LT.AND P5, PT, R10, UR28, !P2 ;  /* 0x0000001c0a007c0c */ /* 0x000fe2000d7a1270 */
[----:B------:R-:W-:Y:S01]  /*a6df0*/  ULDC UR28, c[0x0][0x228] ;  /* 0x00008a00001c7ab9 */ /* 0x000fe20000000800 */
[----:B------:R-:W-:Y:S02]  /*a6e00*/  ISETP.LT.AND P4, PT, R11, UR32, !P2 ;  /* 0x000000200b007c0c */ /* 0x000fe4000d781270 */
[----:B------:R-:W-:Y:S01]  /*a6e10*/  ISETP.LT.AND P3, PT, R12, UR26, !P2 ;  /* 0x0000001a0c007c0c */ /* 0x000fe2000d761270 */
[----:B------:R0:W-:Y:S08]  /*a6e20*/  STL [R1+0xc7c], R154 ;  /* 0x000c7c9a01007387 */ /* 0x0001f00000100800 */
[----:B------:R-:W-:Y:S01]  /*a6e30*/  @P5 LOP3.LUT R17, R17, 0x4000, RZ, 0xfc, !PT ;  /* 0x0000400011115812 */ /* 0x000fe200078efcff */
[----:B------:R-:W-:-:S03]  /*a6e40*/  ULDC UR32, c[0x0][0x228] ;  /* 0x00008a0000207ab9 */ /* 0x000fc60000000800 */
        /* <DEDUP_REMOVED lines=8> */
[----:B------:R-:W-:Y:S01]  /*a6ed0*/  LOP3.LUT R17, R17, 0xfffff7ff, RZ, 0xc0, !PT ;  /* 0xfffff7ff11117812 */ /* 0x000fe200078ec0ff */
[----:B------:R0:W-:Y:S03]  /*a6ee0*/  STL [R1+0xc80], R154 ;  /* 0x000c809a01007387 */ /* 0x0001e60000100800 */
[----:B------:R-:W-:Y:S02]  /*a6ef0*/  @P2 LOP3.LUT R17, R17, 0x800, RZ, 0xfc, !PT ;  /* 0x0000080011112812 */ /* 0x000fe400078efcff */
[----:B------:R-:W-:Y:S01]  /*a6f00*/  ISETP.GE.AND P2, PT, R153, UR35, PT ;  /* 0x0000002399007c0c */ /* 0x000fe2000bf46270 */
[----:B0-----:R-:W-:Y:S01]  /*a6f10*/  VIADD R154, R154, UR27 ;  /* 0x0000001b9a9a7c36 */ /* 0x001fe20008000000 */
[----:B------:R-:W-:Y:S01]  /*a6f20*/  ULDC.64 UR26, c[0x0][0x228] ;  /* 0x00008a00001a7ab9 */ /* 0x000fe20000000a00 */
[----:B------:R-:W-:Y:S01]  /*a6f30*/  LOP3.LUT R17, R17, 0xfffffbff, RZ, 0xc0, !PT ;  /* 0xfffffbff11117812 */ /* 0x000fe200078ec0ff */
[----:B------:R-:W-:Y:S01]  /*a6f40*/  VIADD R153, R8, 0x15 ;  /* 0x0000001508997836 */ /* 0x000fe20000000000 */
[----:B------:R-:W-:Y:S01]  /*a6f50*/  ISETP.LT.AND P5, PT, R10, UR26, !P2 ;  /* 0x0000001a0a007c0c */ /* 0x000fe2000d7a1270 */
[----:B------:R-:W-:Y:S01]  /*a6f60*/  ULDC UR35, c[0x0][0x248] ;  /* 0x0000920000237ab9 */ /* 0x000fe20000000800 */
[----:B------:R-:W-:-:S02]  /*a6f70*/  ISETP.LT.AND P4, PT, R11, UR15, !P2 ;  /* 0x0000000f0b007c0c */ /* 0x000fc4000d781270 */
[----:B------:R-:W-:Y:S01]  /*a6f80*/  ISETP.LT.AND P3, PT, R12, UR16, !P2 ;  /* 0x000000100c007c0c */ /* 0x000fe2000d761270 */
[----:B------:R0:W-:Y:S01]  /*a6f90*/  STL [R1+0xc84], R154 ;  /* 0x000c849a01007387 */ /* 0x0001e20000100800 */
[----:B------:R-:W-:Y:S01]  /*a6fa0*/  LOP3.LUT R14, R14, 0x7fffffff, RZ, 0xc0, !PT ;  /* 0x7fffffff0e0e7812 */ /* 0x000fe200078ec0ff */
[----:B------:R-:W-:Y:S01]  /*a6fb0*/  ULDC UR16, c[0x0][0x228] ;  /* 0x00008a0000107ab9 */ /* 0x000fe20000000800 */
[----:B------:R-:W-:-:S05]  /*a6fc0*/  ULDC UR26, c[0x0][0x228] ;  /* 0x00008a00001a7ab9 */ /* 0x000fca0000000800 */
[----:B------:R-:W-:-:S04]  /*a6fd0*/  @P5 LOP3.LUT R17, R17, 0x400, RZ, 0xfc, !PT ;  /* 0x0000040011115812 */ /* 0x000fc800078efcff */
        /* <DEDUP_REMOVED lines=12> */
[----:B------:R0:W-:Y:S01]  /*a70a0*/  STL [R1+0xc88], R154 ;  /* 0x000c889a01007387 */ /* 0x0001e20000100800 */
[----:B------:R-:W-:Y:S01]  /*a70b0*/  ISETP.LT.AND P5, PT, R10, UR30, !P2 ;  /* 0x0000001e0a007c0c */ /* 0x000fe2000d7a1270 */
[----:B------:R-:W-:Y:S01]  /*a70c0*/  VIADD R153, R8, 0x14 ;  /* 0x0000001408997836 */ /* 0x000fe20000000000 */
        /* <DEDUP_REMOVED lines=13> */
[----:B------:R-:W-:Y:S01]  /*a71a0*/  @P3 LOP3.LUT R17, R17, 0x10, RZ, 0xfc, !PT ;  /* 0x0000001011113812 */ /* 0x000fe200078efcff */
[----:B------:R0:W-:Y:S03]  /*a71b0*/  STL [R1+0xc8c], R154 ;  /* 0x000c8c9a01007387 */ /* 0x0001e60000100800 */
[----:B------:R-:W-:-:S04]  /*a71c0*/  LOP3.LUT R17, R17, 0xfffffff7, RZ, 0xc0, !PT ;  /* 0xfffffff711117812 */ /* 0x000fc800078ec0ff */
[----:B------:R-:W-:Y:S01]  /*a71d0*/  @P2 LOP3.LUT R17, R17, 0x8, RZ, 0xfc, !PT ;  /* 0x0000000811112812 */ /* 0x000fe200078efcff */
[----:B0-----:R-:W-:Y:S01]  /*a71e0*/  VIADD R154, R154, UR8 ;  /* 0x000000089a9a7c36 */ /* 0x001fe20008000000 */
[----:B------:R-:W-:Y:S01]  /*a71f0*/  ULDC UR8, c[0x0][0x248] ;  /* 0x0000920000087ab9 */ /* 0x000fe20000000800 */
[----:B------:R-:W-:-:S03]  /*a7200*/  ISETP.GE.AND P2, PT, R153, UR29, PT ;  /* 0x0000001d99007c0c */ /* 0x000fc6000bf46270 */
[----:B------:R0:W-:Y:S01]  /*a7210*/  STL [R1+0xc90], R154 ;  /* 0x000c909a01007387 */ /* 0x0001e20000100800 */
[----:B------:R-:W-:Y:S01]  /*a7220*/  ISETP.LT.AND P5, PT, R10, UR12, !P2 ;  /* 0x0000000c0a007c0c */ /* 0x000fe2000d7a1270 */
[----:B------:R-:W-:Y:S01]  /*a7230*/  VIADD R153, R8, 0x13 ;  /* 0x0000001308997836 */ /* 0x000fe20000000000 */
[----:B------:R-:W-:Y:S01]  /*a7240*/  ISETP.LT.AND P4, PT, R11, UR6, !P2 ;  /* 0x000000060b007c0c */ /* 0x000fe2000d781270 */
[----:B------:R-:W-:Y:S01]  /*a7250*/  ULDC UR6, c[0x0][0x248] ;  /* 0x0000920000067ab9 */ /* 0x000fe20000000800 */
[----:B------:R-:W-:Y:S01]  /*a7260*/  ISETP.LT.AND P3, PT, R12, UR7, !P2 ;  /* 0x000000070c007c0c */ /* 0x000fe2000d761270 */
[----:B------:R-:W-:Y:S01]  /*a7270*/  ULDC UR12, c[0x0][0x228] ;  /* 0x00008a00000c7ab9 */ /* 0x000fe20000000800 */
[----:B------:R-:W-:Y:S01]  /*a7280*/  ISETP.LT.AND P2, PT, R9, UR9, !P2 ;  /* 0x0000000909007c0c */ /* 0x000fe2000d741270 */
[----:B------:R-:W-:Y:S01]  /*a7290*/  ULDC UR29, c[0x0][0x228] ;  /* 0x00008a00001d7ab9 */ /* 0x000fe20000000800 */
[----:B0-----:R-:W-:Y:S01]  /*a72a0*/  VIADD R154, R154, UR8 ;  /* 0x000000089a9a7c36 */ /* 0x001fe20008000000 */
[----:B------:R-:W-:-:S04]  /*a72b0*/  ULDC UR8, c[0x0][0x248] ;  /* 0x0000920000087ab9 */ /* 0x000fc80000000800 */
[----:B------:R0:W-:Y:S02]  /*a72c0*/  STL [R1+0xc94], R154 ;  /* 0x000c949a01007387 */ /* 0x0001e40000100800 */
[----:B0-----:R-:W-:Y:S01]  /*a72d0*/  VIADD R154, R154, UR8 ;  /* 0x000000089a9a7c36 */ /* 0x001fe20008000000 */
[----:B------:R-:W-:-:S04]  /*a72e0*/  ULDC UR8, c[0x0][0x248] ;  /* 0x0000920000087ab9 */ /* 0x000fc80000000800 */
[----:B------:R0:W-:Y:S01]  /*a72f0*/  STL [R1+0xc98], R154 ;  /* 0x000c989a01007387 */ /* 0x0001e20000100800 */
[----:B------:R-:W-:Y:S02]  /*a7300*/  LOP3.LUT R17, R17, 0xfffffffb, RZ, 0xc0, !PT ;  /* 0xfffffffb11117812 */ /* 0x000fe400078ec0ff */
[----:B------:R-:W-:Y:S02]  /*a7310*/  @P2 LOP3.LUT R16, R16, 0x80000000, RZ, 0xfc, !PT ;  /* 0x8000000010102812 */ /* 0x000fe400078efcff */
[----:B------:R-:W-:Y:S01]  /*a7320*/  ISETP.GE.AND P2, PT, R153, UR27, PT ;  /* 0x0000001b99007c0c */ /* 0x000fe2000bf46270 */
[----:B0-----:R-:W-:Y:S01]  /*a7330*/  VIADD R154, R154, UR8 ;  /* 0x000000089a9a7c36 */ /* 0x001fe20008000000 */
[----:B------:R-:W-:Y:S02]  /*a7340*/  @P5 LOP3.LUT R17, R17, 0x4, RZ, 0xfc, !PT ;  /* 0x0000000411115812 */ /* 0x000fe400078efcff */
[----:B------:R-:W-:Y:S01]  /*a7350*/  LOP3.LUT R16, R16, 0xbfffffff, RZ, 0xc0, !PT ;  /* 0xbfffffff10107812 */ /* 0x000fe200078ec0ff */
[----:B------:R-:W-:Y:S01]  /*a7360*/  VIADD R153, R8, 0x12 ;  /* 0x0000001208997836 */ /* 0x000fe20000000000 */
[----:B------:R0:W-:Y:S01]  /*a7370*/  STL [R1+0xc9c], R154 ;  /* 0x000c9c9a01007387 */ /* 0x0001e20000100800 */
[----:B------:R-:W-:Y:S01]  /*a7380*/  LOP3.LUT R17, R17, 0xfffffffd, RZ, 0xc0, !PT ;  /* 0xfffffffd11117812 */ /* 0x000fe200078ec0ff */
[----:B------:R-:W-:Y:S01]  /*a7390*/  ULDC UR8, c[0x0][0x248] ;  /* 0x0000920000087ab9 */ /* 0x000fe20000000800 */
[----:B------:R-:W-:Y:S01]  /*a73a0*/  ULDC UR27, c[0x0][0x228] ;  /* 0x00008a00001b7ab9 */ /* 0x000fe20000000800 */
[----:B0-----:R-:W-:Y:S01]  /*a73b0*/  VIADD R154, R154, UR6 ;  /* 0x000000069a9a7c36 */ /* 0x001fe20008000000 */
[----:B------:R-:W-:-:S02]  /*a73c0*/  ULDC.64 UR6, c[0x0][0x228] ;  /* 0x00008a0000067ab9 */ /* 0x000fc40000000a00 */
[----:B------:R-:W-:Y:S01]  /*a73d0*/  ISETP.LT.AND P5, PT, R10, UR6, !P2 ;  /* 0x000000060a007c0c */ /* 0x000fe2000d7a1270 */
[----:B------:R-:W-:Y:S01]  /*a73e0*/  ULDC UR6, c[0x0][0x248] ;  /* 0x0000920000067ab9 */ /* 0x000fe20000000800 */
[----:B------:R-:W-:Y:S02]  /*a73f0*/  @P4 LOP3.LUT R17, R17, 0x2, RZ, 0xfc, !PT ;  /* 0x0000000211114812 */ /* 0x000fe400078efcff */
[----:B------:R-:W-:Y:S01]  /*a7400*/  ISETP.LT.AND P4, PT, R11, UR54, !P2 ;  /* 0x000000360b007c0c */ /* 0x000fe2000d781270 */
[----:B------:R0:W-:Y:S01]  /*a7410*/  STL [R1+0xca0], R154 ;  /* 0x000ca09a01007387 */ /* 0x0001e20000100800 */
[----:B------:R-:W-:Y:S01]  /*a7420*/  LOP3.LUT R17, R17, 0xfffffffe, RZ, 0xc0, !PT ;  /* 0xfffffffe11117812 */ /* 0x000fe200078ec0ff */
[----:B------:R-:W-:-:S03]  /*a7430*/  ULDC UR54, c[0x0][0x228] ;  /* 0x00008a0000367ab9 */ /* 0x000fc60000000800 */
[----:B------:R-:W-:-:S03]  /*a7440*/  @P3 LOP3.LUT R17, R17, 0x1, RZ, 0xfc, !PT ;  /* 0x0000000111113812 */ /* 0x000fc600078efcff */
[----:B------:R-:W-:Y:S02]  /*a7450*/  @P5 LOP3.LUT R16, R16, 0x40000000, RZ, 0xfc, !PT ;  /* 0x4000000010105812 */ /* 0x000fe400078efcff */
[----:B------:R-:W-:Y:S01]  /*a7460*/  ISETP.LT.AND P3, PT, R12, UR53, !P2 ;  /* 0x000000350c007c0c */ /* 0x000fe2000d761270 */
[----:B0-----:R-:W-:Y:S01]  /*a7470*/  VIADD R154, R154, UR8 ;  /* 0x000000089a9a7c36 */ /* 0x001fe20008000000 */
[----:B------:R-:W-:Y:S01]  /*a7480*/  LOP3.LUT R16, R16, 0xdfffffff, RZ, 0xc0, !PT ;  /* 0xdfffffff10107812 */ /* 0x000fe200078ec0ff */
[----:B------:R-:W-:Y:S01]  /*a7490*/  ULDC.64 UR8, c[0x0][0x228] ;  /* 0x00008a0000087ab9 */ /* 0x000fe20000000a00 */
[----:B------:R-:W-:Y:S02]  /*a74a0*/  ULDC UR53, c[0x0][0x248] ;  /* 0x0000920000357ab9 */ /* 0x000fe40000000800 */
[----:B------:R-:W-:Y:S02]  /*a74b0*/  @P4 LOP3.LUT R16, R16, 0x20000000, RZ, 0xfc, !PT ;  /* 0x2000000010104812 */ /* 0x000fe400078efcff */
[----:B------:R-:W-:Y:S01]  /*a74c0*/  ISETP.LT.AND P2, PT, R9, UR52, !P2 ;  /* 0x0000003409007c0c */ /* 0x000fe2000d741270 */
[----:B------:R0:W-:Y:S01]  /*a74d0*/  STL [R1+0xca4], R154 ;  /* 0x000ca49a01007387 */ /* 0x0001e20000100800 */
[----:B------:R-:W-:Y:S01]  /*a74e0*/  LOP3.LUT R16, R16, 0xefffffff, RZ, 0xc0, !PT ;  /* 0xefffffff10107812 */ /* 0x000fe200078ec0ff */
[----:B------:R-:W-:-:S03]  /*a74f0*/  ULDC UR52, c[0x0][0x248] ;  /* 0x0000920000347ab9 */ /* 0x000fc60000000800 */
[----:B------:R-:W-:-:S04]  /*a7500*/  @P3 LOP3.LUT R16, R16, 0x10000000, RZ, 0xfc, !PT ;  /* 0x1000000010103812 */ /* 0x000fc800078efcff */
[----:B------:R-:W-:-:S04]  /*a7510*/  LOP3.LUT R16, R16, 0xf7ffffff, RZ, 0xc0, !PT ;  /* 0xf7ffffff10107812 */ /* 0x000fc800078ec0ff */
[----:B------:R-:W-:Y:S02]  /*a7520*/  @P2 LOP3.LUT R16, R16, 0x8000000, RZ, 0xfc, !PT ;  /* 0x0800000010102812 */ /* 0x000fe400078efcff */
[----:B------:R-:W-:Y:S02]  /*a7530*/  ISETP.GE.AND P2, PT, R153, UR31, PT ;  /* 0x0000001f99007c0c */ /* 0x000fe4000bf46270 */
[----:B------:R-:W-:Y:S01]  /*a7540*/  LOP3.LUT R16, R16, 0xfbffffff, RZ, 0xc0, !PT ;  /* 0xfbffffff10107812 */ /* 0x000fe200078ec0ff */
[----:B0-----:R-:W-:Y:S01]  /*a7550*/  VIADD R154, R154, UR6 ;  /* 0x000000069a9a7c36 */ /* 0x001fe20008000000 */
[----:B------:R-:W-:Y:S01]  /*a7560*/  ISETP.LT.AND P5, PT, R10, UR8, !P2 ;  /* 0x000000080a007c0c */ /* 0x000fe2000d7a1270 */
[----:B------:R-:W-:Y:S01]  /*a7570*/  VIADD R153, R8, 0x11 ;  /* 0x0000001108997836 */ /* 0x000fe20000000000 */
[----:B------:R-:W-:Y:S01]  /*a7580*/  ISETP.LT.AND P4, PT, R11, UR57, !P2 ;  /* 0x000000390b007c0c */ /* 0x000fe2000d781270 */
[----:B------:R-:W-:Y:S01]  /*a7590*/  ULDC UR8, c[0x0][0x248] ;  /* 0x0000920000087ab9 */ /* 0x000fe20000000800 */
[----:B------:R-:W-:Y:S01]  /*a75a0*/  ISETP.LT.AND P3, PT, R12, UR56, !P2 ;  /* 0x000000380c007c0c */ /* 0x000fe2000d761270 */
[----:B------:R0:W-:Y:S01]  /*a75b0*/  STL [R1+0xca8], R154 ;  /* 0x000ca89a01007387 */ /* 0x0001e20000100800 */
[----:B------:R-:W-:Y:S01]  /*a75c0*/  ULDC UR6, c[0x0][0x228] ;  /* 0x00008a0000067ab9 */ /* 0x000fe20000000800 */
[----:B------:R-:W-:-:S06]  /*a75d0*/  ULDC UR31, c[0x0][0x228] ;  /* 0x00008a00001f7ab9 */ /* 0x000fcc0000000800 */
[----:B------:R-:W-:Y:S01]  /*a75e0*/  @P5 LOP3.LUT R16, R16, 0x4000000, RZ, 0xfc, !PT ;  /* 0x0400000010105812 */ /* 0x000fe200078efcff */
[----:B------:R-:W-:Y:S01]  /*a75f0*/  ULDC UR57, c[0x0][0x228] ;  /* 0x00008a0000397ab9 */ /* 0x000fe20000000800 */
[----:B------:R-:W-:Y:S02]  /*a7600*/  ULDC UR56, c[0x0][0x248] ;  /* 0x0000920000387ab9 */ /* 0x000fe40000000800 */
[----:B------:R-:W-:-:S04]  /*a7610*/  LOP3.LUT R16, R16, 0xfdffffff, RZ, 0xc0, !PT ;  /* 0xfdffffff10107812 */ /* 0x000fc800078ec0ff */
[----:B------:R-:W-:Y:S02]  /*a7620*/  @P4 LOP3.LUT R16, R16, 0x2000000, RZ, 0xfc, !PT ;  /* 0x0200000010104812 */ /* 0x000fe400078efcff */
[----:B------:R-:W-:Y:S01]  /*a7630*/  ISETP.LT.AND P2, PT, R9, UR55, !P2 ;  /* 0x0000003709007c0c */ /* 0x000fe2000d741270 */
[----:B0-----:R-:W-:Y:S01]  /*a7640*/  VIADD R154, R154, UR14 ;  /* 0x0000000e9a9a7c36 */ /* 0x001fe20008000000 */
[----:B------:R-:W-:Y:S01]  /*a7650*/  LOP3.LUT R16, R16, 0xfeffffff, RZ, 0xc0, !PT ;  /* 0xfeffffff10107812 */ /* 0x000fe200078ec0ff */
[----:B------:R-:W-:Y:S01]  /*a7660*/  ULDC.64 UR14, c[0x0][0x228] ;  /* 0x00008a00000e7ab9 */ /* 0x000fe20000000a00 */
        /* <DEDUP_REMOVED lines=8> */
[----:B------:R0:W-:Y:S01]  /*a76f0*/  STL [R1+0xcac], R154 ;  /* 0x000cac9a01007387 */ /* 0x0001e20000100800 */
[----:B------:R-:W-:Y:S01]  /*a7700*/  ISETP.LT.AND P4, PT, R11, UR5, !P2 ;  /* 0x000000050b007c0c */ /* 0x000fe2000d781270 */
[----:B------:R-:W-:Y:S01]  /*a7710*/  ULDC UR5, c[0x0][0x248] ;  /* 0x0000920000057ab9 */ /* 0x000fe20000000800 */
[----:B------:R-:W-:Y:S01]  /*a7720*/  ISETP.LT.AND P3, PT, R12, UR18, !P2 ;  /* 0x000000120c007c0c */ /* 0x000fe2000d761270 */
[----:B------:R-:W-:Y:S01]  /*a7730*/  ULDC UR14, c[0x0][0x248] ;  /* 0x00009200000e7ab9 */ /* 0x000fe20000000800 */
[----:B------:R-:W1:Y:S01]  /*a7740*/  S2R R152, SR_TID.X ;  /* 0x0000000000987919 */ /* 0x000e620000002100 */
        /* <DEDUP_REMOVED lines=52> */
[----:B------:R-:W-:Y:S01]  /*a7a90*/  ISETP.LT.AND P5, PT, R10, UR22, !P2 ;  /* 0x000000160a007c0c */ /* 0x000fe2000d7a1270 */
[----:B------:R0:W-:Y:S01]  /*a7aa0*/  STL [R1+0xcd4], R154 ;  /* 0x000cd49a01007387 */ /* 0x0001e20000100800 */
[----:B------:R-:W-:Y:S02]  /*a7ab0*/  ISETP.LT.AND P4, PT, R11, UR38, !P2 ;  /* 0x000000260b007c0c */ /* 0x000fe4000d781270 */
[----:B------:R-:W-:Y:S01]  /*a7ac0*/  LOP3.LUT R16, R16, 0xfffffbff, RZ, 0xc0, !PT ;  /* 0xfffffbff10107812 */ /* 0x000fe200078ec0ff */
[----:B------:R-:W-:Y:S01]  /*a7ad0*/  VIADD R153, R8, 0xd ;  /* 0x0000000d08997836 */ /* 0x000fe20000000000 */
[----:B------:R-:W-:Y:S01]  /*a7ae0*/  ISETP.LT.AND P3, PT, R12, UR41, !P2 ;  /* 0x000000290c007c0c */ /* 0x000fe2000d761270 */
[----:B------:R-:W-:Y:S01]  /*a7af0*/  ULDC UR22, c[0x0][0x248] ;  /* 0x0000920000167ab9 */ /* 0x000fe20000000800 */
[----:B------:R-:W-:Y:S01]  /*a7b00*/  ULDC UR38, c[0x0][0x248] ;  /* 0x0000920000267ab9 */ /* 0x000fe20000000800 */
[----:B0-----:R-:W-:-:S04]  /*a7b10*/  VIADD R154, R154, UR5 ;  /* 0x000000059a9a7c36 */ /* 0x001fc80008000000 */
[----:B------:R-:W-:Y:S01]  /*a7b20*/  @P5 LOP3.LUT R16, R16, 0x400, RZ, 0xfc, !PT ;  /* 0x0000040010105812 */ /* 0x000fe200078efcff */
[----:B------:R-:W-:Y:S01]  /*a7b30*/  ULDC UR5, c[0x0][0x228] ;  /* 0x00008a0000057ab9 */ /* 0x000fe20000000800 */
[----:B------:R0:W-:Y:S02]  /*a7b40*/  STL [R1+0xd10], R154 ;  /* 0x000d109a01007387 */ /* 0x0001e40000100800 */
[----:B------:R-:W-:Y:S01]  /*a7b50*/  LOP3.LUT R16, R16, 0xfffffdff, RZ, 0xc0, !PT ;  /* 0xfffffdff10107812 */ /* 0x000fe200078ec0ff */
[----:B0-----:R-:W-:Y:S01]  /*a7b60*/  VIADD R154, R154, UR14 ;  /* 0x0000000e9a9a7c36 */ /* 0x001fe20008000000 */
[----:B------:R-:W-:Y:S02]  /*a7b70*/  ULDC UR14, c[0x0][0x248] ;  /* 0x00009200000e7ab9 */ /* 0x000fe40000000800 */
[----:B------:R-:W-:Y:S02]  /*a7b80*/  @P4 LOP3.LUT R16, R16, 0x200, RZ, 0xfc, !PT ;  /* 0x0000020010104812 */ /* 0x000fe400078efcff */
[----:B------:R0:W-:Y:S01]  /*a7b90*/  STL [R1+0xd14], R154 ;  /* 0x000d149a01007387 */ /* 0x0001e20000100800 */
[----:B------:R-:W-:Y:S01]  /*a7ba0*/  ISETP.LT.AND P2, PT, R9, UR39, !P2 ;  /* 0x0000002709007c0c */ /* 0x000fe2000d741270 */
[----:B------:R-:W-:Y:S01]  /*a7bb0*/  ULDC UR39, c[0x0][0x248] ;  /* 0x0000920000277ab9 */ /* 0x000fe20000000800 */
[----:B------:R-:W-:Y:S01]  /*a7bc0*/  LOP3.LUT R16, R16, 0xfffffeff, RZ, 0xc0, !PT ;  /* 0xfffffeff10107812 */ /* 0x000fe200078ec0ff */
[----:B0-----:R-:W-:-:S03]  /*a7bd0*/  VIADD R154, R154, UR14 ;  /* 0x0000000e9a9a7c36 */ /* 0x001fc60008000000 */
[----:B------:R-:W-:Y:S01]  /*a7be0*/  @P3 LOP3.LUT R16, R16, 0x100, RZ, 0xfc, !PT ;  /* 0x0000010010103812 */ /* 0x000fe200078efcff */
[----:B------:R-:W-:Y:S01]  /*a7bf0*/  ULDC UR14, c[0x0][0x248] ;  /* 0x00009200000e7ab9 */ /* 0x000fe20000000800 */
[----:B------:R0:W-:Y:S02]  /*a7c00*/  STL [R1+0xd0c], R154 ;  /* 0x000d0c9a01007387 */ /* 0x0001e40000100800 */
[----:B------:R-:W-:Y:S01]  /*a7c10*/  LOP3.LUT R16, R16, 0xffffff7f, RZ, 0xc0, !PT ;  /* 0xffffff7f10107812 */ /* 0x000fe200078ec0ff */
[----:B0-----:R-:W-:-:S03]  /*a7c20*/  VIADD R154, R154, UR18 ;  /* 0x000000129a9a7c36 */ /* 0x001fc60008000000 */
[----:B------:R-:W-:Y:S01]  /*a7c30*/  @P2 LOP3.LUT R16, R16, 0x80, RZ, 0xfc, !PT ;  /* 0x0000008010102812 */ /* 0x000fe200078efcff */
[----:B------:R-:W-:Y:S01]  /*a7c40*/  ULDC UR18, c[0x0][0x248] ;  /* 0x0000920000127ab9 */ /* 0x000fe20000000800 */
[----:B------:R0:W-:Y:S01]  /*a7c50*/  STL [R1+0xd08], R154 ;  /* 0x000d089a01007387 */ /* 0x0001e20000100800 */
[----:B------:R-:W-:Y:S01]  /*a7c60*/  ISETP.GE.AND P2, PT, R153, UR19, PT ;  /* 0x0000001399007c0c */ /* 0x000fe2000bf46270 */
[----:B0-----:R-:W-:-:S03]  /*a7c70*/  VIADD R154, R154, UR17 ;  /* 0x000000119a9a7c36 */ /* 0x001fc60008000000 */
[----:B------:R-:W-:Y:S02]  /*a7c80*/  ISETP.LT.AND P4, PT, R11, UR40, !P2 ;  /* 0x000000280b007c0c */ /* 0x000fe4000d781270 */
[----:B------:R-:W-:Y:S01]  /*a7c90*/  LOP3.LUT R16, R16, 0xffffffbf, RZ, 0xc0, !PT ;  /* 0xffffffbf10107812 */ /* 0x000fe200078ec0ff */
[----:B------:R-:W-:Y:S01]  /*a7ca0*/  VIADD R153, R8, 0xc ;  /* 0x0000000c08997836 */ /* 0x000fe20000000000 */
[----:B------:R0:W-:Y:S01]  /*a7cb0*/  STL [R1+0xd04], R154 ;  /* 0x000d049a01007387 */ /* 0x0001e20000100800 */
[----:B------:R-:W-:Y:S01]  /*a7cc0*/  ISETP.LT.AND P3, PT, R12, UR42, !P2 ;  /* 0x0000002a0c007c0c */ /* 0x000fe2000d761270 */
[----:B------:R-:W-:Y:S01]  /*a7cd0*/  ULDC.64 UR40, c[0x0][0x228] ;  /* 0x00008a0000287ab9 */ /* 0x000fe20000000a00 */
[----:B------:R-:W-:Y:S01]  /*a7ce0*/  ULDC UR17, c[0x0][0x248] ;  /* 0x0000920000117ab9 */ /* 0x000fe20000000800 */
[----:B------:R-:W-:Y:S01]  /*a7cf0*/  ULDC UR42, c[0x0][0x248] ;  /* 0x00009200002a7ab9 */ /* 0x000fe20000000800 */
[----:B0-----:R-:W-:Y:S01]  /*a7d00*/  VIADD R154, R154, UR14 ;  /* 0x0000000e9a9a7c36 */ /* 0x001fe20008000000 */
[----:B------:R-:W-:-:S02]  /*a7d10*/  ULDC.64 UR14, c[0x0][0x228] ;  /* 0x00008a00000e7ab9 */ /* 0x000fc40000000a00 */
[----:B------:R-:W-:Y:S01]  /*a7d20*/  ISETP.LT.AND P5, PT, R10, UR14, !P2 ;  /* 0x0000000e0a007c0c */ /* 0x000fe2000d7a1270 */
[----:B------:R-:W-:Y:S01]  /*a7d30*/  ULDC UR14, c[0x0][0x248] ;  /* 0x00009200000e7ab9 */ /* 0x000fe20000000800 */
[----:B------:R-:W-:Y:S01]  /*a7d40*/  ISETP.LT.AND P2, PT, R9, UR44, !P2 ;  /* 0x0000002c09007c0c */ /* 0x000fe2000d741270 */
[----:B------:R0:W-:Y:S01]  /*a7d50*/  STL [R1+0xd00], R154 ;  /* 0x000d009a01007387 */ /* 0x0001e20000100800 */
[----:B------:R-:W-:-:S09]  /*a7d60*/  ULDC UR44, c[0x0][0x248] ;  /* 0x00009200002c7ab9 */ /* 0x000fd20000000800 */
[----:B------:R-:W-:-:S04]  /*a7d70*/  @P5 LOP3.LUT R16, R16, 0x40, RZ, 0xfc, !PT ;  /* 0x0000004010105812 */ /* 0x000fc800078efcff */
[----:B------:R-:W-:-:S04]  /*a7d80*/  LOP3.LUT R16, R16, 0xffffffdf, RZ, 0xc0, !PT ;  /* 0xffffffdf10107812 */ /* 0x000fc800078ec0ff */
[----:B------:R-:W-:Y:S01]  /*a7d90*/  @P4 LOP3.LUT R16, R16, 0x20, RZ, 0xfc, !PT ;  /* 0x0000002010104812 */ /* 0x000fe200078efcff */
[----:B0-----:R-:W-:Y:S01]  /*a7da0*/  VIADD R154, R154, UR9 ;  /* 0x000000099a9a7c36 */ /* 0x001fe20008000000 */
[----:B------:R-:W-:Y:S02]  /*a7db0*/  ULDC UR9, c[0x0][0x248] ;  /* 0x0000920000097ab9 */ /* 0x000fe40000000800 */
[----:B------:R-:W-:-:S04]  /*a7dc0*/  LOP3.LUT R16, R16, 0xffffffef, RZ, 0xc0, !PT ;  /* 0xffffffef10107812 */ /* 0x000fc800078ec0ff */
[----:B------:R-:W-:Y:S01]  /*a7dd0*/  @P3 LOP3.LUT R16, R16, 0x10, RZ, 0xfc, !PT ;  /* 0x0000001010103812 */ /* 0x000fe200078efcff */
[----:B------:R0:W-:Y:S03]  /*a7de0*/  STL [R1+0xcfc], R154 ;  /* 0x000cfc9a01007387 */ /* 0x0001e60000100800 */
[----:B------:R-:W-:Y:S01]  /*a7df0*/  LOP3.LUT R16, R16, 0xfffffff7, RZ, 0xc0, !PT ;  /* 0xfffffff710107812 */ /* 0x000fe200078ec0ff */
[----:B0-----:R-:W-:-:S03]  /*a7e00*/  VIADD R154, R154, UR24 ;  /* 0x000000189a9a7c36 */ /* 0x001fc60008000000 */
[----:B------:R-:W-:Y:S01]  /*a7e10*/  @P2 LOP3.LUT R16, R16, 0x8, RZ, 0xfc, !PT ;  /* 0x0000000810102812 */ /* 0x000fe200078efcff */
[----:B------:R-:W-:Y:S01]  /*a7e20*/  ULDC UR24, c[0x0][0x248] ;  /* 0x0000920000187ab9 */ /* 0x000fe20000000800 */
[----:B------:R-:W-:Y:S01]  /*a7e30*/  ISETP.GE.AND P2, PT, R153, UR21, PT ;  /* 0x0000001599007c0c */ /* 0x000fe2000bf46270 */
[----:B------:R0:W-:Y:S01]  /*a7e40*/  STL [R1+0xcf8], R154 ;  /* 0x000cf89a01007387 */ /* 0x0001e20000100800 */
[----:B------:R-:W-:Y:S02]  /*a7e50*/  VIADD R153, R8, 0xb ;  /* 0x0000000b08997836 */ /* 0x000fe40000000000 */
[----:B------:R-:W-:Y:S01]  /*a7e60*/  ISETP.LT.AND P4, PT, R11, UR43, !P2 ;  /* 0x0000002b0b007c0c */ /* 0x000fe2000d781270 */
[----:B------:R-:W-:Y:S01]  /*a7e70*/  ULDC UR21, c[0x0][0x248] ;  /* 0x0000920000157ab9 */ /* 0x000fe20000000800 */
[----:B------:R-:W-:Y:S01]  /*a7e80*/  ISETP.LT.AND P3, PT, R12, UR45, !P2 ;  /* 0x0000002d0c007c0c */ /* 0x000fe2000d761270 */
[----:B------:R-:W-:Y:S01]  /*a7e90*/  ULDC UR45, c[0x0][0x248] ;  /* 0x00009200002d7ab9 */ /* 0x000fe20000000800 */
[----:B0-----:R-:W-:Y:S01]  /*a7ea0*/  VIADD R154, R154, UR18 ;  /* 0x000000129a9a7c36 */ /* 0x001fe20008000000 */
[----:B------:R-:W-:-:S02]  /*a7eb0*/  ULDC.64 UR18, c[0x0][0x228] ;  /* 0x00008a0000127ab9 */ /* 0x000fc40000000a00 */
[----:B------:R-:W-:Y:S01]  /*a7ec0*/  ISETP.LT.AND P5, PT, R10, UR18, !P2 ;  /* 0x000000120a007c0c */ /* 0x000fe2000d7a1270 */
[----:B------:R-:W-:Y:S01]  /*a7ed0*/  ULDC UR18, c[0x0][0x248] ;  /* 0x0000920000127ab9 */ /* 0x000fe20000000800 */
[----:B------:R-:W-:Y:S01]  /*a7ee0*/  ISETP.LT.AND P2, PT, R9, UR46, !P2 ;  /* 0x0000002e09007c0c */ /* 0x000fe2000d741270 */
[----:B------:R0:W-:Y:S01]  /*a7ef0*/  STL [R1+0xcf4], R154 ;  /* 0x000cf49a01007387 */ /* 0x0001e20000100800 */
[----:B------:R-:W-:Y:S01]  /*a7f00*/  LOP3.LUT R16, R16, 0xfffffffb, RZ, 0xc0, !PT ;  /* 0xfffffffb10107812 */ /* 0x000fe200078ec0ff */
[----:B------:R-:W-:Y:S01]  /*a7f10*/  ULDC UR46, c[0x0][0x228] ;  /* 0x00008a00002e7ab9 */ /* 0x000fe20000000800 */
[----:B0-----:R-:W-:-:S09]  /*a7f20*/  VIADD R154, R154, UR35 ;  /* 0x000000239a9a7c36 */ /* 0x001fd20008000000 */
[----:B------:R-:W-:Y:S02]  /*a7f30*/  @P2 LOP3.LUT R15, R15, 0x80000000, RZ, 0xfc, !PT ;  /* 0x800000000f0f2812 */ /* 0x000fe400078efcff */
[----:B------:R-:W-:Y:S01]  /*a7f40*/  ISETP.GE.AND P2, PT, R153, UR23, PT ;  /* 0x0000001799007c0c */ /* 0x000fe2000bf46270 */
[----:B------:R0:W-:Y:S01]  /*a7f50*/  STL [R1+0xcf0], R154 ;  /* 0x000cf09a01007387 */ /* 0x0001e20000100800 */
[----:B------:R-:W-:Y:S02]  /*a7f60*/  @P5 LOP3.LUT R16, R16, 0x4, RZ, 0xfc, !PT ;  /* 0x0000000410105812 */ /* 0x000fe400078efcff */
[----:B------:R-:W-:Y:S01]  /*a7f70*/  LOP3.LUT R15, R15, 0xbfffffff, RZ, 0xc0, !PT ;  /* 0xbfffffff0f0f7812 */ /* 0x000fe200078ec0ff */
[----:B------:R-:W-:Y:S01]  /*a7f80*/  VIADD R153, R8, 0xa ;  /* 0x0000000a08997836 */ /* 0x000fe20000000000 */
[----:B------:R-:W-:Y:S01]  /*a7f90*/  ULDC UR23, c[0x0][0x248] ;  /* 0x0000920000177ab9 */ /* 0x000fe20000000800 */
[----:B0-----:R-:W-:Y:S01]  /*a7fa0*/  VIADD R154, R154, UR34 ;  /* 0x000000229a9a7c36 */ /* 0x001fe20008000000 */
[----:B------:R-:W-:-:S02]  /*a7fb0*/  ULDC.64 UR34, c[0x0][0x228] ;  /* 0x00008a0000227ab9 */ /* 0x000fc40000000a00 */
[----:B------:R-:W-:Y:S02]  /*a7fc0*/  ISETP.LT.AND P5, PT, R10, UR34, !P2 ;  /* 0x000000220a007c0c */ /* 0x000fe4000d7a1270 */
[----:B------:R-:W-:-:S04]  /*a7fd0*/  LOP3.LUT R16, R16, 0xfffffffd, RZ, 0xc0, !PT ;  /* 0xfffffffd10107812 */ /* 0x000fc800078ec0ff */
[----:B------:R-:W-:Y:S02]  /*a7fe0*/  @P4 LOP3.LUT R16, R16, 0x2, RZ, 0xfc, !PT ;  /* 0x0000000210104812 */ /* 0x000fe400078efcff */
[----:B------:R-:W-:Y:S01]  /*a7ff0*/  ISETP.LT.AND P4, PT, R11, UR47, !P2 ;  /* 0x0000002f0b007c0c */ /* 0x000fe2000d781270 */
[----:B------:R0:W-:Y:S01]  /*a8000*/  STL [R1+0xcec], R154 ;  /* 0x000cec9a01007387 */ /* 0x0001e20000100800 */
[----:B------:R-:W-:Y:S01]  /*a8010*/  LOP3.LUT R16, R16, 0xfffffffe, RZ, 0xc0, !PT ;  /* 0xfffffffe10107812 */ /* 0x000fe200078ec0ff */
[----:B------:R-:W-:Y:S02]  /*a8020*/  ULDC UR47, c[0x0][0x228] ;  /* 0x00008a00002f7ab9 */ /* 0x000fe40000000800 */
[----:B------:R-:W-:Y:S02]  /*a8030*/  @P5 LOP3.LUT R15, R15, 0x40000000, RZ, 0xfc, !PT ;  /* 0x400000000f0f5812 */ /* 0x000fe400078efcff */
[----:B------:R-:W-:Y:S02]  /*a8040*/  @P3 LOP3.LUT R16, R16, 0x1, RZ, 0xfc, !PT ;  /* 0x0000000110103812 */ /* 0x000fe400078efcff */
[----:B------:R-:W-:Y:S01]  /*a8050*/  ISETP.LT.AND P3, PT, R12, UR49, !P2 ;  /* 0x000000310c007c0c */ /* 0x000fe2000d761270 */
[----:B------:R-:W-:Y:S01]  /*a8060*/  ULDC UR49, c[0x0][0x248] ;  /* 0x0000920000317ab9 */ /* 0x000fe20000000800 */
[----:B------:R-:W-:-:S04]  /*a8070*/  LOP3.LUT R15, R15, 0xdfffffff, RZ, 0xc0, !PT ;  /* 0xdfffffff0f0f7812 */ /* 0x000fc800078ec0ff */
[----:B------:R-:W-:Y:S02]  /*a8080*/  @P4 LOP3.LUT R15, R15, 0x20000000, RZ, 0xfc, !PT ;  /* 0x200000000f0f4812 */ /* 0x000fe400078efcff */
[----:B------:R-:W-:Y:S01]  /*a8090*/  ISETP.LT.AND P2, PT, R9, UR48, !P2 ;  /* 0x0000003009007c0c */ /* 0x000fe2000d741270 */
[----:B0-----:R-:W-:Y:S01]  /*a80a0*/  VIADD R154, R154, UR37 ;  /* 0x000000259a9a7c36 */ /* 0x001fe20008000000 */
[----:B------:R-:W-:Y:S01]  /*a80b0*/  LOP3.LUT R15, R15, 0xefffffff, RZ, 0xc0, !PT ;  /* 0xefffffff0f0f7812 */ /* 0x000fe200078ec0ff */
[----:B------:R-:W-:-:S03]  /*a80c0*/  ULDC UR48, c[0x0][0x248] ;  /* 0x0000920000307ab9 */ /* 0x000fc60000000800 */
        /* <DEDUP_REMOVED lines=11> */
[----:B------:R-:W-:Y:S01]  /*a8180*/  ISETP.LT.AND P4, PT, R11, UR54, !P2 ;  /* 0x000000360b007c0c */ /* 0x000fe2000d781270 */
[----:B------:R-:W-:Y:S01]  /*a8190*/  ULDC UR54, c[0x0][0x228] ;  /* 0x00008a0000367ab9 */ /* 0x000fe20000000800 */
        /* <DEDUP_REMOVED lines=22> */
[----:B------:R-:W-:Y:S01]  /*a8300*/  ULDC UR40, c[0x0][0x228] ;  /* 0x00008a0000287ab9 */ /* 0x000fe20000000800 */
[----:B------:R-:W-:-:S07]  /*a8310*/  ULDC UR19, c[0x0][0x248] ;  /* 0x0000920000137ab9 */ /* 0x000fce0000000800 */
[----:B------:R-:W-:Y:S01]  /*a8320*/  @P5 LOP3.LUT R15, R15, 0x400000, RZ, 0xfc, !PT ;  /* 0x004000000f0f5812 */ /* 0x000fe200078efcff */
[----:B0-----:R-:W-:Y:S01]  /*a8330*/  VIADD R154, R154, UR17 ;  /* 0x000000119a9a7c36 */ /* 0x001fe20008000000 */
[----:B------:R-:W-:Y:S01]  /*a8340*/  ISETP.LT.AND P2, PT, R9, UR60, !P2 ;  /* 0x0000003c09007c0c */ /* 0x000fe2000d741270 */
[----:B------:R-:W-:Y:S01]  /*a8350*/  ULDC UR60, c[0x0][0x228] ;  /* 0x00008a00003c7ab9 */ /* 0x000fe20000000800 */
[----:B------:R-:W-:Y:S01]  /*a8360*/  LOP3.LUT R15, R15, 0xffdfffff, RZ, 0xc0, !PT ;  /* 0xffdfffff0f0f7812 */ /* 0x000fe200078ec0ff */
[----:B------:R-:W-:Y:S01]  /*a8370*/  ULDC UR17, c[0x0][0x248] ;  /* 0x0000920000117ab9 */ /* 0x000fe20000000800 */
[----:B------:R-:W-:Y:S02]  /*a8380*/  ULDC UR54, c[0x0][0x248] ;  /* 0x0000920000367ab9 */ /* 0x000fe40000000800 */
[----:B------:R-:W-:-:S04]  /*a8390*/  @P4 LOP3.LUT R15, R15, 0x200000, RZ, 0xfc, !PT ;  /* 0x002000000f0f4812 */ /* 0x000fc800078efcff */
[----:B------:R-:W-:Y:S01]  /*a83a0*/  LOP3.LUT R15, R15, 0xffefffff, RZ, 0xc0, !PT ;  /* 0xffefffff0f0f7812 */ /* 0x000fe200078ec0ff */
[----:B------:R0:W-:Y:S03]  /*a83b0*/  STL [R1+0xcdc], R154 ;  /* 0x000cdc9a01007387 */ /* 0x0001e60000100800 */
[----:B------:R-:W-:-:S04]  /*a83c0*/  @P3 LOP3.LUT R15, R15, 0x100000, RZ, 0xfc, !PT ;  /* 0x001000000f0f3812 */ /* 0x000fc800078efcff */
[----:B------:R-:W-:Y:S01]  /*a83d0*/  LOP3.LUT R15, R15, 0xfff7ffff, RZ, 0xc0, !PT ;  /* 0xfff7ffff0f0f7812 */ /* 0x000fe200078ec0ff */
[----:B0-----:R-:W-:-:S03]  /*a83e0*/  VIADD R154, R154, UR9 ;  /* 0x000000099a9a7c36 */ /* 0x001fc60008000000 */
[----:B------:R-:W-:Y:S01]  /*a83f0*/  @P2 LOP3.LUT R15, R15, 0x80000, RZ, 0xfc, !PT ;  /* 0x000800000f0f2812 */ /* 0x000fe200078efcff */
[----:B------:R-:W-:Y:S01]  /*a8400*/  ULDC UR9, c[0x0][0x248] ;  /* 0x0000920000097ab9 */ /* 0x000fe20000000800 */
[----:B------:R-:W-:Y:S01]  /*a8410*/  ISETP.GE.AND P2, PT, R153, UR35, PT ;  /* 0x0000002399007c0c */ /* 0x000fe2000bf46270 */
[----:B------:R0:W-:Y:S01]  /*a8420*/  STL [R1+0xcd8], R154 ;  /* 0x000cd89a01007387 */ /* 0x0001e20000100800 */
[----:B------:R-:W-:Y:S01]  /*a8430*/  LOP3.LUT R15, R15, 0xfffbffff, RZ, 0xc0, !PT ;  /* 0xfffbffff0f0f7812 */ /* 0x000fe200078ec0ff */
[----:B------:R-:W-:Y:S01]  /*a8440*/  VIADD R153, R8, 0x7 ;  /* 0x0000000708997836 */ /* 0x000fe20000000000 */
[----:B------:R-:W-:Y:S01]  /*a8450*/  ULDC.64 UR34, c[0x0][0x228] ;  /* 0x00008a0000227ab9 */ /* 0x000fe20000000a00 */
[----:B0-----:R-:W-:Y:S01]  /*a8460*/  VIADD R154, R154, UR42 ;  /* 0x0000002a9a9a7c36 */ /* 0x001fe20008000000 */
[----:B------:R-:W-:Y:S02]  /*a8470*/  ULDC.64 UR42, c[0x0][0x228] ;  /* 0x00008a00002a7ab9 */ /* 0x000fe40000000a00 */
[----:B------:R-:W-:Y:S01]  /*a8480*/  ISETP.LT.AND P5, PT, R10, UR42, !P2 ;  /* 0x0000002a0a007c0c */ /* 0x000fe2000d7a1270 */
[----:B------:R-:W-:Y:S01]  /*a8490*/  ULDC UR42, c[0x0][0x248] ;  /* 0x00009200002a7ab9 */ /* 0x000fe20000000800 */
[----:B------:R-:W-:-:S02]  /*a84a0*/  ISETP.LT.AND P4, PT, R11, UR57, !P2 ;  /* 0x000000390b007c0c */ /* 0x000fc4000d781270 */
[----:B------:R-:W-:Y:S01]  /*a84b0*/  ISETP.LT.AND P3, PT, R12, UR61, !P2 ;  /* 0x0000003d0c007c0c */ /* 0x000fe2000d761270 */
[----:B------:R-:W-:-:S08]  /*a84c0*/  ULDC UR61, c[0x0][0x228] ;  /* 0x00008a00003d7ab9 */ /* 0x000fd00000000800 */
[----:B------:R-:W-:Y:S01]  /*a84d0*/  @P5 LOP3.LUT R15, R15, 0x40000, RZ, 0xfc, !PT ;  /* 0x000400000f0f5812 */ /* 0x000fe200078efcff */
[----:B------:R0:W-:Y:S01]  /*a84e0*/  STL [R1+0xcd0], R154 ;  /* 0x000cd09a01007387 */ /* 0x0001e20000100800 */
[----:B------:R-:W-:Y:S02]  /*a84f0*/  ULDC UR57, c[0x0][0x248] ;  /* 0x0000920000397ab9 */ /* 0x000fe40000000800 */
        /* <DEDUP_REMOVED lines=19> */
[----:B------:R-:W-:-:S04]  /*a8630*/  @P5 LOP3.LUT R15, R15, 0x4000, RZ, 0xfc, !PT ;  /* 0x000040000f0f5812 */ /* 0x000fc800078efcff */
        /* <DEDUP_REMOVED lines=14> */
[----:B------:R0:W-:Y:S01]  /*a8720*/  STL [R1+0xcc8], R154 ;  /* 0x000cc89a01007387 */ /* 0x0001e20000100800 */
[----:B------:R-:W-:Y:S01]  /*a8730*/  ISETP.LT.AND P3, PT, R12, UR60, !P2 ;  /* 0x0000003c0c007c0c */ /* 0x000fe2000d761270 */
[----:B------:R-:W-:Y:S01]  /*a8740*/  VIADD R153, R8, 0x5 ;  /* 0x0000000508997836 */ /* 0x000fe20000000000 */
[----:B------:R-:W-:-:S05]  /*a8750*/  ULDC UR61, c[0x0][0x228] ;  /* 0x00008a00003d7ab9 */ /* 0x000fca0000000800 */
        /* <DEDUP_REMOVED lines=8> */
[----:B------:R-:W-:Y:S02]  /*a87e0*/  ULDC.64 UR40, c[0x0][0x228] ;  /* 0x00008a0000287ab9 */ /* 0x000fe40000000a00 */
[----:B------:R-:W-:-:S04]  /*a87f0*/  @P3 LOP3.LUT R15, R15, 0x100, RZ, 0xfc, !PT ;  /* 0x000001000f0f3812 */ /* 0x000fc800078efcff */
[----:B------:R-:W-:Y:S01]  /*a8800*/  LOP3.LUT R15, R15, 0xffffff7f, RZ, 0xc0, !PT ;  /* 0xffffff7f0f0f7812 */ /* 0x000fe200078ec0ff */
[----:B------:R0:W-:Y:S03]  /*a8810*/  STL [R1+0xcc4], R154 ;  /* 0x000cc49a01007387 */ /* 0x0001e60000100800 */
[----:B------:R-:W-:Y:S02]  /*a8820*/  @P2 LOP3.LUT R15, R15, 0x80, RZ, 0xfc, !PT ;  /* 0x000000800f0f2812 */ /* 0x000fe400078efcff */
[----:B------:R-:W-:Y:S01]  /*a8830*/  ISETP.GE.AND P2, PT, R153, UR43, PT ;  /* 0x0000002b99007c0c */ /* 0x000fe2000bf46270 */
[----:B0-----:R-:W-:Y:S01]  /*a8840*/  VIADD R154, R154, UR14 ;  /* 0x0000000e9a9a7c36 */ /* 0x001fe20008000000 */
[----:B------:R-:W-:Y:S02]  /*a8850*/  ULDC.64 UR14, c[0x0][0x228] ;  /* 0x00008a00000e7ab9 */ /* 0x000fe40000000a00 */
[----:B------:R-:W-:-:S02]  /*a8860*/  ISETP.LT.AND P5, PT, R10, UR14, !P2 ;  /* 0x0000000e0a007c0c */ /* 0x000fc4000d7a1270 */
[----:B------:R-:W-:Y:S02]  /*a8870*/  ISETP.LT.AND P4, PT, R11, UR22, !P2 ;  /* 0x000000160b007c0c */ /* 0x000fe4000d781270 */
[----:B------:R-:W-:Y:S02]  /*a8880*/  LOP3.LUT R15, R15, 0xffffffbf, RZ, 0xc0, !PT ;  /* 0xffffffbf0f0f7812 */ /* 0x000fe400078ec0ff */
[----:B------:R-:W-:-:S07]  /*a8890*/  ISETP.LT.AND P3, PT, R12, UR61, !P2 ;  /* 0x0000003d0c007c0c */ /* 0x000fce000d761270 */
[----:B------:R-:W-:-:S04]  /*a88a0*/  @P5 LOP3.LUT R15, R15, 0x40, RZ, 0xfc, !PT ;  /* 0x000000400f0f5812 */ /* 0x000fc800078efcff */
[----:B------:R-:W-:-:S04]  /*a88b0*/  LOP3.LUT R15, R15, 0xffffffdf, RZ, 0xc0, !PT ;  /* 0xffffffdf0f0f7812 */ /* 0x000fc800078ec0ff */
[----:B------:R-:W-:Y:S02]  /*a88c0*/  @P4 LOP3.LUT R15, R15, 0x20, RZ, 0xfc, !PT ;  /* 0x000000200f0f4812 */ /* 0x000fe400078efcff */
[----:B------:R-:W-:Y:S01]  /*a88d0*/  ISETP.LT.AND P2, PT, R9, UR60, !P2 ;  /* 0x0000003c09007c0c */ /* 0x000fe2000d741270 */
[----:B------:R-:W-:Y:S01]  /*a88e0*/  VIADD R153, R8, 0x4 ;  /* 0x0000000408997836 */ /* 0x000fe20000000000 */
[----:B------:R-:W-:Y:S01]  /*a88f0*/  LOP3.LUT R15, R15, 0xffffffef, RZ, 0xc0, !PT ;  /* 0xffffffef0f0f7812 */ /* 0x000fe200078ec0ff */
[----:B------:R0:W-:Y:S01]  /*a8900*/  STL [R1+0xcc0], R154 ;  /* 0x000cc09a01007387 */ /* 0x0001e20000100800 */
[----:B------:R-:W-:Y:S02]  /*a8910*/  ULDC UR60, c[0x0][0x228] ;  /* 0x00008a00003c7ab9 */ /* 0x000fe40000000800 */
[----:B------:R-:W-:-:S04]  /*a8920*/  @P3 LOP3.LUT R15, R15, 0x10, RZ, 0xfc, !PT ;  /* 0x000000100f0f3812 */ /* 0x000fc800078efcff */
[----:B------:R-:W-:-:S04]  /*a8930*/  LOP3.LUT R15, R15, 0xfffffff7, RZ, 0xc0, !PT ;  /* 0xfffffff70f0f7812 */ /* 0x000fc800078ec0ff */
[----:B------:R-:W-:Y:S02]  /*a8940*/  @P2 LOP3.LUT R15, R15, 0x8, RZ, 0xfc, !PT ;  /* 0x000000080f0f2812 */ /* 0x000fe400078efcff */
[----:B------:R-:W-:Y:S01]  /*a8950*/  ISETP.GE.AND P2, PT, R153, UR35, PT ;  /* 0x0000002399007c0c */ /* 0x000fe2000bf46270 */
[----:B0-----:R-:W-:-:S03]  /*a8960*/  VIADD R154, R154, UR44 ;  /* 0x0000002c9a9a7c36 */ /* 0x001fc60008000000 */
[----:B------:R-:W-:Y:S02]  /*a8970*/  ISETP.LT.AND P3, PT, R10, UR46, !P2 ;  /* 0x0000002e0a007c0c */ /* 0x000fe4000d761270 */
[----:B------:R0:W-:Y:S01]  /*a8980*/  STL [R1+0xcbc], R154 ;  /* 0x000cbc9a01007387 */ /* 0x0001e20000100800 */
[----:B------:R-:W-:Y:S02]  /*a8990*/  ISETP.LT.AND P5, PT, R11, UR60, !P2 ;  /* 0x0000003c0b007c0c */ /* 0x000fe4000d7a1270 */
[----:B------:R-:W-:Y:S01]  /*a89a0*/  LOP3.LUT R15, R15, 0xfffffffb, RZ, 0xc0, !PT ;  /* 0xfffffffb0f0f7812 */ /* 0x000fe200078ec0ff */
[----:B0-----:R-:W-:-:S07]  /*a89b0*/  VIADD R154, R154, UR18 ;  /* 0x000000129a9a7c36 */ /* 0x001fce0008000000 */
[----:B------:R-:W-:Y:S01]  /*a89c0*/  @P3 LOP3.LUT R15, R15, 0x4, RZ, 0xfc, !PT ;  /* 0x000000040f0f3812 */ /* 0x000fe200078efcff */
[----:B------:R-:W-:Y:S01]  /*a89d0*/  VIADD R156, R154, UR39 ;  /* 0x000000279a9c7c36 */ /* 0x000fe20008000000 */
[----:B------:R0:W-:Y:S01]  /*a89e0*/  STL [R1+0xcb8], R154 ;  /* 0x000cb89a01007387 */ /* 0x0001e20000100800 */
[----:B------:R-:W-:Y:S02]  /*a89f0*/  ISETP.LT.AND P3, PT, R9, UR25, !P2 ;  /* 0x0000001909007c0c */ /* 0x000fe4000d761270 */
[----:B------:R-:W-:Y:S02]  /*a8a00*/  ISETP.LT.AND P4, PT, R12, UR59, !P2 ;  /* 0x0000003b0c007c0c */ /* 0x000fe4000d781270 */
[----:B------:R-:W-:Y:S01]  /*a8a10*/  LOP3.LUT R15, R15, 0xfffffffd, RZ, 0xc0, !PT ;  /* 0xfffffffd0f0f7812 */ /* 0x000fe200078ec0ff */
[----:B0-----:R-:W-:-:S03]  /*a8a20*/  VIADD R154, R8, 0x3 ;  /* 0x00000003089a7836 */ /* 0x001fc60000000000 */
[----:B------:R-:W-:Y:S02]  /*a8a30*/  @P5 LOP3.LUT R15, R15, 0x2, RZ, 0xfc, !PT ;  /* 0x000000020f0f5812 */ /* 0x000fe400078efcff */
[----:B------:R-:W-:-:S04]  /*a8a40*/  ISETP.GE.AND P2, PT, R154, UR37, PT ;  /* 0x000000259a007c0c */ /* 0x000fc8000bf46270 */
[----:B------:R-:W-:Y:S02]  /*a8a50*/  ISETP.LT.AND P5, PT, R10, UR40, !P2 ;  /* 0x000000280a007c0c */ /* 0x000fe4000d7a1270 */
[----:B------:R-:W-:Y:S02]  /*a8a60*/  LOP3.LUT R15, R15, 0xfffffffe, RZ, 0xc0, !PT ;  /* 0xfffffffe0f0f7812 */ /* 0x000fe400078ec0ff */
[----:B------:R-:W-:Y:S02]  /*a8a70*/  @P3 LOP3.LUT R14, R14, 0x80000000, RZ, 0xfc, !PT ;  /* 0x800000000e0e3812 */ /* 0x000fe400078efcff */
[----:B------:R-:W-:Y:S02]  /*a8a80*/  @P4 LOP3.LUT R15, R15, 0x1, RZ, 0xfc, !PT ;  /* 0x000000010f0f4812 */ /* 0x000fe400078efcff */
[----:B------:R-:W-:Y:S01]  /*a8a90*/  ISETP.LT.AND P4, PT, R11, UR16, !P2 ;  /* 0x000000100b007c0c */ /* 0x000fe2000d781270 */
[----:B------:R0:W-:Y:S01]  /*a8aa0*/  STL [R1+0xcb4], R156 ;  /* 0x000cb49c01007387 */ /* 0x0001e20000100800 */
[----:B------:R-:W-:-:S04]  /*a8ab0*/  LOP3.LUT R14, R14, 0xbfffffff, RZ, 0xc0, !PT ;  /* 0xbfffffff0e0e7812 */ /* 0x000fc800078ec0ff */
[----:B------:R-:W-:Y:S01]  /*a8ac0*/  @P5 LOP3.LUT R14, R14, 0x40000000, RZ, 0xfc, !PT ;  /* 0x400000000e0e5812 */ /* 0x000fe200078efcff */
[----:B0-----:R-:W-:Y:S01]  /*a8ad0*/  VIADD R156, R156, UR38 ;  /* 0x000000269c9c7c36 */ /* 0x001fe20008000000 */
[----:B------:R-:W-:Y:S02]  /*a8ae0*/  ISETP.LT.AND P3, PT, R12, UR28, !P2 ;  /* 0x0000001c0c007c0c */ /* 0x000fe4000d761270 */
[----:B------:R-:W-:Y:S02]  /*a8af0*/  LOP3.LUT R14, R14, 0xdfffffff, RZ, 0xc0, !PT ;  /* 0xdfffffff0e0e7812 */ /* 0x000fe400078ec0ff */
[----:B------:R0:W-:Y:S02]  /*a8b00*/  STL [R1+0xd18], R156 ;  /* 0x000d189c01007387 */ /* 0x0001e40000100800 */
[----:B------:R-:W-:Y:S01]  /*a8b10*/  @P4 LOP3.LUT R14, R14, 0x20000000, RZ, 0xfc, !PT ;  /* 0x200000000e0e4812 */ /* 0x000fe200078efcff */
[----:B0-----:R-:W-:Y:S01]  /*a8b20*/  VIADD R156, R156, UR21 ;  /* 0x000000159c9c7c36 */ /* 0x001fe20008000000 */
[----:B------:R-:W-:-:S04]  /*a8b30*/  ISETP.LT.AND P2, PT, R9, UR26, !P2 ;  /* 0x0000001a09007c0c */ /* 0x000fc8000d741270 */
[----:B------:R0:W-:Y:S01]  /*a8b40*/  STL [R1+0xd1c], R156 ;  /* 0x000d1c9c01007387 */ /* 0x0001e20000100800 */
[----:B------:R-:W-:Y:S01]  /*a8b50*/  LOP3.LUT R14, R14, 0xefffffff, RZ, 0xc0, !PT ;  /* 0xefffffff0e0e7812 */ /* 0x000fe200078ec0ff */
[----:B0-----:R-:W-:-:S03]  /*a8b60*/  VIADD R156, R156, UR52 ;  /* 0x000000349c9c7c36 */ /* 0x001fc60008000000 */
[----:B------:R-:W-:Y:S02]  /*a8b70*/  @P3 LOP3.LUT R14, R14, 0x10000000, RZ, 0xfc, !PT ;  /* 0x100000000e0e3812 */ /* 0x000fe400078efcff */
[----:B------:R0:W-:Y:S01]  /*a8b80*/  STL [R1+0xd20], R156 ;  /* 0x000d209c01007387 */ /* 0x0001e20000100800 */
[----:B------:R-:W-:Y:S01]  /*a8b90*/  VIADD R153, R8, 0x2 ;  /* 0x0000000208997836 */ /* 0x000fe20000000000 */
[----:B------:R-:W-:Y:S01]  /*a8ba0*/  LOP3.LUT R14, R14, 0xf7ffffff, RZ, 0xc0, !PT ;  /* 0xf7ffffff0e0e7812 */ /* 0x000fe200078ec0ff */
[----:B0-----:R-:W-:-:S03]  /*a8bb0*/  VIADD R156, R156, UR49 ;  /* 0x000000319c9c7c36 */ /* 0x001fc60008000000 */
[----:B------:R-:W-:Y:S02]  /*a8bc0*/  @P2 LOP3.LUT R14, R14, 0x8000000, RZ, 0xfc, !PT ;  /* 0x080000000e0e2812 */ /* 0x000fe400078efcff */
[----:B------:R0:W-:Y:S01]  /*a8bd0*/  STL [R1+0xd24], R156 ;  /* 0x000d249c01007387 */ /* 0x0001e20000100800 */
[----:B------:R-:W-:Y:S01]  /*a8be0*/  ISETP.GE.AND P2, PT, R153, UR15, PT ;  /* 0x0000000f99007c0c */ /* 0x000fe2000bf46270 */
[----:B0-----:R-:W-:-:S04]  /*a8bf0*/  VIADD R156, R156, UR48 ;  /* 0x000000309c9c7c36 */ /* 0x001fc80008000000 */
[----:B------:R-:W-:Y:S01]  /*a8c00*/  VIADD R153, R156, UR45 ;  /* 0x0000002d9c997c36 */ /* 0x000fe20008000000 */
[----:B------:R-:W-:Y:S04]  /*a8c10*/  STL [R1+0xd28], R156 ;  /* 0x000d289c01007387 */ /* 0x000fe80000100800 */
[----:B------:R0:W-:Y:S02]  /*a8c20*/  STL [R1+0xd2c], R153 ;  /* 0x000d2c9901007387 */ /* 0x0001e40000100800 */
[----:B0-----:R-:W-:-:S05]  /*a8c30*/  VIADD R153, R153, UR23 ;  /* 0x0000001799997c36 */ /* 0x001fca0008000000 */
[----:B------:R0:W-:Y:S02]  /*a8c40*/  STL [R1+0xd30], R153 ;  /* 0x000d309901007387 */ /* 0x0001e40000100800 */
[----:B0-----:R-:W-:-:S05]  /*a8c50*/  VIADD R153, R153, UR50 ;  /* 0x0000003299997c36 */ /* 0x001fca0008000000 */
[----:B------:R0:W-:Y:S02]  /*a8c60*/  STL [R1+0xd34], R153 ;  /* 0x000d349901007387 */ /* 0x0001e40000100800 */
[----:B0-----:R-:W-:-:S05]  /*a8c70*/  VIADD R153, R153, UR51 ;  /* 0x0000003399997c36 */ /* 0x001fca0008000000 */
[----:B------:R0:W-:Y:S01]  /*a8c80*/  STL [R1+0xd38], R153 ;  /* 0x000d389901007387 */ /* 0x0001e20000100800 */
[----:B------:R-:W-:Y:S01]  /*a8c90*/  ISETP.LT.AND P3, PT, R10, UR12, !P2 ;  /* 0x0000000c0a007c0c */ /* 0x000fe2000d761270 */
[----:B0-----:R-:W-:-:S05]  /*a8ca0*/  VIADD R153, R153, UR20 ;  /* 0x0000001499997c36 */ /* 0x001fca0008000000 */
[----:B------:R0:W-:Y:S01]  /*a8cb0*/  STL [R1+0xd3c], R153 ;  /* 0x000d3c9901007387 */ /* 0x0001e20000100800 */
[----:B------:R-:W-:Y:S02]  /*a8cc0*/  ISETP.LT.AND P5, PT, R11, UR29, !P2 ;  /* 0x0000001d0b007c0c */ /* 0x000fe4000d7a1270 */
[----:B------:R-:W-:Y:S01]  /*a8cd0*/  LOP3.LUT R14, R14, 0xfbffffff, RZ, 0xc0, !PT ;  /* 0xfbffffff0e0e7812 */ /* 0x000fe200078ec0ff */
[----:B0-----:R-:W-:-:S05]  /*a8ce0*/  VIADD R153, R153, UR53 ;  /* 0x0000003599997c36 */ /* 0x001fca0008000000 */
[----:B------:R0:W-:Y:S01]  /*a8cf0*/  STL [R1+0xd40], R153 ;  /* 0x000d409901007387 */ /* 0x0001e20000100800 */
        /* <DEDUP_REMOVED lines=8> */
[----:B------:R-:W-:Y:S02]  /*a8d80*/  ISETP.LT.AND P3, PT, R9, UR6, !P2 ;  /* 0x0000000609007c0c */ /* 0x000fe4000d761270 */
[----:B------:R-:W-:Y:S01]  /*a8d90*/  LOP3.LUT R14, R14, 0xfeffffff, RZ, 0xc0, !PT ;  /* 0xfeffffff0e0e7812 */ /* 0x000fe200078ec0ff */
[----:B0-----:R-:W-:-:S03]  /*a8da0*/  VIADD R153, R153, UR54 ;  /* 0x0000003699997c36 */ /* 0x001fc60008000000 */
[----:B------:R-:W-:Y:S02]  /*a8db0*/  @P4 LOP3.LUT R14, R14, 0x1000000, RZ, 0xfc, !PT ;  /* 0x010000000e0e4812 */ /* 0x000fe400078efcff */
[----:B------:R0:W-:Y:S01]  /*a8dc0*/  STL [R1+0xd4c], R153 ;  /* 0x000d4c9901007387 */ /* 0x0001e20000100800 */
[----:B------:R-:W-:Y:S01]  /*a8dd0*/  VIADD R154, R8, 0x1 ;  /* 0x00000001089a7836 */ /* 0x000fe20000000000 */
[----:B------:R-:W-:Y:S01]  /*a8de0*/  LOP3.LUT R14, R14, 0xff7fffff, RZ, 0xc0, !PT ;  /* 0xff7fffff0e0e7812 */ /* 0x000fe200078ec0ff */
[----:B0-----:R-:W-:-:S03]  /*a8df0*/  VIADD R153, R153, UR9 ;  /* 0x0000000999997c36 */ /* 0x001fc60008000000 */
[----:B------:R-:W-:Y:S02]  /*a8e00*/  ISETP.GE.AND P2, PT, R154, UR47, PT ;  /* 0x0000002f9a007c0c */ /* 0x000fe4000bf46270 */
[----:B------:R0:W-:Y:S01]  /*a8e10*/  STL [R1+0xd50], R153 ;  /* 0x000d509901007387 */ /* 0x0001e20000100800 */
[----:B------:R-:W-:Y:S02]  /*a8e20*/  @P3 LOP3.LUT R14, R14, 0x800000, RZ, 0xfc, !PT ;  /* 0x008000000e0e3812 */ /* 0x000fe400078efcff */
[----:B------:R-:W-:Y:S01]  /*a8e30*/  ISETP.LT.AND P3, PT, R10, UR31, !P2 ;  /* 0x0000001f0a007c0c */ /* 0x000fe2000d761270 */
[----:B0-----:R-:W-:-:S05]  /*a8e40*/  VIADD R153, R153, UR56 ;  /* 0x0000003899997c36 */ /* 0x001fca0008000000 */
[----:B------:R0:W-:Y:S01]  /*a8e50*/  STL [R1+0xd54], R153 ;  /* 0x000d549901007387 */ /* 0x0001e20000100800 */
[----:B------:R-:W-:Y:S01]  /*a8e60*/  ISETP.LT.AND P5, PT, R11, UR30, !P2 ;  /* 0x0000001e0b007c0c */ /* 0x000fe2000d7a1270 */
[----:B0-----:R-:W-:Y:S01]  /*a8e70*/  VIADD R153, R153, UR55 ;  /* 0x0000003799997c36 */ /* 0x001fe20008000000 */
[----:B------:R-:W-:-:S04]  /*a8e80*/  LOP3.LUT R14, R14, 0xffbfffff, RZ, 0xc0, !PT ;  /* 0xffbfffff0e0e7812 */ /* 0x000fc800078ec0ff */
[----:B------:R0:W-:Y:S01]  /*a8e90*/  STL [R1+0xd58], R153 ;  /* 0x000d589901007387 */ /* 0x0001e20000100800 */
[----:B------:R-:W-:Y:S01]  /*a8ea0*/  @P3 LOP3.LUT R14, R14, 0x400000, RZ, 0xfc, !PT ;  /* 0x004000000e0e3812 */ /* 0x000fe200078efcff */
[----:B0-----:R-:W-:-:S05]  /*a8eb0*/  VIADD R153, R153, UR42 ;  /* 0x0000002a99997c36 */ /* 0x001fca0008000000 */
[----:B------:R0:W-:Y:S01]  /*a8ec0*/  STL [R1+0xd5c], R153 ;  /* 0x000d5c9901007387 */ /* 0x0001e20000100800 */
[----:B------:R-:W-:Y:S02]  /*a8ed0*/  ISETP.LT.AND P4, PT, R12, UR8, !P2 ;  /* 0x000000080c007c0c */ /* 0x000fe4000d781270 */
[----:B------:R-:W-:Y:S01]  /*a8ee0*/  LOP3.LUT R14, R14, 0xffdfffff, RZ, 0xc0, !PT ;  /* 0xffdfffff0e0e7812 */ /* 0x000fe200078ec0ff */
[----:B0-----:R-:W-:-:S03]  /*a8ef0*/  VIADD R153, R153, UR57 ;  /* 0x0000003999997c36 */ /* 0x001fc60008000000 */
[----:B------:R-:W-:Y:S02]  /*a8f00*/  @P5 LOP3.LUT R14, R14, 0x200000, RZ, 0xfc, !PT ;  /* 0x002000000e0e5812 */ /* 0x000fe400078efcff */
[----:B------:R0:W-:Y:S01]  /*a8f10*/  STL [R1+0xd60], R153 ;  /* 0x000d609901007387 */ /* 0x0001e20000100800 */
[----:B------:R-:W-:Y:S02]  /*a8f20*/  ISETP.LT.AND P3, PT, R9, UR32, !P2 ;  /* 0x0000002009007c0c */ /* 0x000fe4000d761270 */
[----:B------:R-:W-:Y:S01]  /*a8f30*/  LOP3.LUT R14, R14, 0xffefffff, RZ, 0xc0, !PT ;  /* 0xffefffff0e0e7812 */ /* 0x000fe200078ec0ff */
[----:B0-----:R-:W-:-:S05]  /*a8f40*/  VIADD R153, R153, UR33 ;  /* 0x0000002199997c36 */ /* 0x001fca0008000000 */
[----:B------:R0:W-:Y:S01]  /*a8f50*/  STL [R1+0xd64], R153 ;  /* 0x000d649901007387 */ /* 0x0001e20000100800 */
[----:B------:R-:W-:Y:S02]  /*a8f60*/  ISETP.GE.AND P2, PT, R8, UR41, PT ;  /* 0x0000002908007c0c */ /* 0x000fe4000bf46270 */
        /* <DEDUP_REMOVED lines=13> */
[----:B------:R-:W-:Y:S02]  /*a9040*/  ISETP.LT.AND P2, PT, R12, UR7, !P2 ;  /* 0x000000070c007c0c */ /* 0x000fe4000d741270 */
[----:B------:R-:W-:-:S04]  /*a9050*/  LOP3.LUT R14, R14, 0xfffeffff, RZ, 0xc0, !PT ;  /* 0xfffeffff0e0e7812 */ /* 0x000fc800078ec0ff */
[----:B------:R-:W-:-:S04]  /*a9060*/  @P3 LOP3.LUT R14, R14, 0x10000, RZ, 0xfc, !PT ;  /* 0x000100000e0e3812 */ /* 0x000fc800078efcff */
[----:B------:R-:W-:Y:S02]  /*a9070*/  LOP3.LUT R14, R14, 0xffff7fff, RZ, 0xc0, !PT ;  /* 0xffff7fff0e0e7812 */ /* 0x000fe400078ec0ff */
[----:B-1----:R-:W-:Y:S02]  /*a9080*/  LOP3.LUT R152, R152, 0x7f, RZ, 0xc0, !PT ;  /* 0x0000007f98987812 */ /* 0x002fe400078ec0ff */
[----:B------:R-:W-:Y:S02]  /*a9090*/  PRMT R155, R160, 0x5410, R155 ;  /* 0x00005410a09b7816 */ /* 0x000fe4000000009b */
[----:B------:R-:W-:Y:S01]  /*a90a0*/  @P2 LOP3.LUT R14, R14, 0x8000, RZ, 0xfc, !PT ;  /* 0x000080000e0e2812 */ /* 0x000fe200078efcff */
[----:B------:R-:W2:Y:S01]  /*a90b0*/  LDL.LU R154, [R1+0xc18] ;  /* 0x000c1800019a7983 */ /* 0x000ea20000300800 */
[----:B------:R-:W-:Y:S01]  /*a90c0*/  ULDC.64 UR22, c[0x0][0x228] ;  /* 0x00008a0000167ab9 */ /* 0x000fe20000000a00 */
[----:B------:R-:W-:Y:S01]  /*a90d0*/  ULDC.64 UR24, c[0x0][0x228] ;  /* 0x00008a0000187ab9 */ /* 0x000fe20000000a00 */
[----:B------:R-:W-:Y:S01]  /*a90e0*/  ULDC.64 UR26, c[0x0][0x228] ;  /* 0x00008a00001a7ab9 */ /* 0x000fe20000000a00 */
[----:B------:R-:W3:Y:S01]  /*a90f0*/  LDL.LU R156, [R1+0xc30] ;  /* 0x000c3000019c7983 */ /* 0x000ee20000300800 */
[----:B------:R-:W-:Y:S01]  /*a9100*/  ULDC UR38, c[0x0][0x22c] ;  /* 0x00008b0000267ab9 */ /* 0x000fe20000000800 */
[----:B------:R-:W-:Y:S01]  /*a9110*/  ULDC.64 UR28, c[0x0][0x228] ;  /* 0x00008a00001c7ab9 */ /* 0x000fe20000000a00 */
[----:B------:R-:W-:Y:S01]  /*a9120*/  ULDC.64 UR30, c[0x0][0x228] ;  /* 0x00008a00001e7ab9 */ /* 0x000fe20000000a00 */
[----:B0-----:R-:W4:Y:S01]  /*a9130*/  LDL.LU R153, [R1+0xc24] ;  /* 0x000c240001997983 */ /* 0x001f220000300800 */
[----:B------:R-:W-:Y:S01]  /*a9140*/  ULDC.64 UR32, c[0x0][0x228] ;  /* 0x00008a0000207ab9 */ /* 0x000fe20000000a00 */
[----:B------:R-:W-:Y:S01]  /*a9150*/  ULDC.64 UR34, c[0x0][0x228] ;  /* 0x00008a0000227ab9 */ /* 0x000fe20000000a00 */
[----:B------:R-:W-:Y:S01]  /*a9160*/  ULDC UR44, c[0x0][0x22c] ;  /* 0x00008b00002c7ab9 */ /* 0x000fe20000000800 */
[----:B------:R-:W3:Y:S01]  /*a9170*/  LDL.LU R157, [R1+0xc54] ;  /* 0x000c5400019d7983 */ /* 0x000ee20000300800 */
[----:B------:R-:W-:Y:S01]  /*a9180*/  ULDC.64 UR36, c[0x0][0x228] ;  /* 0x00008a0000247ab9 */ /* 0x000fe20000000a00 */
[----:B------:R-:W-:Y:S01]  /*a9190*/  ULDC.64 UR40, c[0x0][0x228] ;  /* 0x00008a0000287ab9 */ /* 0x000fe20000000a00 */
[----:B------:R-:W-:Y:S01]  /*a91a0*/  ULDC.64 UR42, c[0x0][0x228] ;  /* 0x00008a00002a7ab9 */ /* 0x000fe20000000a00 */
[----:B------:R-:W3:Y:S01]  /*a91b0*/  LDL.LU R160, [R1+0x804] ;  /* 0x0008040001a07983 */ /* 0x000ee20000300800 */
[----:B------:R-:W-:Y:S01]  /*a91c0*/  ULDC UR5, c[0x0][0x22c] ;  /* 0x00008b0000057ab9 */ /* 0x000fe20000000800 */
[----:B------:R-:W-:Y:S01]  /*a91d0*/  ULDC UR6, c[0x0][0x22c] ;  /* 0x00008b0000067ab9 */ /* 0x000fe20000000800 */
[----:B------:R-:W-:Y:S01]  /*a91e0*/  ULDC UR7, c[0x0][0x22c] ;  /* 0x00008b0000077ab9 */ /* 0x000fe20000000800 */
        /* <DEDUP_REMOVED lines=8> */
[----:B------:R0:W-:Y:S01]  /*a9270*/  STL [R1+0x5288], R8 ;  /* 0x0052880801007387 */ /* 0x0001e20000100800 */
        /* <DEDUP_REMOVED lines=9> */
[----:B0-----:R-:W3:Y:S01]  /*a9310*/  LDL.LU R8, [R1+0x410] ;  /* 0x0004100001087983 */ /* 0x001ee20000300800 */
[----:B------:R-:W-:Y:S01]  /*a9320*/  ULDC UR49, c[0x0][0x22c] ;  /* 0x00008b0000317ab9 */ /* 0x000fe20000000800 */
[----:B------:R-:W-:Y:S01]  /*a9330*/  ULDC UR50, c[0x0][0x22c] ;  /* 0x00008b0000327ab9 */ /* 0x000fe20000000800 */
[----:B------:R-:W-:Y:S01]  /*a9340*/  ULDC UR51, c[0x0][0x22c] ;  /* 0x00008b0000337ab9 */ /* 0x000fe20000000800 */
[----:B------:R-:W-:Y:S01]  /*a9350*/  STL [R1+0x5284], R14 ;  /* 0x0052840e01007387 */ /* 0x000fe20000100800 */
        /* <DEDUP_REMOVED lines=11> */
[----:B0-----:R-:W3:Y:S04]  /*a9410*/  LDL.LU R11, [R1+0xc58] ;  /* 0x000c5800010b7983 */ /* 0x001ee80000300800 */
[----:B------:R-:W-:Y:S04]  /*a9420*/  STL [R1+0x527c], R10 ;  /* 0x00527c0a01007387 */ /* 0x000fe80000100800 */
[----:B------:R0:W-:Y:S04]  /*a9430*/  STL [R1+0x5278], R9 ;  /* 0x0052780901007387 */ /* 0x0001e80000100800 */
[----:B0-----:R-:W3:Y:S04]  /*a9440*/  LDL.LU R9, [R1+0xc10] ;  /* 0x000c100001097983 */ /* 0x001ee80000300800 */
[----:B------:R0:W-:Y:S01]  /*a9450*/  STL [R1+0x5274], R12 ;  /* 0x0052740c01007387 */ /* 0x0001e20000100800 */
[----:B------:R-:W-:-:S03]  /*a9460*/  IMAD.MOV.U32 R10, RZ, RZ, R222 ;  /* 0x000000ffff0a7224 */ /* 0x000fc600078e00de */
[----:B0-----:R-:W3:Y:S04]  /*a9470*/  LDL.LU R12, [R1+0xc14] ;  /* 0x000c1400010c7983 */ /* 0x001ee80000300800 */
[----:B------:R0:W-:Y:S04]  /*a9480*/  STL [R1+0x5270], R248 ;  /* 0x005270f801007387 */ /* 0x0001e80000100800 */
        /* <DEDUP_REMOVED lines=8> */
[----:B------:R-:W3:Y:S04]  /*a9510*/  LDL.LU R222, [R1+0x4628] ;  /* 0x0046280001de7983 */ /* 0x000ee80000300800 */
        /* <DEDUP_REMOVED lines=36> */
[----:B--2---:R-:W-:-:S02]  /*a9760*/  IMAD.MOV.U32 R244, RZ, RZ, R154 ;  /* 0x000000fffff47224 */ /* 0x004fc400078e009a */
[----:B----4-:R-:W-:Y:S02]  /*a9770*/  IMAD.MOV.U32 R14, RZ, RZ, R153 ;  /* 0x000000ffff0e7224 */ /* 0x010fe400078e0099 */
[----:B------:R-:W1:Y:S01]  /*a9780*/  S2R R153, SR_TID.X ;  /* 0x0000000000997919 */ /* 0x000e620000002100 */
[----:B---3--:R-:W-:Y:S02]  /*a9790*/  PRMT R157, R157, 0x3340, R10 ;  /* 0x000033409d9d7816 */ /* 0x008fe4000000000a */
[----:B------:R-:W-:Y:S01]  /*a97a0*/  PRMT R156, R156, 0x3340, R14 ;  /* 0x000033409c9c7816 */ /* 0x000fe2000000000e */
[----:B------:R-:W2:Y:S04]  /*a97b0*/  LDL.LU R10, [R1+0x80c] ;  /* 0x00080c00010a7983 */ /* 0x000ea80000300800 */
[----:B------:R-:W3:Y:S01]  /*a97c0*/  LDL.LU R14, [R1+0x467c] ;  /* 0x00467c00010e7983 */ /* 0x000ee20000300800 */
[----:B-1----:R-:W-:-:S02]  /*a97d0*/  IMAD.SHL.U32 R154, R153, 0x10, RZ ;  /* 0x00000010999a7824 */ /* 0x002fc400078e00ff */
[----:B------:R-:W-:-:S03]  /*a97e0*/  IMAD.SHL.U32 R153, R153, 0x40, RZ ;  /* 0x0000004099997824 */ /* 0x000fc600078e00ff */
[----:B------:R-:W-:Y:S02]  /*a97f0*/  LOP3.LUT R154, R154, 0xf0, RZ, 0xc0, !PT ;  /* 0x000000f09a9a7812 */ /* 0x000fe400078ec0ff */
[----:B------:R-:W-:-:S04]  /*a9800*/  LOP3.LUT R153, R153, 0x400, RZ, 0xc0, !PT ;  /* 0x0000040099997812 */ /* 0x000fc800078ec0ff */
[----:B------:R-:W-:Y:S02]  /*a9810*/  IADD3 R153, R153, UR4, R154 ;  /* 0x0000000499997c10 */ /* 0x000fe4000fffe09a */
[----:B------:R-:W-:Y:S02]  /*a9820*/  PRMT R154, R244, 0x3340, R0 ;  /* 0x00003340f49a7816 */ /* 0x000fe40000000000 */
[----:B------:R-:W-:Y:S02]  /*a9830*/  LOP3.LUT R160, R160, 0xffff, RZ, 0xc0, !PT ;  /* 0x0000ffffa0a07812 */ /* 0x000fe400078ec0ff */
[----:B------:R-:W-:Y:S02]  /*a9840*/  PRMT R154, R156, 0x5410, R154 ;  /* 0x000054109c9a7816 */ /* 0x000fe4000000009a */
[--C-:B------:R-:W-:Y:S02]  /*a9850*/  PRMT R156, R155, 0x5210, R160.reuse ;  /* 0x000052109b9c7816 */ /* 0x100fe400000000a0 */
[----:B------:R-:W-:-:S02]  /*a9860*/  PRMT R160, R154, 0x4210, R160 ;  /* 0x000042109aa07816 */ /* 0x000fc400000000a0 */
[----:B------:R-:W-:-:S05]  /*a9870*/  LOP3.LUT R222, R222, 0x300, RZ, 0xc0, !PT ;  /* 0x00000300dede7812 */ /* 0x000fca00078ec0ff */
[----:B------:R-:W-:Y:S01]  /*a9880*/  IMAD.IADD R222, R153, 0x1, R222 ;  /* 0x0000000199de7824 */ /* 0x000fe200078e02de */
[----:B------:R-:W-:Y:S02]  /*a9890*/  PRMT R153, R11, 0x3340, R0 ;  /* 0x000033400b997816 */ /* 0x000fe40000000000 */
[----:B------:R-:W4:Y:S01]  /*a98a0*/  LDL.LU R11, [R1+0x1000] ;  /* 0x00100000010b7983 */ /* 0x000f220000300800 */
[----:B------:R-:W-:Y:S02]  /*a98b0*/  LOP3.LUT R154, R245, 0xffff, RZ, 0xc0, !PT ;  /* 0x0000fffff59a7812 */ /* 0x000fe400078ec0ff */
[----:B------:R-:W-:Y:S02]  /*a98c0*/  PRMT R153, R157, 0x5410, R153 ;  /* 0x000054109d997816 */ /* 0x000fe40000000099 */
[--C-:B------:R-:W-:Y:S02]  /*a98d0*/  PRMT R157, R161, 0x5210, R154.reuse ;  /* 0x00005210a19d7816 */ /* 0x100fe4000000009a */
[----:B------:R-:W-:-:S02]  /*a98e0*/  PRMT R161, R153, 0x4210, R154 ;  /* 0x0000421099a17816 */ /* 0x000fc4000000009a */
[--C-:B------:R-:W-:Y:S02]  /*a98f0*/  PRMT R153, R9, 0x3340, R0.reuse ;  /* 0x0000334009997816 */ /* 0x100fe40000000000 */
[----:B------:R-:W2:Y:S04]  /*a9900*/  LDL.LU R9, [R1+0x808] ;  /* 0x0008080001097983 */ /* 0x000ea80000300800 */
[----:B------:R-:W2:Y:S01]  /*a9910*/  LDL.LU R245, [R1+0x41c] ;  /* 0x00041c0001f57983 */ /* 0x000ea20000300800 */
[----:B------:R-:W-:Y:S02]  /*a9920*/  PRMT R155, R248, 0x3340, R247 ;  /* 0x00003340f89b7816 */ /* 0x000fe400000000f7 */
[----:B------:R-:W-:Y:S02]  /*a9930*/  PRMT R154, R12, 0x3340, R0 ;  /* 0x000033400c9a7816 */ /* 0x000fe40000000000 */
[----:B------:R-:W-:-:S02]  /*a9940*/  PRMT R158, R158, 0x3340, R246 ;  /* 0x000033409e9e7816 */ /* 0x000fc400000000f6 */
[----:B------:R-:W-:Y:S02]  /*a9950*/  PRMT R154, R155, 0x5410, R154 ;  /* 0x000054109b9a7816 */ /* 0x000fe4000000009a */
[----:B------:R-:W-:Y:S02]  /*a9960*/  LOP3.LUT R155, R8, 0xffff, RZ, 0xc0, !PT ;  /* 0x0000ffff089b7812 */ /* 0x000fe400078ec0ff */
[----:B------:R-:W2:Y:S04]  /*a9970*/  LDL.LU R8, [R1+0x418] ;  /* 0x0004180001087983 */ /* 0x000ea80000300800 */
[----:B------:R-:W2:Y:S04]  /*a9980*/  LDL.LU R246, [R1+0x414] ;  /* 0x0004140001f67983 */ /* 0x000ea80000300800 */
[----:B------:R-:W2:Y:S04]  /*a9990*/  LDL.LU R247, [R1+0x81c] ;  /* 0x00081c0001f77983 */ /* 0x000ea80000300800 */
[----:B------:R-:W2:Y:S01]  /*a99a0*/  LDL.LU R248, [R1+0x818] ;  /* 0x0008180001f87983 */ /* 0x000ea20000300800 */
[----:B------:R-:W-:-:S02]  /*a99b0*/  PRMT R153, R158, 0x5410, R153 ;  /* 0x000054109e997816 */ /* 0x000fc40000000099 */
[--C-:B------:R-:W-:Y:S02]  /*a99c0*/  PRMT R158, R162, 0x5210, R155.reuse ;  /* 0x00005210a29e7816 */ /* 0x100fe4000000009b */
[----:B------:R-:W-:Y:S02]  /*a99d0*/  PRMT R162, R154, 0x4210, R155 ;  /* 0x000042109aa27816 */ /* 0x000fe4000000009b */
[----:B------:R-:W-:-:S04]  /*a99e0*/  LOP3.LUT R154, R159, 0xffff, RZ, 0xc0, !PT ;  /* 0x0000ffff9f9a7812 */ /* 0x000fc800078ec0ff */
[--C-:B------:R-:W-:Y:S01]  /*a99f0*/  PRMT R159, R163, 0x5210, R154.reuse ;  /* 0x00005210a39f7816 */ /* 0x100fe2000000009a */
[----:B------:R-:W-:Y:S01]  /*a9a00*/  BAR.SYNC.DEFER_BLOCKING 0x0 ;  /* 0x0000000000007b1d */ /* 0x000fe20000010000 */
[----:B------:R-:W-:-:S05]  /*a9a10*/  PRMT R163, R153, 0x4210, R154 ;  /* 0x0000421099a37816 */ /* 0x000fca000000009a */
[----:B------:R4:W-:Y:S01]  /*a9a20*/  STSM.16.M88.4 [R222], R160 ;  /* 0x000000a0de007844 */ /* 0x0009e20000000200 */
[----:B---3--:R-:W-:-:S03]  /*a9a30*/  LOP3.LUT R12, R14, 0xffff, RZ, 0xc0, !PT ;  /* 0x0000ffff0e0c7812 */ /* 0x008fc600078ec0ff */
        /* <DEDUP_REMOVED lines=11> */
[----:B----4-:R-:W-:-:S02]  /*a9af0*/  LOP3.LUT R163, R11, 0xffff, RZ, 0xc0, !PT ;  /* 0x0000ffff0ba37812 */ /* 0x010fc400078ec0ff */
[----:B------:R-:W-:Y:S01]  /*a9b00*/  LEA R11, R152, UR4, 0x4 ;  /* 0x00000004980b7c11 */ /* 0x000fe2000f8e20ff */
[----:B------:R-:W-:Y:S01]  /*a9b10*/  BAR.SYNC.DEFER_BLOCKING 0x0 ;  /* 0x0000000000007b1d */ /* 0x000fe20000010000 */
[----:B--2---:R-:W-:Y:S02]  /*a9b20*/  LOP3.LUT R10, R10, 0xffff, RZ, 0xc0, !PT ;  /* 0x0000ffff0a0a7812 */ /* 0x004fe400078ec0ff */
[----:B------:R-:W-:-:S03]  /*a9b30*/  PRMT R155, R12, 0x3340, R163 ;  /* 0x000033400c9b7816 */ /* 0x000fc600000000a3 */
[----:B------:R-:W-:Y:S01]  /*a9b40*/  ULDC UR4, c[0x0][0x22c] ;  /* 0x00008b0000047ab9 */ /* 0x000fe20000000800 */
[----:B------:R-:W0:Y:S04]  /*a9b50*/  LDS.128 R16, [R11] ;  /* 0x000000000b107984 */ /* 0x000e280000000c00 */
[----:B------:R-:W-:Y:S01]  /*a9b60*/  STL [R1+0x400], R11 ;  /* 0x0004000b01007387 */ /* 0x000fe20000100800 */
[----:B------:R-:W-:Y:S06]  /*a9b70*/  BAR.SYNC.DEFER_BLOCKING 0x0 ;  /* 0x0000000000007b1d */ /* 0x000fec0000010000 */
[----:B0-----:R0:W-:Y:S04]  /*a9b80*/  STL.64 [R1+0xc60], R16 ;  /* 0x000c601001007387 */ /* 0x0011e80000100a00 */
[----:B------:R-:W-:Y:S04]  /*a9b90*/  STL.64 [R1+0xc68], R18 ;  /* 0x000c681201007387 */ /* 0x000fe80000100a00 */
[----:B------:R-:W2:Y:S01]  /*a9ba0*/  LDL.LU R243, [R1+0xc4c] ;  /* 0x000c4c0001f37983 */ /* 0x000ea20000300800 */
[----:B0-----:R-:W-:-:S03]  /*a9bb0*/  LOP3.LUT R16, R245, 0xffff, RZ, 0xc0, !PT ;  /* 0x0000fffff5107812 */ /* 0x001fc600078ec0ff */
[----:B------:R-:W4:Y:S04]  /*a9bc0*/  LDL.LU R244, [R1+0xc40] ;  /* 0x000c400001f47983 */ /* 0x000f280000300800 */
[----:B------:R-:W2:Y:S04]  /*a9bd0*/  LDL.LU R245, [R1+0xc28] ;  /* 0x000c280001f57983 */ /* 0x000ea80000300800 */
[----:B------:R-:W-:Y:S01]  /*a9be0*/  STSM.16.M88.4 [R222], R156 ;  /* 0x0000009cde007844 */ /* 0x000fe20000000200 */
[----:B------:R-:W-:Y:S06]  /*a9bf0*/  BAR.SYNC.DEFER_BLOCKING 0x0 ;  /* 0x0000000000007b1d */ /* 0x000fec0000010000 */
[----:B------:R-:W0:Y:S01]  /*a9c00*/  LDS.128 R20, [R11] ;  /* 0x000000000b147984 */ /* 0x000e220000000c00 */
[----:B------:R-:W-:-:S02]  /*a9c10*/  PRMT R153, R10, 0x3340, R0 ;  /* 0x000033400a997816 */ /* 0x000fc40000000000 */
[----:B------:R-:W-:Y:S02]  /*a9c20*/  LOP3.LUT R9, R9, 0xffff, RZ, 0xc0, !PT ;  /* 0x0000ffff09097812 */ /* 0x000fe400078ec0ff */
[----:B------:R-:W-:Y:S02]  /*a9c30*/  LOP3.LUT R15, R246, 0xffff, RZ, 0xc0, !PT ;  /* 0x0000fffff60f7812 */ /* 0x000fe400078ec0ff */
[----:B------:R-:W-:Y:S01]  /*a9c40*/  PRMT R155, R155, 0x5410, R153 ;  /* 0x000054109b9b7816 */ /* 0x000fe20000000099 */
[----:B------:R-:W2:Y:S01]  /*a9c50*/  LDL.LU R246, [R1+0xc34] ;  /* 0x000c340001f67983 */ /* 0x000ea20000300800 */
[----:B------:R-:W-:Y:S02]  /*a9c60*/  LOP3.LUT R8, R8, 0xffff, RZ, 0xc0, !PT ;  /* 0x0000ffff08087812 */ /* 0x000fe400078ec0ff */
[----:B------:R-:W-:Y:S02]  /*a9c70*/  PRMT R152, R247, 0x4210, R9 ;  /* 0x00004210f7987816 */ /* 0x000fe40000000009 */
[----:B------:R-:W-:Y:S01]  /*a9c80*/  PRMT R153, R248, 0x4210, R16 ;  /* 0x00004210f8997816 */ /* 0x000fe20000000010 */
[----:B------:R-:W2:Y:S04]  /*a9c90*/  LDL.LU R247, [R1+0xc48] ;  /* 0x000c480001f77983 */ /* 0x000ea80000300800 */
[----:B------:R-:W2:Y:S04]  /*a9ca0*/  LDL.LU R248, [R1+0xc38] ;  /* 0x000c380001f87983 */ /* 0x000ea80000300800 */
[----:B0-----:R-:W-:Y:S04]  /*a9cb0*/  STL.64 [R1+0xc50], R20 ;  /* 0x000c501401007387 */ /* 0x001fe80000100a00 */
[----:B------:R-:W-:Y:S01]  /*a9cc0*/  STL.64 [R1+0xc58], R22 ;  /* 0x000c581601007387 */ /* 0x000fe20000100a00 */
[----:B---3--:R-:W-:-:S03]  /*a9cd0*/  PRMT R154, R14, 0x4210, R8 ;  /* 0x000042100e9a7816 */ /* 0x008fc60000000008 */
[----:B------:R-:W3:Y:S01]  /*a9ce0*/  LDL.LU R14, [R1+0xc44] ;  /* 0x000c4400010e7983 */ /* 0x000ee20000300800 */
[----:B------:R-:W-:Y:S01]  /*a9cf0*/  PRMT R155, R155, 0x4210, R15 ;  /* 0x000042109b9b7816 */ /* 0x000fe2000000000f */
[----:B------:R-:W-:Y:S01]  /*a9d00*/  BAR.SYNC.DEFER_BLOCKING 0x0 ;  /* 0x0000000000007b1d */ /* 0x000fe20000010000 */
[----:B------:R-:W-:-:S05]  /*a9d10*/  IADD3 R18, P2, R241, R0, RZ ;  /* 0x00000000f1127210 */ /* 0x000fca0007f5e0ff */
[----:B------:R-:W-:Y:S01]  /*a9d20*/  IMAD.X R19, R242, 0x1, R7, P2 ;  /* 0x00000001f2137824 */ /* 0x000fe200010e0607 */
[----:B------:R-:W-:Y:S04]  /*a9d30*/  STSM.16.M88.4 [R222], R152 ;  /* 0x00000098de007844 */ /* 0x000fe80000000200 */
[----:B------:R0:W-:Y:S01]  /*a9d40*/  STL.64 [R1+0x16e0], R18 ;  /* 0x0016e01201007387 */ /* 0x0001e20000100a00 */
[----:B------:R-:W-:Y:S02]  /*a9d50*/  SHF.R.U32.HI R162, RZ, 0x8, R238 ;  /* 0x00000008ffa27819 */ /* 0x000fe400000116ee */
[----:B0-----:R-:W-:Y:S02]  /*a9d60*/  IADD3 R18, P2, R241, R6, RZ ;  /* 0x00000006f1127210 */ /* 0x001fe40007f5e0ff */
[----:B------:R-:W-:-:S03]  /*a9d70*/  SHF.R.U32.HI R152, RZ, 0x8, R237 ;  /* 0x00000008ff987819 */ /* 0x000fc600000116ed */
[----:B------:R-:W-:Y:S01]  /*a9d80*/  IMAD.X R19, R242, 0x1, R5, P2 ;  /* 0x00000001f2137824 */ /* 0x000fe200010e0605 */
[----:B------:R-:W-:Y:S02]  /*a9d90*/  LOP3.LUT R152, R152, 0xffff, RZ, 0xc0, !PT ;  /* 0x0000ffff98987812 */ /* 0x000fe400078ec0ff */
[----:B------:R-:W-:Y:S02]  /*a9da0*/  LOP3.LUT R162, R162, 0xffff, RZ, 0xc0, !PT ;  /* 0x0000ffffa2a27812 */ /* 0x000fe400078ec0ff */
[----:B------:R0:W-:Y:S02]  /*a9db0*/  STL.64 [R1+0x16d8], R18 ;  /* 0x0016d81201007387 */ /* 0x0001e40000100a00 */
[----:B------:R-:W-:Y:S02]  /*a9dc0*/  PRMT R162, R152, 0x3340, R162 ;  /* 0x0000334098a27816 */ /* 0x000fe400000000a2 */
[----:B0-----:R-:W-:-:S05]  /*a9dd0*/  IADD3 R18, P2, R241, R4, RZ ;  /* 0x00000004f1127210 */ /* 0x001fca0007f5e0ff */
[----:B------:R-:W-:-:S05]  /*a9de0*/  IMAD.X R19, R242, 0x1, R3, P2 ;  /* 0x00000001f2137824 */ /* 0x000fca00010e0603 */
[----:B------:R0:W-:Y:S02]  /*a9df0*/  STL.64 [R1+0x16d0], R18 ;  /* 0x0016d01201007387 */ /* 0x0001e40000100a00 */
[----:B0-----:R-:W-:Y:S02]  /*a9e00*/  IADD3 R18, P2, R164, R2, RZ ;  /* 0x00000002a4127210 */ /* 0x001fe40007f5e0ff */
[----:B------:R-:W-:Y:S02]  /*a9e10*/  F2FP.SATFINITE.E4M3.F32.PACK_AB_MERGE_C R157, R240, R239, RZ ;  /* 0x000000eff09d723e */ /* 0x000fe400048070ff */
[----:B----4-:R-:W-:Y:S02]  /*a9e20*/  SHF.R.U32.HI R152, RZ, 0x8, R244 ;  /* 0x00000008ff987819 */ /* 0x010fe400000116f4 */
[----:B--2---:R-:W-:Y:S02]  /*a9e30*/  SHF.R.U32.HI R160, RZ, 0x8, R245 ;  /* 0x00000008ffa07819 */ /* 0x004fe400000116f5 */
[----:B------:R-:W-:-:S02]  /*a9e40*/  LOP3.LUT R152, R152, 0xffff, RZ, 0xc0, !PT ;  /* 0x0000ffff98987812 */ /* 0x000fc400078ec0ff */
[----:B------:R-:W-:-:S04]  /*a9e50*/  LOP3.LUT R160, R160, 0xffff, RZ, 0xc0, !PT ;  /* 0x0000ffffa0a07812 */ /* 0x000fc800078ec0ff */
[----:B------:R-:W-:Y:S02]  /*a9e60*/  PRMT R160, R152, 0x3340, R160 ;  /* 0x0000334098a07816 */ /* 0x000fe400000000a0 */
[----:B------:R-:W-:-:S05]  /*a9e70*/  SHF.R.S32.HI R152, RZ, 0x1f, R164 ;  /* 0x0000001fff987819 */ /* 0x000fca00000114a4 */
[----:B------:R-:W-:-:S05]  /*a9e80*/  IMAD.X R19, R152, 0x1, R13, P2 ;  /* 0x0000000198137824 */ /* 0x000fca00010e060d */
[----:B------:R0:W-:Y:S02]  /*a9e90*/  STL.64 [R1+0x16c8], R18 ;  /* 0x0016c81201007387 */ /* 0x0001e40000100a00 */
[----:B0-----:R-:W-:-:S05]  /*a9ea0*/  IADD3 R18, P2, R164, R0, RZ ;  /* 0x00000000a4127210 */ /* 0x001fca0007f5e0ff */
[----:B------:R-:W-:-:S05]  /*a9eb0*/  IMAD.X R19, R152, 0x1, R7, P2 ;  /* 0x0000000198137824 */ /* 0x000fca00010e0607 */
[----:B------:R0:W-:Y:S02]  /*a9ec0*/  STL.64 [R1+0x16e8], R18 ;  /* 0x0016e81201007387 */ /* 0x0001e40000100a00 */
[----:B0-----:R-:W-:-:S05]  /*a9ed0*/  IADD3 R18, P2, R164, R6, RZ ;  /* 0x00000006a4127210 */ /* 0x001fca0007f5e0ff */
[----:B------:R-:W-:-:S05]  /*a9ee0*/  IMAD.X R19, R152, 0x1, R5, P2 ;  /* 0x0000000198137824 */ /* 0x000fca00010e0605 */
[----:B------:R0:W-:Y:S04]  /*a9ef0*/  STL.64 [R1+0x16f8], R18 ;  /* 0x0016f81201007387 */ /* 0x0001e80000100a00 */
[----:B------:R-:W2:Y:S04]  /*a9f00*/  LDL.LU R239, [R1+0x20] ;  /* 0x0000200001ef7983 */ /* 0x000ea80000300800 */
[----:B------:R-:W2:Y:S01]  /*a9f10*/  LDL.LU R240, [R1+0x24] ;  /* 0x0000240001f07983 */ /* 0x000ea20000300800 */
[----:B0-----:R-:W-:-:S03]  /*a9f20*/  IADD3 R18, P2, R164, R4, RZ ;  /* 0x00000004a4127210 */ /* 0x001fc60007f5e0ff */
[----:B------:R-:W4:Y:S02]  /*a9f30*/  LDL.LU R241, [R1+0x28] ;  /* 0x0000280001f17983 */ /* 0x000f240000300800 */
[----:B------:R-:W-:-:S05]  /*a9f40*/  IMAD.X R19, R152, 0x1, R3, P2 ;  /* 0x0000000198137824 */ /* 0x000fca00010e0603 */
[----:B------:R0:W-:Y:S04]  /*a9f50*/  STL.64 [R1+0x16f0], R18 ;  /* 0x0016f01201007387 */ /* 0x0001e80000100a00 */
[----:B------:R-:W4:Y:S01]  /*a9f60*/  LDL.LU R242, [R1+0x2c] ;  /* 0x00002c0001f27983 */ /* 0x000f220000300800 */
[----:B------:R-:W-:-:S03]  /*a9f70*/  SHF.R.U32.HI R153, RZ, 0x8, R243 ;  /* 0x00000008ff997819 */ /* 0x000fc600000116f3 */
[----:B------:R-:W4:Y:S04]  /*a9f80*/  LDL.LU R243, [R1+0x46a4] ;  /* 0x0046a40001f37983 */ /* 0x000f280000300800 */
[----:B------:R-:W4:Y:S01]  /*a9f90*/  LDL.LU R244, [R1+0xc04] ;  /* 0x000c040001f47983 */ /* 0x000f220000300800 */
[----:B------:R-:W-:Y:S02]  /*a9fa0*/  SHF.R.U32.HI R154, RZ, 0x8, R246 ;  /* 0x00000008ff9a7819 */ /* 0x000fe400000116f6 */
[----:B------:R-:W-:Y:S01]  /*a9fb0*/  SHF.R.U32.HI R155, RZ, 0x8, R247 ;  /* 0x00000008ff9b7819 */ /* 0x000fe200000116f7 */
[----:B------:R-:W4:Y:S01]  /*a9fc0*/  LDL.LU R245, [R1+0x1404] ;  /* 0x0014040001f57983 */ /* 0x000f220000300800 */
[----:B------:R-:W-:Y:S02]  /*a9fd0*/  SHF.R.U32.HI R161, RZ, 0x8, R248 ;  /* 0x00000008ffa17819 */ /* 0x000fe400000116f8 */
[----:B---3--:R-:W-:Y:S01]  /*a9fe0*/  SHF.R.U32.HI R156, RZ, 0x8, R14 ;  /* 0x00000008ff9c7819 */ /* 0x008fe2000001160e */
[----:B------:R-:W3:Y:S01]  /*a9ff0*/  LDL.LU R246, [R1+0x46a0] ;  /* 0x0046a00001f67983 */ /* 0x000ee20000300800 */
[----:B------:R-:W-:-:S02]  /*aa000*/  LOP3.LUT R153, R153, 0xffff, RZ, 0xc0, !PT ;  /* 0x0000ffff99997812 */ /* 0x000fc400078ec0ff */
[----:B------:R-:W-:Y:S01]  /*aa010*/  LOP3.LUT R154, R154, 0xffff, RZ, 0xc0, !PT ;  /* 0x0000ffff9a9a7812 */ /* 0x000fe200078ec0ff */
[----:B------:R-:W3:Y:S01]  /*aa020*/  LDL.LU R247, [R1+0xc00] ;  /* 0x000c000001f77983 */ /* 0x000ee20000300800 */
[----:B------:R-:W-:Y:S02]  /*aa030*/  LOP3.LUT R155, R155, 0xffff, RZ, 0xc0, !PT ;  /* 0x0000ffff9b9b7812 */ /* 0x000fe400078ec0ff */
[----:B------:R-:W-:Y:S01]  /*aa040*/  LOP3.LUT R161, R161, 0xffff, RZ, 0xc0, !PT ;  /* 0x0000ffffa1a17812 */ /* 0x000fe200078ec0ff */
[----:B------:R-:W3:Y:S01]  /*aa050*/  LDL.LU R248, [R1+0x1400] ;  /* 0x0014000001f87983 */ /* 0x000ee20000300800 */
[----:B------:R-:W-:Y:S02]  /*aa060*/  LOP3.LUT R156, R156, 0xffff, RZ, 0xc0, !PT ;  /* 0x0000ffff9c9c7812 */ /* 0x000fe400078ec0ff */
[----:B------:R-:W-:Y:S02]  /*aa070*/  PRMT R153, R153, 0x3340, R0 ;  /* 0x0000334099997816 */ /* 0x000fe40000000000 */
[----:B------:R-:W-:-:S02]  /*aa080*/  PRMT R154, R154, 0x3340, R1 ;  /* 0x000033409a9a7816 */ /* 0x000fc40000000001 */
[----:B------:R-:W-:Y:S02]  /*aa090*/  PRMT R161, R155, 0x3340, R161 ;  /* 0x000033409ba17816 */ /* 0x000fe400000000a1 */
[----:B------:R-:W-:Y:S02]  /*aa0a0*/  PRMT R155, R156, 0x3340, R1 ;  /* 0x000033409c9b7816 */ /* 0x000fe40000000001 */
[----:B------:R-:W-:Y:S02]  /*aa0b0*/  PRMT R152, R162, 0x5410, R153 ;  /* 0x00005410a2987816 */ /* 0x000fe40000000099 */
[----:B------:R-:W-:Y:S02]  /*aa0c0*/  PRMT R153, R160, 0x5410, R154 ;  /* 0x00005410a0997816 */ /* 0x000fe4000000009a */
[----:B------:R-:W-:Y:S02]  /*aa0d0*/  PRMT R154, R161, 0x5410, R155 ;  /* 0x00005410a19a7816 */ /* 0x000fe4000000009b */
[----:B------:R-:W-:-:S02]  /*aa0e0*/  SHF.R.S32.HI R155, RZ, 0x1f, R165 ;  /* 0x0000001fff9b7819 */ /* 0x000fc400000114a5 */
[----:B0-----:R-:W-:Y:S02]  /*aa0f0*/  IADD3 R18, P2, R165, R2, RZ ;  /* 0x00000002a5127210 */ /* 0x001fe40007f5e0ff */
[----:B------:R-:W-:Y:S02]  /*aa100*/  SHF.R.U32.HI R156, RZ, 0x8, R12 ;  /* 0x00000008ff9c7819 */ /* 0x000fe4000001160c */
[----:B------:R-:W3:Y:S01]  /*aa110*/  LDL.LU R12, [R1+0x4684] ;  /* 0x00468400010c7983 */ /* 0x000ee20000300800 */
[----:B------:R-:W-:Y:S01]  /*aa120*/  IMAD.X R19, R155, 0x1, R13, P2 ;  /* 0x000000019b137824 */ /* 0x000fe200010e060d */
[----:B------:R-:W-:-:S04]  /*aa130*/  SHF.R.U32.HI R163, RZ, 0x8, R163 ;  /* 0x00000008ffa37819 */ /* 0x000fc800000116a3 */
[----:B------:R0:W-:Y:S01]  /*aa140*/  STL.64 [R1+0x16c0], R18 ;  /* 0x0016c01201007387 */ /* 0x0001e20000100a00 */
[----:B------:R-:W-:Y:S02]  /*aa150*/  SHF.R.U32.HI R10, RZ, 0x8, R10 ;  /* 0x00000008ff0a7819 */ /* 0x000fe4000001160a */
[----:B------:R-:W-:Y:S02]  /*aa160*/  PRMT R153, R153, 0x5210, R16 ;  /* 0x0000521099997816 */ /* 0x000fe40000000010 */
[----:B------:R-:W-:Y:S02]  /*aa170*/  LOP3.LUT R156, R156, 0xffff, RZ, 0xc0, !PT ;  /* 0x0000ffff9c9c7812 */ /* 0x000fe400078ec0ff */
[----:B0-----:R-:W-:Y:S02]  /*aa180*/  IADD3 R18, P2, R165, R0, RZ ;  /* 0x00000000a5127210 */ /* 0x001fe40007f5e0ff */
[----:B------:R-:W-:Y:S02]  /*aa190*/  LOP3.LUT R163, R163, 0xffff, RZ, 0xc0, !PT ;  /* 0x0000ffffa3a37812 */ /* 0x000fe400078ec0ff */
[----:B------:R-:W-:Y:S01]  /*aa1a0*/  LOP3.LUT R10, R10, 0xffff, RZ, 0xc0, !PT ;  /* 0x0000ffff0a0a7812 */ /* 0x000fe200078ec0ff */
[----:B------:R-:W-:Y:S01]  /*aa1b0*/  IMAD.X R19, R155, 0x1, R7, P2 ;  /* 0x000000019b137824 */ /* 0x000fe200010e0607 */
[----:B------:R-:W-:-:S02]  /*aa1c0*/  IADD3 R16, P2, R165, R6, RZ ;  /* 0x00000006a5107210 */ /* 0x000fc40007f5e0ff */
[----:B------:R-:W-:Y:S02]  /*aa1d0*/  PRMT R163, R156, 0x3340, R163 ;  /* 0x000033409ca37816 */ /* 0x000fe400000000a3 */
[----:B------:R-:W-:Y:S01]  /*aa1e0*/  PRMT R152, R152, 0x5210, R9 ;  /* 0x0000521098987816 */ /* 0x000fe20000000009 */
[----:B------:R-:W-:Y:S01]  /*aa1f0*/  IMAD.X R17, R155, 0x1, R5, P2 ;  /* 0x000000019b117824 */ /* 0x000fe200010e0605 */
[----:B------:R-:W-:Y:S01]  /*aa200*/  PRMT R156, R10, 0x3340, R0 ;  /* 0x000033400a9c7816 */ /* 0x000fe20000000000 */
[----:B------:R-:W3:Y:S01]  /*aa210*/  LDL.LU R9, [R1+0x810] ;  /* 0x0008100001097983 */ /* 0x000ee20000300800 */
[----:B------:R-:W-:-:S03]  /*aa220*/  PRMT R154, R154, 0x5210, R8 ;  /* 0x000052109a9a7816 */ /* 0x000fc60000000008 */
[----:B------:R-:W3:Y:S04]  /*aa230*/  LDL.LU R10, [R1+0x1008] ;  /* 0x00100800010a7983 */ /* 0x000ee80000300800 */
[----:B------:R-:W3:Y:S04]  /*aa240*/  LDL.LU R14, [R1+0x4680] ;  /* 0x00468000010e7983 */ /* 0x000ee80000300800 */
[----:B------:R-:W3:Y:S04]  /*aa250*/  LDL.LU R8, [R1+0x1004] ;  /* 0x0010040001087983 */ /* 0x000ee80000300800 */
[----:B------:R-:W-:Y:S04]  /*aa260*/  STL.64 [R1+0x16b8], R18 ;  /* 0x0016b81201007387 */ /* 0x000fe80000100a00 */
[----:B------:R0:W-:Y:S02]  /*aa270*/  STL.64 [R1+0x16b0], R16 ;  /* 0x0016b01001007387 */ /* 0x0001e40000100a00 */
[----:B0-----:R-:W-:-:S05]  /*aa280*/  IADD3 R16, P2, R165, R4, RZ ;  /* 0x00000004a5107210 */ /* 0x001fca0007f5e0ff */
[----:B------:R-:W-:-:S05]  /*aa290*/  IMAD.X R17, R155, 0x1, R3, P2 ;  /* 0x000000019b117824 */ /* 0x000fca00010e0603 */
[----:B------:R-:W-:Y:S01]  /*aa2a0*/  STL.64 [R1+0x16a8], R16 ;  /* 0x0016a81001007387 */ /* 0x000fe20000100a00 */
[----:B------:R-:W-:Y:S06]  /*aa2b0*/  BAR.SYNC.DEFER_BLOCKING 0x0 ;  /* 0x0000000000007b1d */ /* 0x000fec0000010000 */
[----:B------:R-:W0:Y:S01]  /*aa2c0*/  LDS.128 R16, [R11] ;  /* 0x000000000b107984 */ /* 0x000e220000000c00 */
[----:B------:R-:W-:Y:S02]  /*aa2d0*/  F2FP.SATFINITE.E4M3.F32.PACK_AB_MERGE_C R159, R234, R233, RZ ;  /* 0x000000e9ea9f723e */ /* 0x000fe400048070ff */
[----:B------:R-:W-:Y:S01]  /*aa2e0*/  F2FP.SATFINITE.E4M3.F32.PACK_AB_MERGE_C R158, R236, R235, RZ ;  /* 0x000000ebec9e723e */ /* 0x000fe200048070ff */
[----:B0-----:R-:W-:Y:S04]  /*aa2f0*/  STL.64 [R1+0xc40], R16 ;  /* 0x000c401001007387 */ /* 0x001fe80000100a00 */
[----:B------:R-:W-:Y:S04]  /*aa300*/  STL.64 [R1+0xc48], R18 ;  /* 0x000c481201007387 */ /* 0x000fe80000100a00 */
        /* <DEDUP_REMOVED lines=8> */
[----:B------:R-:W-:-:S03]  /*aa390*/  PRMT R156, R163, 0x5410, R156 ;  /* 0x00005410a39c7816 */ /* 0x000fc6000000009c */
[----:B------:R-:W3:Y:S01]  /*aa3a0*/  LDL.LU R237, [R1+0xdf8] ;  /* 0x000df80001ed7983 */ /* 0x000ee20000300800 */
[----:B------:R-:W-:Y:S01]  /*aa3b0*/  PRMT R155, R156, 0x5210, R15 ;  /* 0x000052109c9b7816 */ /* 0x000fe2000000000f */
[----:B------:R-:W-:Y:S06]  /*aa3c0*/  BAR.SYNC.DEFER_BLOCKING 0x0 ;  /* 0x0000000000007b1d */ /* 0x000fec0000010000 */
[----:B------:R-:W3:Y:S04]  /*aa3d0*/  LDL.LU R238, [R1+0xdfc] ;  /* 0x000dfc0001ee7983 */ /* 0x000ee80000300800 */
[----:B------:R2:W-:Y:S02]  /*aa3e0*/  STSM.16.M88.4 [R222], R152 ;  /* 0x00000098de007844 */ /* 0x0005e40000000200 */
[----:B--2---:R-:W-:-:S02]  /*aa3f0*/  F2FP.SATFINITE.E4M3.F32.PACK_AB_MERGE_C R154, R240, R239, RZ ;  /* 0x000000eff09a723e */ /* 0x004fc400048070ff */
[----:B------:R-:W2:Y:S04]  /*aa400*/  LDL.LU R239, [R1+0xa00] ;  /* 0x000a000001ef7983 */ /* 0x000ea80000300800 */
[----:B------:R-:W2:Y:S01]  /*aa410*/  LDL.LU R240, [R1+0xa04] ;  /* 0x000a040001f07983 */ /* 0x000ea20000300800 */
[----:B----4-:R-:W-:-:S03]  /*aa420*/  F2FP.SATFINITE.E4M3.F32.PACK_AB_MERGE_C R153, R242, R241, RZ ;  /* 0x000000f1f299723e */ /* 0x010fc600048070ff */
[----:B------:R-:W4:Y:S04]  /*aa430*/  LDL.LU R241, [R1+0x830] ;  /* 0x0008300001f17983 */ /* 0x000f280000300800 */
[----:B------:R-:W4:Y:S01]  /*aa440*/  LDL.LU R242, [R1+0x834] ;  /* 0x0008340001f27983 */ /* 0x000f220000300800 */
[----:B------:R-:W-:Y:S02]  /*aa450*/  LOP3.LUT R163, R243, 0xffff, RZ, 0xc0, !PT ;  /* 0x0000fffff3a37812 */ /* 0x000fe400078ec0ff */
[----:B------:R-:W-:Y:S01]  /*aa460*/  LOP3.LUT R22, R244, 0xffff, RZ, 0xc0, !PT ;  /* 0x0000fffff4167812 */ /* 0x000fe200078ec0ff */
[----:B------:R-:W4:Y:S04]  /*aa470*/  LDL.LU R243, [R1+0x838] ;  /* 0x0008380001f37983 */ /* 0x000f280000300800 */
[----:B------:R-:W4:Y:S01]  /*aa480*/  LDL.LU R244, [R1+0x83c] ;  /* 0x00083c0001f47983 */ /* 0x000f220000300800 */
[----:B------:R-:W-:-:S02]  /*aa490*/  LOP3.LUT R162, R245, 0xffff, RZ, 0xc0, !PT ;  /* 0x0000fffff5a27812 */ /* 0x000fc400078ec0ff */
[----:B------:R-:W-:Y:S01]  /*aa4a0*/  PRMT R152, R22, 0x3340, R0 ;  /* 0x0000334016987816 */ /* 0x000fe20000000000 */
[----:B------:R-:W4:Y:S01]  /*aa4b0*/  LDL.LU R245, [R1+0x430] ;  /* 0x0004300001f57983 */ /* 0x000f220000300800 */
[----:B------:R-:W-:Y:S02]  /*aa4c0*/  PRMT R161, R163, 0x3340, R162 ;  /* 0x00003340a3a17816 */ /* 0x000fe400000000a2 */
[----:B---3--:R-:W-:Y:S02]  /*aa4d0*/  LOP3.LUT R21, R246, 0xffff, RZ, 0xc0, !PT ;  /* 0x0000fffff6157812 */ /* 0x008fe400078ec0ff */
[----:B------:R-:W-:Y:S01]  /*aa4e0*/  LOP3.LUT R165, R247, 0xffff, RZ, 0xc0, !PT ;  /* 0x0000fffff7a57812 */ /* 0x000fe200078ec0ff */
[----:B------:R-:W3:Y:S01]  /*aa4f0*/  LDL.LU R246, [R1+0x434] ;  /* 0x0004340001f67983 */ /* 0x000ee20000300800 */
[----:B------:R-:W-:Y:S02]  /*aa500*/  LOP3.LUT R164, R248, 0xffff, RZ, 0xc0, !PT ;  /* 0x0000fffff8a47812 */ /* 0x000fe400078ec0ff */
[----:B------:R-:W-:Y:S01]  /*aa510*/  PRMT R161, R161, 0x5410, R152 ;  /* 0x00005410a1a17816 */ /* 0x000fe20000000098 */
[----:B------:R-:W3:Y:S01]  /*aa520*/  LDL.LU R247, [R1+0x438] ;  /* 0x0004380001f77983 */ /* 0x000ee20000300800 */
[----:B------:R-:W-:-:S02]  /*aa530*/  PRMT R152, R165, 0x3340, R0 ;  /* 0x00003340a5987816 */ /* 0x000fc40000000000 */
[----:B------:R-:W-:Y:S01]  /*aa540*/  PRMT R160, R21, 0x3340, R164 ;  /* 0x0000334015a07816 */ /* 0x000fe200000000a4 */
[----:B------:R-:W3:Y:S03]  /*aa550*/  LDL.LU R248, [R1+0x43c] ;  /* 0x00043c0001f87983 */ /* 0x000ee60000300800 */
[----:B------:R-:W-:Y:S02]  /*aa560*/  PRMT R160, R160, 0x5410, R152 ;  /* 0x00005410a0a07816 */ /* 0x000fe40000000098 */
[----:B------:R-:W-:Y:S02]  /*aa570*/  LOP3.LUT R20, R12, 0xffff, RZ, 0xc0, !PT ;  /* 0x0000ffff0c147812 */ /* 0x000fe400078ec0ff */
[----:B------:R-:W-:Y:S02]  /*aa580*/  LOP3.LUT R17, R157, 0xffff, RZ, 0xc0, !PT ;  /* 0x0000ffff9d117812 */ /* 0x000fe400078ec0ff */
[----:B------:R-:W-:-:S02]  /*aa590*/  LOP3.LUT R18, R9, 0xffff, RZ, 0xc0, !PT ;  /* 0x0000ffff09127812 */ /* 0x000fc400078ec0ff */
[----:B------:R-:W-:Y:S02]  /*aa5a0*/  LOP3.LUT R19, R10, 0xffff, RZ, 0xc0, !PT ;  /* 0x0000ffff0a137812 */ /* 0x000fe400078ec0ff */
[----:B------:R-:W-:Y:S02]  /*aa5b0*/  PRMT R152, R18, 0x3340, R0 ;  /* 0x0000334012987816 */ /* 0x000fe40000000000 */
[----:B------:R-:W-:Y:S02]  /*aa5c0*/  PRMT R156, R20, 0x3340, R19 ;  /* 0x00003340149c7816 */ /* 0x000fe40000000013 */
[----:B------:R-:W-:Y:S02]  /*aa5d0*/  LOP3.LUT R12, R8, 0xffff, RZ, 0xc0, !PT ;  /* 0x0000ffff080c7812 */ /* 0x000fe400078ec0ff */
[----:B------:R-:W-:Y:S02]  /*aa5e0*/  PRMT R156, R156, 0x5410, R152 ;  /* 0x000054109c9c7816 */ /* 0x000fe40000000098 */
[----:B------:R-:W-:-:S02]  /*aa5f0*/  LOP3.LUT R8, R154, 0xffff, RZ, 0xc0, !PT ;  /* 0x0000ffff9a087812 */ /* 0x000fc400078ec0ff */
[----:B------:R-:W-:Y:S02]  /*aa600*/  LOP3.LUT R10, R159, 0xffff, RZ, 0xc0, !PT ;  /* 0x0000ffff9f0a7812 */ /* 0x000fe400078ec0ff */
[----:B------:R-:W-:Y:S02]  /*aa610*/  LOP3.LUT R9, R158, 0xffff, RZ, 0xc0, !PT ;  /* 0x0000ffff9e097812 */ /* 0x000fe400078ec0ff */
[----:B------:R-:W-:Y:S01]  /*aa620*/  PRMT R154, R156, 0x4210, R8 ;  /* 0x000042109c9a7816 */ /* 0x000fe20000000008 */
[----:B------:R-:W-:Y:S01]  /*aa630*/  BAR.SYNC.DEFER_BLOCKING 0x0 ;  /* 0x0000000000007b1d */ /* 0x000fe20000010000 */
[----:B------:R-:W-:-:S05]  /*aa640*/  LOP3.LUT R14, R14, 0xffff, RZ, 0xc0, !PT ;  /* 0x0000ffff0e0e7812 */ /* 0x000fca00078ec0ff */
[----:B------:R-:W0:Y:S01]  /*aa650*/  LDS.128 R156, [R11] ;  /* 0x000000000b9c7984 */ /* 0x000e220000000c00 */
[----:B------:R-:W-:Y:S02]  /*aa660*/  PRMT R152, R10, 0x3340, R0 ;  /* 0x000033400a987816 */ /* 0x000fe40000000000 */
[----:B------:R-:W-:Y:S02]  /*aa670*/  PRMT R155, R14, 0x3340, R12 ;  /* 0x000033400e9b7816 */ /* 0x000fe4000000000c */
[----:B------:R-:W-:Y:S02]  /*aa680*/  LOP3.LUT R15, R153, 0xffff, RZ, 0xc0, !PT ;  /* 0x0000ffff990f7812 */ /* 0x000fe400078ec0ff */
[----:B------:R-:W-:Y:S02]  /*aa690*/  PRMT R155, R155, 0x5410, R152 ;  /* 0x000054109b9b7816 */ /* 0x000fe40000000098 */
[----:B------:R-:W-:Y:S02]  /*aa6a0*/  PRMT R152, R161, 0x4210, R9 ;  /* 0x00004210a1987816 */ /* 0x000fe40000000009 */
[----:B------:R-:W-:-:S02]  /*aa6b0*/  PRMT R153, R160, 0x4210, R17 ;  /* 0x00004210a0997816 */ /* 0x000fc40000000011 */
[----:B------:R-:W-:Y:S01]  /*aa6c0*/  PRMT R155, R155, 0x4210, R15 ;  /* 0x000042109b9b7816 */ /* 0x000fe2000000000f */
[----:B------:R-:W-:Y:S06]  /*aa6d0*/  BAR.SYNC.DEFER_BLOCKING 0x0 ;  /* 0x0000000000007b1d */ /* 0x000fec0000010000 */
[----:B------:R1:W-:Y:S04]  /*aa6e0*/  STSM.16.M88.4 [R222], R152 ;  /* 0x00000098de007844 */ /* 0x0003e80000000200 */
[----:B0-----:R0:W-:Y:S04]  /*aa6f0*/  STL.64 [R1+0xc30], R156 ;  /* 0x000c309c01007387 */ /* 0x0011e80000100a00 */
[----:B------:R-:W-:Y:S01]  /*aa700*/  STL.64 [R1+0xc38], R158 ;  /* 0x000c389e01007387 */ /* 0x000fe20000100a00 */
[----:B-1----:R-:W-:-:S02]  /*aa710*/  SHF.R.S32.HI R152, RZ, 0x1f, R168 ;  /* 0x0000001fff987819 */ /* 0x002fc400000114a8 */
[----:B0-----:R-:W-:-:S05]  /*aa720*/  IADD3 R156, P2, R168, R2, RZ ;  /* 0x00000002a89c7210 */ /* 0x001fca0007f5e0ff */
[----:B------:R-:W-:Y:S01]  /*aa730*/  IMAD.X R157, R152, 0x1, R13, P2 ;  /* 0x00000001989d7824 */ /* 0x000fe200010e060d */
[----:B------:R-:W-:Y:S02]  /*aa740*/  IADD3 R154, P2, R168, R0, RZ ;  /* 0x00000000a89a7210 */ /* 0x000fe40007f5e0ff */
[----:B------:R-:W-:-:S05]  /*aa750*/  F2FP.SATFINITE.E4M3.F32.PACK_AB_MERGE_C R16, R230, R229, RZ ;  /* 0x000000e5e610723e */ /* 0x000fca00048070ff */
[----:B------:R0:W-:Y:S01]  /*aa760*/  STL [R1+0x551c], R16 ;  /* 0x00551c1001007387 */ /* 0x0001e20000100800 */
[----:B------:R-:W-:-:S03]  /*aa770*/  IMAD.X R155, R152, 0x1, R7, P2 ;  /* 0x00000001989b7824 */ /* 0x000fc600010e0607 */
[----:B------:R-:W-:Y:S01]  /*aa780*/  STL.64 [R1+0x16a0], R156 ;  /* 0x0016a09c01007387 */ /* 0x000fe20000100a00 */
[----:B0-----:R-:W-:-:S05]  /*aa790*/  F2FP.SATFINITE.E4M3.F32.PACK_AB_MERGE_C R16, R232, R231, RZ ;  /* 0x000000e7e810723e */ /* 0x001fca00048070ff */
[----:B------:R0:W-:Y:S02]  /*aa7a0*/  STL [R1+0x4acc], R16 ;  /* 0x004acc1001007387 */ /* 0x0001e40000100800 */
[----:B0-----:R-:W-:-:S05]  /*aa7b0*/  F2FP.SATFINITE.E4M3.F32.PACK_AB_MERGE_C R16, R234, R233, RZ ;  /* 0x000000e9ea10723e */ /* 0x001fca00048070ff */
[----:B------:R0:W-:Y:S04]  /*aa7c0*/  STL [R1+0x5520], R16 ;  /* 0x0055201001007387 */ /* 0x0001e80000100800 */
[----:B------:R1:W-:Y:S01]  /*aa7d0*/  STL.64 [R1+0x1698], R154 ;  /* 0x0016989a01007387 */ /* 0x0003e20000100a00 */
[----:B0-----:R-:W-:Y:S02]  /*aa7e0*/  F2FP.SATFINITE.E4M3.F32.PACK_AB_MERGE_C R16, R236, R235, RZ ;  /* 0x000000ebec10723e */ /* 0x001fe400048070ff */
[----:B-1----:R-:W-:-:S03]  /*aa7f0*/  IADD3 R154, P2, R168, R6, RZ ;  /* 0x00000006a89a7210 */ /* 0x002fc60007f5e0ff */
[----:B------:R-:W-:Y:S02]  /*aa800*/  STL [R1+0x4a64], R16 ;  /* 0x004a641001007387 */ /* 0x000fe40000100800 */
[----:B------:R-:W-:-:S05]  /*aa810*/  IMAD.X R155, R152, 0x1, R5, P2 ;  /* 0x00000001989b7824 */ /* 0x000fca00010e0605 */
[----:B------:R0:W-:Y:S02]  /*aa820*/  STL.64 [R1+0x1690], R154 ;  /* 0x0016909a01007387 */ /* 0x0001e40000100a00 */
[----:B0-----:R-:W-:-:S05]  /*aa830*/  IADD3 R154, P2, R168, R4, RZ ;  /* 0x00000004a89a7210 */ /* 0x001fca0007f5e0ff */
[----:B------:R-:W-:Y:S01]  /*aa840*/  IMAD.X R155, R152, 0x1, R3, P2 ;  /* 0x00000001989b7824 */ /* 0x000fe200010e0603 */
[----:B------:R-:W-:-:S04]  /*aa850*/  SHF.R.S32.HI R152, RZ, 0x1f, R167 ;  /* 0x0000001fff987819 */ /* 0x000fc800000114a7 */
[----:B------:R0:W-:Y:S01]  /*aa860*/  STL.64 [R1+0x1688], R154 ;  /* 0x0016889a01007387 */ /* 0x0001e20000100a00 */
[----:B------:R-:W-:Y:S02]  /*aa870*/  F2FP.SATFINITE.E4M3.F32.PACK_AB_MERGE_C R23, R238, R237, RZ ;  /* 0x000000edee17723e */ /* 0x000fe400048070ff */
[----:B--2---:R-:W-:Y:S02]  /*aa880*/  F2FP.SATFINITE.E4M3.F32.PACK_AB_MERGE_C R16, R240, R239, RZ ;  /* 0x000000eff010723e */ /* 0x004fe400048070ff */
[C---:B0-----:R-:W-:Y:S01]  /*aa890*/  IADD3 R154, P2, R167.reuse, R2, RZ ;  /* 0x00000002a79a7210 */ /* 0x041fe20007f5e0ff */
[----:B------:R-:W-:Y:S04]  /*aa8a0*/  STL [R1+0x4a78], R23 ;  /* 0x004a781701007387 */ /* 0x000fe80000100800 */
[----:B------:R-:W-:Y:S01]  /*aa8b0*/  IMAD.X R155, R152, 0x1, R13, P2 ;  /* 0x00000001989b7824 */ /* 0x000fe200010e060d */
[----:B------:R-:W-:Y:S04]  /*aa8c0*/  STL [R1+0x49f8], R16 ;  /* 0x0049f81001007387 */ /* 0x000fe80000100800 */
[----:B------:R0:W-:Y:S02]  /*aa8d0*/  STL.64 [R1+0x15f8], R154 ;  /* 0x0015f89a01007387 */ /* 0x0001e40000100a00 */
[----:B0-----:R-:W-:-:S05]  /*aa8e0*/  IADD3 R154, P2, R167, R0, RZ ;  /* 0x00000000a79a7210 */ /* 0x001fca0007f5e0ff */
[----:B------:R-:W-:-:S05]  /*aa8f0*/  IMAD.X R155, R152, 0x1, R7, P2 ;  /* 0x00000001989b7824 */ /* 0x000fca00010e0607 */
[----:B------:R0:W-:Y:S02]  /*aa900*/  STL.64 [R1+0x15e8], R154 ;  /* 0x0015e89a01007387 */ /* 0x0001e40000100a00 */
[----:B0-----:R-:W-:-:S05]  /*aa910*/  IADD3 R154, P2, R167, R6, RZ ;  /* 0x00000006a79a7210 */ /* 0x001fca0007f5e0ff */
[----:B------:R-:W-:-:S05]  /*aa920*/  IMAD.X R155, R152, 0x1, R5, P2 ;  /* 0x00000001989b7824 */ /* 0x000fca00010e0605 */
[----:B------:R0:W-:Y:S01]  /*aa930*/  STL.64 [R1+0x15e0], R154 ;  /* 0x0015e09a01007387 */ /* 0x0001e20000100a00 */
[----:B------:R-:W-:Y:S02]  /*aa940*/  SHF.R.U32.HI R153, RZ, 0x8, R163 ;  /* 0x00000008ff997819 */ /* 0x000fe400000116a3 */
[----:B------:R-:W-:Y:S02]  /*aa950*/  SHF.R.U32.HI R163, RZ, 0x8, R162 ;  /* 0x00000008ffa37819 */ /* 0x000fe400000116a2 */
[----:B------:R-:W-:Y:S02]  /*aa960*/  SHF.R.U32.HI R161, RZ, 0x8, R164 ;  /* 0x00000008ffa17819 */ /* 0x000fe400000116a4 */
[----:B0-----:R-:W-:-:S05]  /*aa970*/  IADD3 R154, P2, R167, R4, RZ ;  /* 0x00000004a79a7210 */ /* 0x001fca0007f5e0ff */
[----:B------:R-:W-:Y:S01]  /*aa980*/  IMAD.X R155, R152, 0x1, R3, P2 ;  /* 0x00000001989b7824 */ /* 0x000fe200010e0603 */
[----:B------:R-:W-:Y:S02]  /*aa990*/  SHF.R.U32.HI R152, RZ, 0x8, R21 ;  /* 0x00000008ff987819 */ /* 0x000fe40000011615 */
[----:B------:R-:W-:Y:S02]  /*aa9a0*/  LOP3.LUT R153, R153, 0xffff, RZ, 0xc0, !PT ;  /* 0x0000ffff99997812 */ /* 0x000fe400078ec0ff */
[----:B------:R-:W-:Y:S02]  /*aa9b0*/  LOP3.LUT R163, R163, 0xffff, RZ, 0xc0, !PT ;  /* 0x0000ffffa3a37812 */ /* 0x000fe400078ec0ff */
[----:B------:R-:W-:Y:S02]  /*aa9c0*/  LOP3.LUT R152, R152, 0xffff, RZ, 0xc0, !PT ;  /* 0x0000ffff98987812 */ /* 0x000fe400078ec0ff */
[----:B------:R-:W-:Y:S02]  /*aa9d0*/  LOP3.LUT R161, R161, 0xffff, RZ, 0xc0, !PT ;  /* 0x0000ffffa1a17812 */ /* 0x000fe400078ec0ff */
[----:B------:R-:W-:-:S02]  /*aa9e0*/  PRMT R163, R153, 0x3340, R163 ;  /* 0x0000334099a37816 */ /* 0x000fc400000000a3 */
[----:B------:R-:W-:Y:S02]  /*aa9f0*/  SHF.R.U32.HI R153, RZ, 0x8, R22 ;  /* 0x00000008ff997819 */ /* 0x000fe40000011616 */
[----:B------:R-:W-:Y:S02]  /*aaa00*/  PRMT R161, R152, 0x3340, R161 ;  /* 0x0000334098a17816 */ /* 0x000fe400000000a1 */
[----:B------:R-:W-:Y:S02]  /*aaa10*/  SHF.R.S32.HI R152, RZ, 0x1f, R166 ;  /* 0x0000001fff987819 */ /* 0x000fe400000114a6 */
[----:B------:R-:W-:Y:S02]  /*aaa20*/  IADD3 R22, P2, R166, R2, RZ ;  /* 0x00000002a6167210 */ /* 0x000fe40007f5e0ff */
[----:B------:R-:W-:-:S03]  /*aaa30*/  SHF.R.U32.HI R156, RZ, 0x8, R18 ;  /* 0x00000008ff9c7819 */ /* 0x000fc60000011612 */
[----:B------:R-:W-:Y:S01]  /*aaa40*/  IMAD.X R23, R152, 0x1, R13, P2 ;  /* 0x0000000198177824 */ /* 0x000fe200010e060d */
[----:B------:R-:W-:Y:S02]  /*aaa50*/  IADD3 R18, P2, R166, R0, RZ ;  /* 0x00000000a6127210 */ /* 0x000fe40007f5e0ff */
[----:B------:R-:W-:-:S03]  /*aaa60*/  SHF.R.U32.HI R162, RZ, 0x8, R19 ;  /* 0x00000008ffa27819 */ /* 0x000fc60000011613 */
[----:B------:R-:W-:Y:S01]  /*aaa70*/  IMAD.X R19, R152, 0x1, R7, P2 ;  /* 0x0000000198137824 */ /* 0x000fe200010e0607 */
[----:B------:R-:W-:Y:S04]  /*aaa80*/  STL.64 [R1+0x15d8], R154 ;  /* 0x0015d89a01007387 */ /* 0x000fe80000100a00 */
[----:B------:R-:W-:Y:S04]  /*aaa90*/  STL.64 [R1+0x15d0], R22 ;  /* 0x0015d01601007387 */ /* 0x000fe80000100a00 */
[----:B------:R0:W-:Y:S01]  /*aaaa0*/  STL.64 [R1+0x15f0], R18 ;  /* 0x0015f01201007387 */ /* 0x0001e20000100a00 */
[----:B----4-:R-:W-:-:S02]  /*aaab0*/  F2FP.SATFINITE.E4M3.F32.PACK_AB_MERGE_C R160, R242, R241, RZ ;  /* 0x000000f1f2a0723e */ /* 0x010fc400048070ff */
[----:B0-----:R-:W-:-:S05]  /*aaac0*/  IADD3 R18, P2, R166, R6, RZ ;  /* 0x00000006a6127210 */ /* 0x001fca0007f5e0ff */
[----:B------:R-:W-:-:S05]  /*aaad0*/  IMAD.X R19, R152, 0x1, R5, P2 ;  /* 0x0000000198137824 */ /* 0x000fca00010e0605 */
[----:B------:R0:W-:Y:S04]  /*aaae0*/  STL.64 [R1+0x1680], R18 ;  /* 0x0016801201007387 */ /* 0x0001e80000100a00 */
[----:B------:R-:W2:Y:S04]  /*aaaf0*/  LDL.LU R240, [R1+0x30] ;  /* 0x0000300001f07983 */ /* 0x000ea80000300800 */
[----:B------:R-:W2:Y:S01]  /*aab00*/  LDL.LU R241, [R1+0x34] ;  /* 0x0000340001f17983 */ /* 0x000ea20000300800 */
[----:B0-----:R-:W-:-:S03]  /*aab10*/  IADD3 R18, P2, R166, R4, RZ ;  /* 0x00000004a6127210 */ /* 0x001fc60007f5e0ff */
[----:B------:R-:W4:Y:S02]  /*aab20*/  LDL.LU R242, [R1+0x38] ;  /* 0x0000380001f27983 */ /* 0x000f240000300800 */
[----:B------:R-:W-:Y:S01]  /*aab30*/  IMAD.X R19, R152, 0x1, R3, P2 ;  /* 0x0000000198137824 */ /* 0x000fe200010e0603 */
[----:B------:R-:W-:-:S04]  /*aab40*/  F2FP.SATFINITE.E4M3.F32.PACK_AB_MERGE_C R159, R244, R243, RZ ;  /* 0x000000f3f49f723e */ /* 0x000fc800048070ff */
[----:B------:R0:W-:Y:S04]  /*aab50*/  STL.64 [R1+0x1678], R18 ;  /* 0x0016781201007387 */ /* 0x0001e80000100a00 */
[----:B------:R-:W4:Y:S04]  /*aab60*/  LDL.LU R243, [R1+0x3c] ;  /* 0x00003c0001f37983 */ /* 0x000f280000300800 */
[----:B------:R-:W2:Y:S01]  /*aab70*/  LDL.LU R244, [R1+0x46b8] ;  /* 0x0046b80001f47983 */ /* 0x000ea20000300800 */
[----:B------:R-:W-:Y:S02]  /*aab80*/  SHF.R.U32.HI R154, RZ, 0x8, R165 ;  /* 0x00000008ff9a7819 */ /* 0x000fe400000116a5 */
[----:B------:R-:W-:Y:S01]  /*aab90*/  SHF.R.U32.HI R155, RZ, 0x8, R20 ;  /* 0x00000008ff9b7819 */ /* 0x000fe20000011614 */
[----:B------:R-:W-:Y:S01]  /*aaba0*/  BAR.SYNC.DEFER_BLOCKING 0x0 ;  /* 0x0000000000007b1d */ /* 0x000fe20000010000 */
        /* <DEDUP_REMOVED lines=11> */
[----:B---3--:R-:W-:Y:S02]  /*aac60*/  F2FP.SATFINITE.E4M3.F32.PACK_AB_MERGE_C R158, R246, R245, RZ ;  /* 0x000000f5f69e723e */ /* 0x008fe400048070ff */
[----:B------:R-:W-:Y:S01]  /*aac70*/  PRMT R154, R162, 0x5410, R155 ;  /* 0x00005410a29a7816 */ /* 0x000fe2000000009b */
[----:B------:R-:W3:Y:S01]  /*aac80*/  LDL.LU R245, [R1+0xc0c] ;  /* 0x000c0c0001f57983 */ /* 0x000ee20000300800 */
[----:B------:R-:W-:-:S02]  /*aac90*/  SHF.R.S32.HI R155, RZ, 0x1f, R169 ;  /* 0x0000001fff9b7819 */ /* 0x000fc400000114a9 */
[----:B0-----:R-:W-:Y:S01]  /*aaca0*/  IADD3 R18, P2, R169, R2, RZ ;  /* 0x00000002a9127210 */ /* 0x001fe20007f5e0ff */
[----:B------:R-:W3:Y:S01]  /*aacb0*/  LDL.LU R246, [R1+0x140c] ;  /* 0x00140c0001f67983 */ /* 0x000ee20000300800 */
[----:B------:R-:W-:-:S03]  /*aacc0*/  F2FP.SATFINITE.E4M3.F32.PACK_AB_MERGE_C R157, R248, R247, RZ ;  /* 0x000000f7f89d723e */ /* 0x000fc600048070ff */
[----:B------:R-:W-:Y:S01]  /*aacd0*/  IMAD.X R19, R155, 0x1, R13, P2 ;  /* 0x000000019b137824 */ /* 0x000fe200010e060d */
[----:B------:R-:W3:Y:S01]  /*aace0*/  LDL.LU R247, [R1+0x46ac] ;  /* 0x0046ac0001f77983 */ /* 0x000ee20000300800 */
[----:B------:R-:W-:Y:S02]  /*aacf0*/  SHF.R.U32.HI R164, RZ, 0x8, R12 ;  /* 0x00000008ffa47819 */ /* 0x000fe4000001160c */
[----:B------:R-:W-:Y:S01]  /*aad00*/  PRMT R152, R152, 0x5210, R9 ;  /* 0x0000521098987816 */ /* 0x000fe20000000009 */
[----:B------:R-:W3:Y:S04]  /*aad10*/  LDL.LU R248, [R1+0xc08] ;  /* 0x000c080001f87983 */ /* 0x000ee80000300800 */
[----:B------:R-:W3:Y:S04]  /*aad20*/  LDL.LU R12, [R1+0x1408] ;  /* 0x00140800010c7983 */ /* 0x000ee80000300800 */
[----:B------:R-:W3:Y:S04]  /*aad30*/  LDL.LU R9, [R1+0x468c] ;  /* 0x00468c0001097983 */ /* 0x000ee80000300800 */
[----:B------:R0:W-:Y:S01]  /*aad40*/  STL.64 [R1+0x15c8], R18 ;  /* 0x0015c81201007387 */ /* 0x0001e20000100a00 */
[----:B------:R-:W-:-:S02]  /*aad50*/  PRMT R153, R153, 0x5210, R17 ;  /* 0x0000521099997816 */ /* 0x000fc40000000011 */
[----:B0-----:R-:W-:-:S05]  /*aad60*/  IADD3 R18, P2, R169, R0, RZ ;  /* 0x00000000a9127210 */ /* 0x001fca0007f5e0ff */
[----:B------:R-:W-:Y:S01]  /*aad70*/  IMAD.X R19, R155, 0x1, R7, P2 ;  /* 0x000000019b137824 */ /* 0x000fe200010e0607 */
[----:B------:R-:W-:Y:S02]  /*aad80*/  IADD3 R16, P2, R169, R6, RZ ;  /* 0x00000006a9107210 */ /* 0x000fe40007f5e0ff */
[----:B------:R-:W-:Y:S02]  /*aad90*/  SHF.R.U32.HI R165, RZ, 0x8, R10 ;  /* 0x00000008ffa57819 */ /* 0x000fe4000001160a */
[----:B------:R-:W-:Y:S01]  /*aada0*/  SHF.R.U32.HI R156, RZ, 0x8, R14 ;  /* 0x00000008ff9c7819 */ /* 0x000fe2000001160e */
[----:B------:R-:W-:Y:S01]  /*aadb0*/  IMAD.X R17, R155, 0x1, R5, P2 ;  /* 0x000000019b117824 */ /* 0x000fe200010e0605 */
[----:B------:R-:W3:Y:S01]  /*aadc0*/  LDL.LU R10, [R1+0x1010] ;  /* 0x00101000010a7983 */ /* 0x000ee20000300800 */
[----:B------:R-:W-:-:S03]  /*aadd0*/  PRMT R154, R154, 0x5210, R8 ;  /* 0x000052109a9a7816 */ /* 0x000fc60000000008 */
[----:B------:R-:W3:Y:S04]  /*aade0*/  LDL.LU R14, [R1+0x4688] ;  /* 0x00468800010e7983 */ /* 0x000ee80000300800 */
[----:B------:R-:W3:Y:S04]  /*aadf0*/  LDL.LU R8, [R1+0x100c] ;  /* 0x00100c0001087983 */ /* 0x000ee80000300800 */
[----:B------:R-:W-:Y:S04]  /*aae00*/  STL.64 [R1+0x15c0], R18 ;  /* 0x0015c01201007387 */ /* 0x000fe80000100a00 */
[----:B------:R0:W-:Y:S02]  /*aae10*/  STL.64 [R1+0x15b8], R16 ;  /* 0x0015b81001007387 */ /* 0x0001e40000100a00 */
[----:B0-----:R-:W-:-:S05]  /*aae20*/  IADD3 R16, P2, R169, R4, RZ ;  /* 0x00000004a9107210 */ /* 0x001fca0007f5e0ff */
[----:B------:R-:W-:-:S05]  /*aae30*/  IMAD.X R17, R155, 0x1, R3, P2 ;  /* 0x000000019b117824 */ /* 0x000fca00010e0603 */
[----:B------:R-:W-:Y:S04]  /*aae40*/  STL.64 [R1+0x15b0], R16 ;  /* 0x0015b01001007387 */ /* 0x000fe80000100a00 */
[----:B------:R-:W0:Y:S01]  /*aae50*/  LDS.128 R16, [R11] ;  /* 0x000000000b107984 */ /* 0x000e220000000c00 */
[----:B------:R-:W-:Y:S02]  /*aae60*/  LOP3.LUT R156, R156, 0xffff, RZ, 0xc0, !PT ;  /* 0x0000ffff9c9c7812 */ /* 0x000fe400078ec0ff */
[----:B------:R-:W-:Y:S02]  /*aae70*/  LOP3.LUT R164, R164, 0xffff, RZ, 0xc0, !PT ;  /* 0x0000ffffa4a47812 */ /* 0x000fe400078ec0ff */
[----:B------:R-:W-:Y:S02]  /*aae80*/  LOP3.LUT R165, R165, 0xffff, RZ, 0xc0, !PT ;  /* 0x0000ffffa5a57812 */ /* 0x000fe400078ec0ff */
[----:B------:R-:W-:-:S02]  /*aae90*/  PRMT R164, R156, 0x3340, R164 ;  /* 0x000033409ca47816 */ /* 0x000fc400000000a4 */
[----:B------:R-:W-:Y:S01]  /*aaea0*/  PRMT R156, R165, 0x3340, R0 ;  /* 0x00003340a59c7816 */ /* 0x000fe20000000000 */
        /* <DEDUP_REMOVED lines=15> */
[----:B------:R-:W3:Y:S04]  /*aafa0*/  LDL.LU R239, [R1+0xa30] ;  /* 0x000a300001ef7983 */ /* 0x000ee80000300800 */
[----:B------:R0:W-:Y:S01]  /*aafb0*/  STSM.16.M88.4 [R222], R152 ;  /* 0x00000098de007844 */ /* 0x0001e20000000200 */
[----:B------:R-:W-:Y:S01]  /*aafc0*/  BAR.SYNC.DEFER_BLOCKING 0x0 ;  /* 0x0000000000007b1d */ /* 0x000fe20000010000 */
[----:B--2---:R-:W-:-:S05]  /*aafd0*/  LOP3.LUT R166, R244, 0xffff, RZ, 0xc0, !PT ;  /* 0x0000fffff4a67812 */ /* 0x004fca00078ec0ff */
[----:B------:R-:W1:Y:S01]  /*aafe0*/  LDS.128 R20, [R11] ;  /* 0x000000000b147984 */ /* 0x000e620000000c00 */
[----:B0-----:R-:W-:-:S03]  /*aaff0*/  F2FP.SATFINITE.E4M3.F32.PACK_AB_MERGE_C R154, R241, R240, RZ ;  /* 0x000000f0f19a723e */ /* 0x001fc600048070ff */
[----:B------:R-:W2:Y:S01]  /*ab000*/  LDL.LU R240, [R1+0xa34] ;  /* 0x000a340001f07983 */ /* 0x000ea20000300800 */
[----:B----4-:R-:W-:-:S03]  /*ab010*/  F2FP.SATFINITE.E4M3.F32.PACK_AB_MERGE_C R153, R243, R242, RZ ;  /* 0x000000f2f399723e */ /* 0x010fc600048070ff */
[----:B------:R-:W4:Y:S04]  /*ab020*/  LDL.LU R241, [R1+0x840] ;  /* 0x0008400001f17983 */ /* 0x000f280000300800 */
[----:B------:R-:W4:Y:S04]  /*ab030*/  LDL.LU R242, [R1+0x844] ;  /* 0x0008440001f27983 */ /* 0x000f280000300800 */
[----:B------:R-:W4:Y:S04]  /*ab040*/  LDL.LU R243, [R1+0x848] ;  /* 0x0008480001f37983 */ /* 0x000f280000300800 */
[----:B------:R-:W4:Y:S01]  /*ab050*/  LDL.LU R244, [R1+0x84c] ;  /* 0x00084c0001f47983 */ /* 0x000f220000300800 */
[----:B---3--:R-:W-:-:S03]  /*ab060*/  LOP3.LUT R168, R245, 0xffff, RZ, 0xc0, !PT ;  /* 0x0000fffff5a87812 */ /* 0x008fc600078ec0ff */
[----:B------:R-:W3:Y:S01]  /*ab070*/  LDL.LU R245, [R1+0x440] ;  /* 0x0004400001f57983 */ /* 0x000ee20000300800 */
[----:B------:R-:W-:-:S03]  /*ab080*/  LOP3.LUT R163, R246, 0xffff, RZ, 0xc0, !PT ;  /* 0x0000fffff6a37812 */ /* 0x000fc600078ec0ff */
[----:B------:R-:W3:Y:S01]  /*ab090*/  LDL.LU R246, [R1+0x444] ;  /* 0x0004440001f67983 */ /* 0x000ee20000300800 */
[----:B------:R-:W-:-:S03]  /*ab0a0*/  LOP3.LUT R169, R247, 0xffff, RZ, 0xc0, !PT ;  /* 0x0000fffff7a97812 */ /* 0x000fc600078ec0ff */
[----:B------:R-:W3:Y:S01]  /*ab0b0*/  LDL.LU R247, [R1+0x448] ;  /* 0x0004480001f77983 */ /* 0x000ee20000300800 */
[----:B------:R-:W-:-:S03]  /*ab0c0*/  LOP3.LUT R17, R248, 0xffff, RZ, 0xc0, !PT ;  /* 0x0000fffff8117812 */ /* 0x000fc600078ec0ff */
[----:B------:R-:W3:Y:S01]  /*ab0d0*/  LDL.LU R248, [R1+0x44c] ;  /* 0x00044c0001f87983 */ /* 0x000ee20000300800 */
[----:B------:R-:W-:Y:S02]  /*ab0e0*/  PRMT R152, R168, 0x3340, R0 ;  /* 0x00003340a8987816 */ /* 0x000fe40000000000 */
[----:B------:R-:W-:Y:S02]  /*ab0f0*/  PRMT R162, R166, 0x3340, R163 ;  /* 0x00003340a6a27816 */ /* 0x000fe400000000a3 */
[----:B------:R-:W-:Y:S02]  /*ab100*/  LOP3.LUT R167, R12, 0xffff, RZ, 0xc0, !PT ;  /* 0x0000ffff0ca77812 */ /* 0x000fe400078ec0ff */
[----:B------:R-:W-:Y:S02]  /*ab110*/  PRMT R162, R162, 0x5410, R152 ;  /* 0x00005410a2a27816 */ /* 0x000fe40000000098 */
[----:B------:R-:W-:Y:S02]  /*ab120*/  PRMT R152, R17, 0x3340, R0 ;  /* 0x0000334011987816 */ /* 0x000fe40000000000 */
[----:B------:R-:W-:-:S02]  /*ab130*/  PRMT R161, R169, 0x3340, R167 ;  /* 0x00003340a9a17816 */ /* 0x000fc400000000a7 */
[----:B------:R-:W-:Y:S02]  /*ab140*/  LOP3.LUT R165, R9, 0xffff, RZ, 0xc0, !PT ;  /* 0x0000ffff09a57812 */ /* 0x000fe400078ec0ff */
[----:B------:R-:W-:Y:S02]  /*ab150*/  LOP3.LUT R18, R160, 0xffff, RZ, 0xc0, !PT ;  /* 0x0000ffffa0127812 */ /* 0x000fe400078ec0ff */
[----:B------:R-:W-:Y:S02]  /*ab160*/  PRMT R161, R161, 0x5410, R152 ;  /* 0x00005410a1a17816 */ /* 0x000fe40000000098 */
[----:B------:R-:W-:Y:S02]  /*ab170*/  PRMT R152, R18, 0x3340, R0 ;  /* 0x0000334012987816 */ /* 0x000fe40000000000 */
[----:B------:R-:W-:Y:S02]  /*ab180*/  LOP3.LUT R9, R158, 0xffff, RZ, 0xc0, !PT ;  /* 0x0000ffff9e097812 */ /* 0x000fe400078ec0ff */
[----:B------:R-:W-:-:S02]  /*ab190*/  LOP3.LUT R164, R10, 0xffff, RZ, 0xc0, !PT ;  /* 0x0000ffff0aa47812 */ /* 0x000fc400078ec0ff */
[----:B------:R-:W-:Y:S02]  /*ab1a0*/  LOP3.LUT R10, R159, 0xffff, RZ, 0xc0, !PT ;  /* 0x0000ffff9f0a7812 */ /* 0x000fe400078ec0ff */
[----:B------:R-:W-:Y:S02]  /*ab1b0*/  PRMT R156, R165, 0x3340, R164 ;  /* 0x00003340a59c7816 */ /* 0x000fe400000000a4 */
[----:B------:R-:W-:Y:S02]  /*ab1c0*/  LOP3.LUT R14, R14, 0xffff, RZ, 0xc0, !PT ;  /* 0x0000ffff0e0e7812 */ /* 0x000fe400078ec0ff */
[----:B------:R-:W-:Y:S02]  /*ab1d0*/  LOP3.LUT R12, R8, 0xffff, RZ, 0xc0, !PT ;  /* 0x0000ffff080c7812 */ /* 0x000fe400078ec0ff */
[----:B------:R-:W-:Y:S02]  /*ab1e0*/  PRMT R156, R156, 0x5410, R152 ;  /* 0x000054109c9c7816 */ /* 0x000fe40000000098 */
[----:B------:R-:W-:-:S02]  /*ab1f0*/  PRMT R152, R10, 0x3340, R0 ;  /* 0x000033400a987816 */ /* 0x000fc40000000000 */
[----:B------:R-:W-:Y:S02]  /*ab200*/  PRMT R155, R14, 0x3340, R12 ;  /* 0x000033400e9b7816 */ /* 0x000fe4000000000c */
[----:B------:R-:W-:Y:S02]  /*ab210*/  LOP3.LUT R16, R157, 0xffff, RZ, 0xc0, !PT ;  /* 0x0000ffff9d107812 */ /* 0x000fe400078ec0ff */
[----:B------:R-:W-:Y:S02]  /*ab220*/  PRMT R155, R155, 0x5410, R152 ;  /* 0x000054109b9b7816 */ /* 0x000fe40000000098 */
[----:B------:R-:W-:Y:S02]  /*ab230*/  LOP3.LUT R8, R154, 0xffff, RZ, 0xc0, !PT ;  /* 0x0000ffff9a087812 */ /* 0x000fe400078ec0ff */
[----:B------:R-:W-:Y:S02]  /*ab240*/  LOP3.LUT R15, R153, 0xffff, RZ, 0xc0, !PT ;  /* 0x0000ffff990f7812 */ /* 0x000fe400078ec0ff */
[----:B------:R-:W-:-:S02]  /*ab250*/  PRMT R152, R162, 0x4210, R9 ;  /* 0x00004210a2987816 */ /* 0x000fc40000000009 */
[----:B------:R-:W-:Y:S02]  /*ab260*/  PRMT R153, R161, 0x4210, R16 ;  /* 0x00004210a1997816 */ /* 0x000fe40000000010 */
[----:B------:R-:W-:Y:S02]  /*ab270*/  PRMT R154, R156, 0x4210, R8 ;  /* 0x000042109c9a7816 */ /* 0x000fe40000000008 */
[----:B------:R-:W-:Y:S01]  /*ab280*/  PRMT R155, R155, 0x4210, R15 ;  /* 0x000042109b9b7816 */ /* 0x000fe2000000000f */
[----:B------:R-:W-:Y:S06]  /*ab290*/  BAR.SYNC.DEFER_BLOCKING 0x0 ;  /* 0x0000000000007b1d */ /* 0x000fec0000010000 */
[----:B-1----:R0:W-:Y:S02]  /*ab2a0*/  STL.64 [R1+0xc10], R20 ;  /* 0x000c101401007387 */ /* 0x0021e40000100a00 */
[----:B0-----:R-:W-:-:S02]  /*ab2b0*/  IADD3 R20, P2, R172, R2, RZ ;  /* 0x00000002ac147210 */ /* 0x001fc40007f5e0ff */
[----:B------:R0:W-:Y:S04]  /*ab2c0*/  STSM.16.M88.4 [R222], R152 ;  /* 0x00000098de007844 */ /* 0x0001e80000000200 */
[----:B------:R-:W-:Y:S01]  /*ab2d0*/  STL.64 [R1+0xc18], R22 ;  /* 0x000c181601007387 */ /* 0x000fe20000100a00 */
[----:B0-----:R-:W-:-:S05]  /*ab2e0*/  SHF.R.S32.HI R152, RZ, 0x1f, R172 ;  /* 0x0000001fff987819 */ /* 0x001fca00000114ac */
[----:B------:R-:W-:-:S05]  /*ab2f0*/  IMAD.X R21, R152, 0x1, R13, P2 ;  /* 0x0000000198157824 */ /* 0x000fca00010e060d */
[----:B------:R0:W-:Y:S02]  /*ab300*/  STL.64 [R1+0x15a8], R20 ;  /* 0x0015a81401007387 */ /* 0x0001e40000100a00 */
[----:B0-----:R-:W-:Y:S02]  /*ab310*/  IADD3 R20, P2, R172, R0, RZ ;  /* 0x00000000ac147210 */ /* 0x001fe40007f5e0ff */
[----:B------:R-:W-:-:S03]  /*ab320*/  F2FP.SATFINITE.E4M3.F32.PACK_AB_MERGE_C R22, R230, R229, RZ ;  /* 0x000000e5e616723e */ /* 0x000fc600048070ff */
[----:B------:R-:W-:Y:S01]  /*ab330*/  IMAD.X R21, R152, 0x1, R7, P2 ;  /* 0x0000000198157824 */ /* 0x000fe200010e0607 */
[----:B------:R-:W-:Y:S01]  /*ab340*/  F2FP.SATFINITE.E4M3.F32.PACK_AB_MERGE_C R19, R232, R231, RZ ;  /* 0x000000e7e813723e */ /* 0x000fe200048070ff */
[----:B------:R0:W-:Y:S04]  /*ab350*/  STL [R1+0x4978], R22 ;  /* 0x0049781601007387 */ /* 0x0001e80000100800 */
[----:B------:R1:W-:Y:S04]  /*ab360*/  STL [R1+0x4928], R19 ;  /* 0x0049281301007387 */ /* 0x0003e80000100800 */
[----:B------:R1:W-:Y:S01]  /*ab370*/  STL.64 [R1+0x15a0], R20 ;  /* 0x0015a01401007387 */ /* 0x0003e20000100a00 */
[----:B0-----:R-:W-:-:S02]  /*ab380*/  F2FP.SATFINITE.E4M3.F32.PACK_AB_MERGE_C R22, R234, R233, RZ ;  /* 0x000000e9ea16723e */ /* 0x001fc400048070ff */
[----:B-1----:R-:W-:Y:S02]  /*ab390*/  F2FP.SATFINITE.E4M3.F32.PACK_AB_MERGE_C R19, R236, R235, RZ ;  /* 0x000000ebec13723e */ /* 0x002fe400048070ff */
[----:B------:R-:W-:Y:S01]  /*ab3a0*/  IADD3 R20, P2, R172, R6, RZ ;  /* 0x00000006ac147210 */ /* 0x000fe20007f5e0ff */
[----:B------:R-:W-:Y:S04]  /*ab3b0*/  STL [R1+0x493c], R22 ;  /* 0x00493c1601007387 */ /* 0x000fe80000100800 */
[----:B------:R-:W-:Y:S01]  /*ab3c0*/  IMAD.X R21, R152, 0x1, R5, P2 ;  /* 0x0000000198157824 */ /* 0x000fe200010e0605 */
[----:B------:R-:W-:Y:S04]  /*ab3d0*/  STL [R1+0x48d4], R19 ;  /* 0x0048d41301007387 */ /* 0x000fe80000100800 */
[----:B------:R0:W-:Y:S02]  /*ab3e0*/  STL.64 [R1+0x1598], R20 ;  /* 0x0015981401007387 */ /* 0x0001e40000100a00 */
[----:B0-----:R-:W-:-:S05]  /*ab3f0*/  IADD3 R20, P2, R172, R4, RZ ;  /* 0x00000004ac147210 */ /* 0x001fca0007f5e0ff */
[----:B------:R-:W-:-:S05]  /*ab400*/  IMAD.X R21, R152, 0x1, R3, P2 ;  /* 0x0000000198157824 */ /* 0x000fca00010e0603 */
[----:B------:R0:W-:Y:S01]  /*ab410*/  STL.64 [R1+0x1590], R20 ;  /* 0x0015901401007387 */ /* 0x0001e20000100a00 */
[----:B------:R-:W-:Y:S02]  /*ab420*/  SHF.R.S32.HI R152, RZ, 0x1f, R171 ;  /* 0x0000001fff987819 */ /* 0x000fe400000114ab */
[----:B0-----:R-:W-:-:S05]  /*ab430*/  F2FP.SATFINITE.E4M3.F32.PACK_AB_MERGE_C R20, R238, R237, RZ ;  /* 0x000000edee14723e */ /* 0x001fca00048070ff */
[----:B------:R0:W-:Y:S02]  /*ab440*/  STL [R1+0x48e8], R20 ;  /* 0x0048e81401007387 */ /* 0x0001e40000100800 */
[----:B0-----:R-:W-:-:S05]  /*ab450*/  IADD3 R20, P2, R171, R2, RZ ;  /* 0x00000002ab147210 */ /* 0x001fca0007f5e0ff */
[----:B------:R-:W-:Y:S01]  /*ab460*/  IMAD.X R21, R152, 0x1, R13, P2 ;  /* 0x0000000198157824 */ /* 0x000fe200010e060d */
[----:B------:R-:W-:Y:S02]  /*ab470*/  SHF.R.U32.HI R162, RZ, 0x8, R167 ;  /* 0x00000008ffa27819 */ /* 0x000fe400000116a7 */
[----:B--2---:R-:W-:-:S05]  /*ab480*/  F2FP.SATFINITE.E4M3.F32.PACK_AB_MERGE_C R19, R240, R239, RZ ;  /* 0x000000eff013723e */ /* 0x004fca00048070ff */
        /* <DEDUP_REMOVED lines=8> */
[----:B------:R-:W-:Y:S02]  /*ab510*/  LOP3.LUT R162, R162, 0xffff, RZ, 0xc0, !PT ;  /* 0x0000ffffa2a27812 */ /* 0x000fe400078ec0ff */
[----:B0-----:R-:W-:-:S05]  /*ab520*/  IADD3 R20, P2, R171, R4, RZ ;  /* 0x00000004ab147210 */ /* 0x001fca0007f5e0ff */
[----:B------:R-:W-:Y:S01]  /*ab530*/  IMAD.X R21, R152, 0x1, R3, P2 ;  /* 0x0000000198157824 */ /* 0x000fe200010e0603 */
[----:B------:R-:W-:-:S04]  /*ab540*/  SHF.R.U32.HI R152, RZ, 0x8, R169 ;  /* 0x00000008ff987819 */ /* 0x000fc800000116a9 */
[----:B------:R-:W-:Y:S01]  /*ab550*/  LOP3.LUT R152, R152, 0xffff, RZ, 0xc0, !PT ;  /* 0x0000ffff98987812 */ /* 0x000fe200078ec0ff */
[----:B------:R0:W-:Y:S03]  /*ab560*/  STL.64 [R1+0x1558], R20 ;  /* 0x0015581401007387 */ /* 0x0001e60000100a00 */
[----:B------:R-:W-:Y:S02]  /*ab570*/  PRMT R162, R152, 0x3340, R162 ;  /* 0x0000334098a27816 */ /* 0x000fe400000000a2 */
[----:B------:R-:W-:Y:S02]  /*ab580*/  SHF.R.S32.HI R152, RZ, 0x1f, R170 ;  /* 0x0000001fff987819 */ /* 0x000fe400000114aa */
[----:B------:R-:W-:Y:S02]  /*ab590*/  SHF.R.U32.HI R155, RZ, 0x8, R18 ;  /* 0x00000008ff9b7819 */ /* 0x000fe40000011612 */
[----:B0-----:R-:W-:-:S05]  /*ab5a0*/  IADD3 R20, P2, R170, R2, RZ ;  /* 0x00000002aa147210 */ /* 0x001fca0007f5e0ff */
[----:B------:R-:W-:Y:S01]  /*ab5b0*/  IMAD.X R21, R152, 0x1, R13, P2 ;  /* 0x0000000198157824 */ /* 0x000fe200010e060d */
[----:B------:R-:W-:-:S05]  /*ab5c0*/  IADD3 R18, P2, R170, R0, RZ ;  /* 0x00000000aa127210 */ /* 0x000fca0007f5e0ff */
[----:B------:R-:W-:Y:S01]  /*ab5d0*/  IMAD.X R19, R152, 0x1, R7, P2 ;  /* 0x0000000198137824 */ /* 0x000fe200010e0607 */
[----:B------:R-:W-:Y:S04]  /*ab5e0*/  STL.64 [R1+0x1550], R20 ;  /* 0x0015501401007387 */ /* 0x000fe80000100a00 */
[----:B------:R0:W-:Y:S01]  /*ab5f0*/  STL.64 [R1+0x1570], R18 ;  /* 0x0015701201007387 */ /* 0x0001e20000100a00 */
[----:B----4-:R-:W-:Y:S02]  /*ab600*/  F2FP.SATFINITE.E4M3.F32.PACK_AB_MERGE_C R161, R242, R241, RZ ;  /* 0x000000f1f2a1723e */ /* 0x010fe400048070ff */
[----:B------:R-:W-:Y:S01]  /*ab610*/  F2FP.SATFINITE.E4M3.F32.PACK_AB_MERGE_C R160, R244, R243, RZ ;  /* 0x000000f3f4a0723e */ /* 0x000fe200048070ff */
[----:B------:R-:W-:Y:S01]  /*ab620*/  BAR.SYNC.DEFER_BLOCKING 0x0 ;  /* 0x0000000000007b1d */ /* 0x000fe20000010000 */
        /* <DEDUP_REMOVED lines=10> */
[----:B------:R-:W-:Y:S02]  /*ab6d0*/  SHF.R.U32.HI R153, RZ, 0x8, R166 ;  /* 0x00000008ff997819 */ /* 0x000fe400000116a6 */
[----:B------:R-:W-:Y:S01]  /*ab6e0*/  SHF.R.U32.HI R163, RZ, 0x8, R163 ;  /* 0x00000008ffa37819 */ /* 0x000fe200000116a3 */
[----:B------:R-:W2:Y:S01]  /*ab6f0*/  LDL.LU R244, [R1+0x46c8] ;  /* 0x0046c80001f47983 */ /* 0x000ea20000300800 */
[----:B------:R-:W-:Y:S02]  /*ab700*/  LOP3.LUT R153, R153, 0xffff, RZ, 0xc0, !PT ;  /* 0x0000ffff99997812 */ /* 0x000fe400078ec0ff */
[----:B------:R-:W-:-:S02]  /*ab710*/  LOP3.LUT R163, R163, 0xffff, RZ, 0xc0, !PT ;  /* 0x0000ffffa3a37812 */ /* 0x000fc400078ec0ff */
[----:B------:R-:W-:Y:S02]  /*ab720*/  SHF.R.U32.HI R154, RZ, 0x8, R165 ;  /* 0x00000008ff9a7819 */ /* 0x000fe400000116a5 */
[----:B------:R-:W-:Y:S02]  /*ab730*/  SHF.R.U32.HI R157, RZ, 0x8, R164 ;  /* 0x00000008ff9d7819 */ /* 0x000fe400000116a4 */
[----:B---3--:R-:W-:Y:S02]  /*ab740*/  F2FP.SATFINITE.E4M3.F32.PACK_AB_MERGE_C R159, R246, R245, RZ ;  /* 0x000000f5f69f723e */ /* 0x008fe400048070ff */
[----:B------:R-:W-:Y:S01]  /*ab750*/  PRMT R163, R153, 0x3340, R163 ;  /* 0x0000334099a37816 */ /* 0x000fe200000000a3 */
[----:B------:R-:W3:Y:S01]  /*ab760*/  LDL.LU R245, [R1+0xe0c] ;  /* 0x000e0c0001f57983 */ /* 0x000ee20000300800 */
[----:B------:R-:W-:Y:S02]  /*ab770*/  LOP3.LUT R154, R154, 0xffff, RZ, 0xc0, !PT ;  /* 0x0000ffff9a9a7812 */ /* 0x000fe400078ec0ff */
[----:B------:R-:W-:Y:S01]  /*ab780*/  LOP3.LUT R157, R157, 0xffff, RZ, 0xc0, !PT ;  /* 0x0000ffff9d9d7812 */ /* 0x000fe200078ec0ff */
[----:B------:R-:W3:Y:S01]  /*ab790*/  LDL.LU R246, [R1+0x1414] ;  /* 0x0014140001f67983 */ /* 0x000ee20000300800 */
[----:B------:R-:W-:-:S02]  /*ab7a0*/  LOP3.LUT R155, R155, 0xffff, RZ, 0xc0, !PT ;  /* 0x0000ffff9b9b7812 */ /* 0x000fc400078ec0ff */
[----:B------:R-:W-:Y:S02]  /*ab7b0*/  SHF.R.U32.HI R153, RZ, 0x8, R168 ;  /* 0x00000008ff997819 */ /* 0x000fe400000116a8 */
[----:B------:R-:W-:Y:S02]  /*ab7c0*/  PRMT R157, R154, 0x3340, R157 ;  /* 0x000033409a9d7816 */ /* 0x000fe4000000009d */
[--C-:B------:R-:W-:Y:S02]  /*ab7d0*/  PRMT R155, R155, 0x3340, R0.reuse ;  /* 0x000033409b9b7816 */ /* 0x100fe40000000000 */
[----:B------:R-:W-:Y:S02]  /*ab7e0*/  LOP3.LUT R153, R153, 0xffff, RZ, 0xc0, !PT ;  /* 0x0000ffff99997812 */ /* 0x000fe400078ec0ff */
[----:B------:R-:W-:Y:S02]  /*ab7f0*/  PRMT R157, R157, 0x5410, R155 ;  /* 0x000054109d9d7816 */ /* 0x000fe4000000009b */
[----:B------:R-:W-:-:S02]  /*ab800*/  PRMT R153, R153, 0x3340, R0 ;  /* 0x0000334099997816 */ /* 0x000fc40000000000 */
[----:B------:R-:W-:Y:S02]  /*ab810*/  SHF.R.S32.HI R155, RZ, 0x1f, R173 ;  /* 0x0000001fff9b7819 */ /* 0x000fe400000114ad */
[----:B0-----:R-:W-:Y:S02]  /*ab820*/  IADD3 R18, P2, R173, R2, RZ ;  /* 0x00000002ad127210 */ /* 0x001fe40007f5e0ff */
[----:B------:R-:W-:Y:S02]  /*ab830*/  PRMT R152, R163, 0x5410, R153 ;  /* 0x00005410a3987816 */ /* 0x000fe40000000099 */
[----:B------:R-:W-:Y:S01]  /*ab840*/  F2FP.SATFINITE.E4M3.F32.PACK_AB_MERGE_C R158, R248, R247, RZ ;  /* 0x000000f7f89e723e */ /* 0x000fe200048070ff */
[----:B------:R-:W-:Y:S01]  /*ab850*/  IMAD.X R19, R155, 0x1, R13, P2 ;  /* 0x000000019b137824 */ /* 0x000fe200010e060d */
[----:B------:R-:W3:Y:S01]  /*ab860*/  LDL.LU R247, [R1+0x46bc] ;  /* 0x0046bc0001f77983 */ /* 0x000ee20000300800 */
[----:B------:R-:W-:Y:S02]  /*ab870*/  SHF.R.U32.HI R164, RZ, 0x8, R12 ;  /* 0x00000008ffa47819 */ /* 0x000fe4000001160c */
[----:B------:R-:W-:Y:S01]  /*ab880*/  PRMT R152, R152, 0x5210, R9 ;  /* 0x0000521098987816 */ /* 0x000fe20000000009 */
[----:B------:R-:W3:Y:S01]  /*ab890*/  LDL.LU R248, [R1+0xe08] ;  /* 0x000e080001f87983 */ /* 0x000ee20000300800 */
[----:B------:R-:W-:-:S03]  /*ab8a0*/  SHF.R.U32.HI R165, RZ, 0x8, R10 ;  /* 0x00000008ffa57819 */ /* 0x000fc6000001160a */
[----:B------:R-:W3:Y:S01]  /*ab8b0*/  LDL.LU R12, [R1+0x1410] ;  /* 0x00141000010c7983 */ /* 0x000ee20000300800 */
[----:B------:R-:W-:-:S03]  /*ab8c0*/  SHF.R.U32.HI R156, RZ, 0x8, R14 ;  /* 0x00000008ff9c7819 */ /* 0x000fc6000001160e */
[----:B------:R-:W3:Y:S04]  /*ab8d0*/  LDL.LU R9, [R1+0x4694] ;  /* 0x0046940001097983 */ /* 0x000ee80000300800 */
[----:B------:R0:W-:Y:S04]  /*ab8e0*/  STL.64 [R1+0x1548], R18 ;  /* 0x0015481201007387 */ /* 0x0001e80000100a00 */
[----:B------:R-:W3:Y:S04]  /*ab8f0*/  LDL.LU R10, [R1+0x1018] ;  /* 0x00101800010a7983 */ /* 0x000ee80000300800 */
[----:B------:R-:W3:Y:S01]  /*ab900*/  LDL.LU R14, [R1+0x4690] ;  /* 0x00469000010e7983 */ /* 0x000ee20000300800 */
[----:B------:R-:W-:-:S04]  /*ab910*/  SHF.R.U32.HI R154, RZ, 0x8, R17 ;  /* 0x00000008ff9a7819 */ /* 0x000fc80000011611 */
[----:B------:R-:W-:-:S04]  /*ab920*/  LOP3.LUT R154, R154, 0xffff, RZ, 0xc0, !PT ;  /* 0x0000ffff9a9a7812 */ /* 0x000fc800078ec0ff */
[----:B------:R-:W-:Y:S02]  /*ab930*/  PRMT R154, R154, 0x3340, R0 ;  /* 0x000033409a9a7816 */ /* 0x000fe40000000000 */
[----:B0-----:R-:W-:Y:S02]  /*ab940*/  IADD3 R18, P2, R173, R0, RZ ;  /* 0x00000000ad127210 */ /* 0x001fe40007f5e0ff */
[----:B------:R-:W-:-:S03]  /*ab950*/  PRMT R153, R162, 0x5410, R154 ;  /* 0x00005410a2997816 */ /* 0x000fc6000000009a */
[----:B------:R-:W-:Y:S01]  /*ab960*/  IMAD.X R19, R155, 0x1, R7, P2 ;  /* 0x000000019b137824 */ /* 0x000fe200010e0607 */
[----:B------:R-:W-:Y:S02]  /*ab970*/  PRMT R153, R153, 0x5210, R16 ;  /* 0x0000521099997816 */ /* 0x000fe40000000010 */
[----:B------:R-:W-:Y:S02]  /*ab980*/  IADD3 R16, P2, R173, R6, RZ ;  /* 0x00000006ad107210 */ /* 0x000fe40007f5e0ff */
[----:B------:R-:W-:Y:S02]  /*ab990*/  PRMT R154, R157, 0x5210, R8 ;  /* 0x000052109d9a7816 */ /* 0x000fe40000000008 */
[----:B------:R-:W3:Y:S01]  /*ab9a0*/  LDL.LU R8, [R1+0x1014] ;  /* 0x0010140001087983 */ /* 0x000ee20000300800 */
[----:B------:R-:W-:-:S03]  /*ab9b0*/  IMAD.X R17, R155, 0x1, R5, P2 ;  /* 0x000000019b117824 */ /* 0x000fc600010e0605 */
        /* <DEDUP_REMOVED lines=10> */
[----:B------:R-:W-:-:S04]  /*aba60*/  PRMT R156, R165, 0x3340, R0 ;  /* 0x00003340a59c7816 */ /* 0x000fc80000000000 */
        /* <DEDUP_REMOVED lines=11> */
[----:B------:R-:W-:Y:S01]  /*abb20*/  PRMT R155, R156, 0x5210, R15 ;  /* 0x000052109c9b7816 */ /* 0x000fe2000000000f */
[----:B------:R-:W-:Y:S06]  /*abb30*/  BAR.SYNC.DEFER_BLOCKING 0x0 ;  /* 0x0000000000007b1d */ /* 0x000fec0000010000 */
[----:B------:R0:W-:Y:S01]  /*abb40*/  STSM.16.M88.4 [R222], R152 ;  /* 0x00000098de007844 */ /* 0x0001e20000000200 */
[----:B------:R-:W-:Y:S01]  /*abb50*/  LOP3.LUT R166, R161, 0xffff, RZ, 0xc0, !PT ;  /* 0x0000ffffa1a67812 */ /* 0x000fe200078ec0ff */
[----:B------:R-:W-:Y:S01]  /*abb60*/  BAR.SYNC.DEFER_BLOCKING 0x0 ;  /* 0x0000000000007b1d */ /* 0x000fe20000010000 */
[----:B--2---:R-:W-:-:S05]  /*abb70*/  LOP3.LUT R164, R244, 0xffff, RZ, 0xc0, !PT ;  /* 0x0000fffff4a47812 */ /* 0x004fca00078ec0ff */
[----:B------:R-:W1:Y:S01]  /*abb80*/  LDS.128 R20, [R11] ;  /* 0x000000000b147984 */ /* 0x000e620000000c00 */
[----:B0-----:R-:W-:-:S03]  /*abb90*/  F2FP.SATFINITE.E4M3.F32.PACK_AB_MERGE_C R154, R241, R240, RZ ;  /* 0x000000f0f19a723e */ /* 0x001fc600048070ff */
[----:B------:R-:W2:Y:S04]  /*abba0*/  LDL.LU R240, [R1+0xa58] ;  /* 0x000a580001f07983 */ /* 0x000ea80000300800 */
[----:B------:R-:W2:Y:S01]  /*abbb0*/  LDL.LU R241, [R1+0xa5c] ;  /* 0x000a5c0001f17983 */ /* 0x000ea20000300800 */
[----:B----4-:R-:W-:-:S03]  /*abbc0*/  F2FP.SATFINITE.E4M3.F32.PACK_AB_MERGE_C R153, R243, R242, RZ ;  /* 0x000000f2f399723e */ /* 0x010fc600048070ff */
[----:B------:R-:W4:Y:S04]  /*abbd0*/  LDL.LU R242, [R1+0xa60] ;  /* 0x000a600001f27983 */ /* 0x000f280000300800 */
[----:B------:R-:W4:Y:S01]  /*abbe0*/  LDL.LU R243, [R1+0xa64] ;  /* 0x000a640001f37983 */ /* 0x000f220000300800 */
[----:B---3--:R-:W-:-:S03]  /*abbf0*/  LOP3.LUT R169, R245, 0xffff, RZ, 0xc0, !PT ;  /* 0x0000fffff5a97812 */ /* 0x008fc600078ec0ff */
[----:B------:R-:W3:Y:S04]  /*abc00*/  LDL.LU R244, [R1+0x850] ;  /* 0x0008500001f47983 */ /* 0x000ee80000300800 */
[----:B------:R-:W3:Y:S01]  /*abc10*/  LDL.LU R245, [R1+0x854] ;  /* 0x0008540001f57983 */ /* 0x000ee20000300800 */
[----:B------:R-:W-:-:S03]  /*abc20*/  LOP3.LUT R163, R246, 0xffff, RZ, 0xc0, !PT ;  /* 0x0000fffff6a37812 */ /* 0x000fc600078ec0ff */
        /* <DEDUP_REMOVED lines=13> */
[----:B------:R-:W-:Y:S02]  /*abd00*/  PRMT R157, R171, 0x3340, R165 ;  /* 0x00003340ab9d7816 */ /* 0x000fe400000000a5 */
[----:B------:R-:W-:Y:S02]  /*abd10*/  PRMT R162, R162, 0x5410, R152 ;  /* 0x00005410a2a27816 */ /* 0x000fe40000000098 */
[----:B------:R-:W-:Y:S02]  /*abd20*/  PRMT R152, R167, 0x3340, R0 ;  /* 0x00003340a7987816 */ /* 0x000fe40000000000 */
[----:B------:R-:W-:-:S02]  /*abd30*/  LOP3.LUT R168, R9, 0xffff, RZ, 0xc0, !PT ;  /* 0x0000ffff09a87812 */ /* 0x000fc400078ec0ff */
[----:B------:R-:W-:Y:S02]  /*abd40*/  PRMT R157, R157, 0x5410, R152 ;  /* 0x000054109d9d7816 */ /* 0x000fe40000000098 */
[----:B------:R-:W-:Y:S02]  /*abd50*/  PRMT R152, R166, 0x3340, R0 ;  /* 0x00003340a6987816 */ /* 0x000fe40000000000 */
[----:B------:R-:W-:Y:S02]  /*abd60*/  PRMT R156, R168, 0x3340, R161 ;  /* 0x00003340a89c7816 */ /* 0x000fe400000000a1 */
[----:B------:R-:W-:Y:S02]  /*abd70*/  LOP3.LUT R172, R160, 0xffff, RZ, 0xc0, !PT ;  /* 0x0000ffffa0ac7812 */ /* 0x000fe400078ec0ff */
[----:B------:R-:W-:Y:S02]  /*abd80*/  LOP3.LUT R170, R8, 0xffff, RZ, 0xc0, !PT ;  /* 0x0000ffff08aa7812 */ /* 0x000fe400078ec0ff */
[----:B------:R-:W-:-:S02]  /*abd90*/  PRMT R156, R156, 0x5410, R152 ;  /* 0x000054109c9c7816 */ /* 0x000fc40000000098 */
[----:B------:R-:W-:Y:S02]  /*abda0*/  PRMT R152, R172, 0x3340, R0 ;  /* 0x00003340ac987816 */ /* 0x000fe40000000000 */
[----:B------:R-:W-:Y:S02]  /*abdb0*/  PRMT R155, R173, 0x3340, R170 ;  /* 0x00003340ad9b7816 */ /* 0x000fe400000000aa */
[----:B------:R-:W-:Y:S02]  /*abdc0*/  LOP3.LUT R9, R159, 0xffff, RZ, 0xc0, !PT ;  /* 0x0000ffff9f097812 */ /* 0x000fe400078ec0ff */
[----:B------:R-:W-:Y:S02]  /*abdd0*/  PRMT R155, R155, 0x5410, R152 ;  /* 0x000054109b9b7816 */ /* 0x000fe40000000098 */
[----:B------:R-:W-:Y:S02]  /*abde0*/  LOP3.LUT R16, R158, 0xffff, RZ, 0xc0, !PT ;  /* 0x0000ffff9e107812 */ /* 0x000fe400078ec0ff */
[----:B------:R-:W-:-:S02]  /*abdf0*/  LOP3.LUT R8, R154, 0xffff, RZ, 0xc0, !PT ;  /* 0x0000ffff9a087812 */ /* 0x000fc400078ec0ff */
[----:B------:R-:W-:Y:S02]  /*abe00*/  LOP3.LUT R15, R153, 0xffff, RZ, 0xc0, !PT ;  /* 0x0000ffff990f7812 */ /* 0x000fe400078ec0ff */
[----:B------:R-:W-:Y:S02]  /*abe10*/  PRMT R152, R162, 0x4210, R9 ;  /* 0x00004210a2987816 */ /* 0x000fe40000000009 */
[----:B------:R-:W-:Y:S02]  /*abe20*/  PRMT R153, R157, 0x4210, R16 ;  /* 0x000042109d997816 */ /* 0x000fe40000000010 */
[----:B------:R-:W-:Y:S02]  /*abe30*/  PRMT R154, R156, 0x4210, R8 ;  /* 0x000042109c9a7816 */ /* 0x000fe40000000008 */
[----:B------:R-:W-:Y:S01]  /*abe40*/  PRMT R155, R155, 0x4210, R15 ;  /* 0x000042109b9b7816 */ /* 0x000fe2000000000f */
[----:B------:R-:W-:Y:S01]  /*abe50*/  BAR.SYNC.DEFER_BLOCKING 0x0 ;  /* 0x0000000000007b1d */ /* 0x000fe20000010000 */
[----:B------:R-:W-:-:S05]  /*abe60*/  IADD3 R18, P2, R176, R2, RZ ;  /* 0x00000002b0127210 */ /* 0x000fca0007f5e0ff */
[----:B-1----:R-:W-:Y:S04]  /*abe70*/  STL.64 [R1+0xa20], R20 ;  /* 0x000a201401007387 */ /* 0x002fe80000100a00 */
[----:B------:R-:W-:Y:S04]  /*abe80*/  STL.64 [R1+0xa28], R22 ;  /* 0x000a281601007387 */ /* 0x000fe80000100a00 */
[----:B------:R0:W-:Y:S02]  /*abe90*/  STSM.16.M88.4 [R222], R152 ;  /* 0x00000098de007844 */ /* 0x0001e40000000200 */
        /* <DEDUP_REMOVED lines=21> */
[----:B------:R-:W-:-:S04]  /*abff0*/  SHF.R.U32.HI R162, RZ, 0x8, R165 ;  /* 0x00000008ffa27819 */ /* 0x000fc800000116a5 */
[----:B------:R-:W-:Y:S02]  /*ac000*/  LOP3.LUT R162, R162, 0xffff, RZ, 0xc0, !PT ;  /* 0x0000ffffa2a27812 */ /* 0x000fe400078ec0ff */
[----:B--2---:R-:W-:-:S05]  /*ac010*/  F2FP.SATFINITE.E4M3.F32.PACK_AB_MERGE_C R18, R241, R240, RZ ;  /* 0x000000f0f112723e */ /* 0x004fca00048070ff */
[----:B------:R0:W-:Y:S01]  /*ac020*/  STL [R1+0x481c], R18 ;  /* 0x00481c1201007387 */ /* 0x0001e20000100800 */
[----:B----4-:R-:W-:Y:S02]  /*ac030*/  F2FP.SATFINITE.E4M3.F32.PACK_AB_MERGE_C R17, R243, R242, RZ ;  /* 0x000000f2f311723e */ /* 0x010fe400048070ff */
[----:B0-----:R-:W-:-:S03]  /*ac040*/  IADD3 R18, P2, R175, R2, RZ ;  /* 0x00000002af127210 */ /* 0x001fc60007f5e0ff */
[----:B------:R-:W-:Y:S02]  /*ac050*/  STL [R1+0x46f8], R17 ;  /* 0x0046f81101007387 */ /* 0x000fe40000100800 */
[----:B------:R-:W-:-:S05]  /*ac060*/  IMAD.X R19, R152, 0x1, R13, P2 ;  /* 0x0000000198137824 */ /* 0x000fca00010e060d */
[----:B------:R0:W-:Y:S02]  /*ac070*/  STL.64 [R1+0x14f8], R18 ;  /* 0x0014f81201007387 */ /* 0x0001e40000100a00 */
[----:B0-----:R-:W-:-:S05]  /*ac080*/  IADD3 R18, P2, R175, R0, RZ ;  /* 0x00000000af127210 */ /* 0x001fca0007f5e0ff */
[----:B------:R-:W-:-:S05]  /*ac090*/  IMAD.X R19, R152, 0x1, R7, P2 ;  /* 0x0000000198137824 */ /* 0x000fca00010e0607 */
[----:B------:R0:W-:Y:S02]  /*ac0a0*/  STL.64 [R1+0x14e8], R18 ;  /* 0x0014e81201007387 */ /* 0x0001e40000100a00 */
[----:B0-----:R-:W-:-:S05]  /*ac0b0*/  IADD3 R18, P2, R175, R6, RZ ;  /* 0x00000006af127210 */ /* 0x001fca0007f5e0ff */
[----:B------:R-:W-:-:S05]  /*ac0c0*/  IMAD.X R19, R152, 0x1, R5, P2 ;  /* 0x0000000198137824 */ /* 0x000fca00010e0605 */
[----:B------:R0:W-:Y:S02]  /*ac0d0*/  STL.64 [R1+0x14e0], R18 ;  /* 0x0014e01201007387 */ /* 0x0001e40000100a00 */
[----:B0-----:R-:W-:-:S05]  /*ac0e0*/  IADD3 R18, P2, R175, R4, RZ ;  /* 0x00000004af127210 */ /* 0x001fca0007f5e0ff */
[----:B------:R-:W-:Y:S01]  /*ac0f0*/  IMAD.X R19, R152, 0x1, R3, P2 ;  /* 0x0000000198137824 */ /* 0x000fe200010e0603 */
[----:B------:R-:W-:-:S04]  /*ac100*/  SHF.R.U32.HI R152, RZ, 0x8, R171 ;  /* 0x00000008ff987819 */ /* 0x000fc800000116ab */
[----:B------:R-:W-:Y:S01]  /*ac110*/  LOP3.LUT R152, R152, 0xffff, RZ, 0xc0, !PT ;  /* 0x0000ffff98987812 */ /* 0x000fe200078ec0ff */
[----:B------:R0:W-:Y:S03]  /*ac120*/  STL.64 [R1+0x14d8], R18 ;  /* 0x0014d81201007387 */ /* 0x0001e60000100a00 */
[----:B------:R-:W-:Y:S02]  /*ac130*/  PRMT R162, R152, 0x3340, R162 ;  /* 0x0000334098a27816 */ /* 0x000fe400000000a2 */
[----:B------:R-:W-:Y:S02]  /*ac140*/  SHF.R.S32.HI R152, RZ, 0x1f, R174 ;  /* 0x0000001fff987819 */ /* 0x000fe400000114ae */
[----:B0-----:R-:W-:-:S05]  /*ac150*/  IADD3 R18, P2, R174, R2, RZ ;  /* 0x00000002ae127210 */ /* 0x001fca0007f5e0ff */
        /* <DEDUP_REMOVED lines=10> */
[----:B------:R-:W-:Y:S02]  /*ac200*/  SHF.R.U32.HI R153, RZ, 0x8, R164 ;  /* 0x00000008ff997819 */ /* 0x000fe400000116a4 */
[----:B------:R-:W-:Y:S01]  /*ac210*/  SHF.R.U32.HI R163, RZ, 0x8, R163 ;  /* 0x00000008ffa37819 */ /* 0x000fe200000116a3 */
[----:B------:R-:W4:Y:S01]  /*ac220*/  LDL.LU R242, [R1+0x58] ;  /* 0x0000580001f27983 */ /* 0x000f220000300800 */
[----:B0-----:R-:W-:-:S02]  /*ac230*/  IADD3 R18, P2, R174, R4, RZ ;  /* 0x00000004ae127210 */ /* 0x001fc40007f5e0ff */
[----:B------:R-:W-:Y:S02]  /*ac240*/  LOP3.LUT R153, R153, 0xffff, RZ, 0xc0, !PT ;  /* 0x0000ffff99997812 */ /* 0x000fe400078ec0ff */
[----:B------:R-:W-:Y:S01]  /*ac250*/  LOP3.LUT R163, R163, 0xffff, RZ, 0xc0, !PT ;  /* 0x0000ffffa3a37812 */ /* 0x000fe200078ec0ff */
[----:B------:R-:W-:Y:S01]  /*ac260*/  IMAD.X R19, R152, 0x1, R3, P2 ;  /* 0x0000000198137824 */ /* 0x000fe200010e0603 */
[----:B------:R-:W-:Y:S02]  /*ac270*/  SHF.R.U32.HI R154, RZ, 0x8, R167 ;  /* 0x00000008ff9a7819 */ /* 0x000fe400000116a7 */
[----:B------:R-:W-:Y:S02]  /*ac280*/  PRMT R163, R153, 0x3340, R163 ;  /* 0x0000334099a37816 */ /* 0x000fe400000000a3 */
[----:B------:R-:W-:Y:S01]  /*ac290*/  SHF.R.U32.HI R153, RZ, 0x8, R169 ;  /* 0x00000008ff997819 */ /* 0x000fe200000116a9 */
[----:B------:R0:W-:Y:S01]  /*ac2a0*/  STL.64 [R1+0x1500], R18 ;  /* 0x0015001201007387 */ /* 0x0001e20000100a00 */
[----:B------:R-:W-:-:S02]  /*ac2b0*/  SHF.R.U32.HI R155, RZ, 0x8, R168 ;  /* 0x00000008ff9b7819 */ /* 0x000fc400000116a8 */
[----:B------:R-:W-:Y:S01]  /*ac2c0*/  SHF.R.U32.HI R161, RZ, 0x8, R161 ;  /* 0x00000008ffa17819 */ /* 0x000fe200000116a1 */
[----:B------:R-:W4:Y:S01]  /*ac2d0*/  LDL.LU R243, [R1+0x5c] ;  /* 0x00005c0001f37983 */ /* 0x000f220000300800 */
[----:B------:R-:W-:Y:S02]  /*ac2e0*/  SHF.R.U32.HI R156, RZ, 0x8, R166 ;  /* 0x00000008ff9c7819 */ /* 0x000fe400000116a6 */
[----:B---3--:R-:W-:Y:S02]  /*ac2f0*/  F2FP.SATFINITE.E4M3.F32.PACK_AB_MERGE_C R160, R245, R244, RZ ;  /* 0x000000f4f5a0723e */ /* 0x008fe400048070ff */
[----:B------:R-:W-:Y:S01]  /*ac300*/  LOP3.LUT R153, R153, 0xffff, RZ, 0xc0, !PT ;  /* 0x0000ffff99997812 */ /* 0x000fe200078ec0ff */
[----:B------:R-:W3:Y:S01]  /*ac310*/  LDL.LU R244, [R1+0x46d8] ;  /* 0x0046d80001f47983 */ /* 0x000ee20000300800 */
[----:B------:R-:W-:Y:S02]  /*ac320*/  LOP3.LUT R154, R154, 0xffff, RZ, 0xc0, !PT ;  /* 0x0000ffff9a9a7812 */ /* 0x000fe400078ec0ff */
[----:B------:R-:W-:Y:S01]  /*ac330*/  LOP3.LUT R155, R155, 0xffff, RZ, 0xc0, !PT ;  /* 0x0000ffff9b9b7812 */ /* 0x000fe200078ec0ff */
[----:B------:R-:W4:Y:S01]  /*ac340*/  LDL.LU R245, [R1+0xe14] ;  /* 0x000e140001f57983 */ /* 0x000f220000300800 */
[----:B------:R-:W-:-:S02]  /*ac350*/  LOP3.LUT R161, R161, 0xffff, RZ, 0xc0, !PT ;  /* 0x0000ffffa1a17812 */ /* 0x000fc400078ec0ff */
[----:B------:R-:W-:Y:S02]  /*ac360*/  LOP3.LUT R156, R156, 0xffff, RZ, 0xc0, !PT ;  /* 0x0000ffff9c9c7812 */ /* 0x000fe400078ec0ff */
[--C-:B------:R-:W-:Y:S02]  /*ac370*/  PRMT R153, R153, 0x3340, R0.reuse ;  /* 0x0000334099997816 */ /* 0x100fe40000000000 */
[--C-:B------:R-:W-:Y:S02]  /*ac380*/  PRMT R154, R154, 0x3340, R0.reuse ;  /* 0x000033409a9a7816 */ /* 0x100fe40000000000 */
[----:B------:R-:W-:Y:S02]  /*ac390*/  PRMT R161, R155, 0x3340, R161 ;  /* 0x000033409ba17816 */ /* 0x000fe400000000a1 */
[----:B------:R-:W-:Y:S02]  /*ac3a0*/  PRMT R155, R156, 0x3340, R0 ;  /* 0x000033409c9b7816 */ /* 0x000fe40000000000 */
[----:B------:R-:W-:-:S02]  /*ac3b0*/  PRMT R152, R163, 0x5410, R153 ;  /* 0x00005410a3987816 */ /* 0x000fc40000000099 */
[----:B------:R-:W-:Y:S02]  /*ac3c0*/  PRMT R153, R162, 0x5410, R154 ;  /* 0x00005410a2997816 */ /* 0x000fe4000000009a */
[----:B------:R-:W-:Y:S02]  /*ac3d0*/  PRMT R154, R161, 0x5410, R155 ;  /* 0x00005410a19a7816 */ /* 0x000fe4000000009b */
[----:B------:R-:W-:Y:S02]  /*ac3e0*/  SHF.R.S32.HI R155, RZ, 0x1f, R177 ;  /* 0x0000001fff9b7819 */ /* 0x000fe400000114b1 */
[----:B0-----:R-:W-:Y:S02]  /*ac3f0*/  IADD3 R18, P2, R177, R2, RZ ;  /* 0x00000002b1127210 */ /* 0x001fe40007f5e0ff */
[----:B------:R-:W-:Y:S02]  /*ac400*/  F2FP.SATFINITE.E4M3.F32.PACK_AB_MERGE_C R159, R247, R246, RZ ;  /* 0x000000f6f79f723e */ /* 0x000fe400048070ff */
[----:B------:R-:W4:Y:S01]  /*ac410*/  LDL.LU R246, [R1+0x141c] ;  /* 0x00141c0001f67983 */ /* 0x000f220000300800 */
[----:B------:R-:W-:Y:S01]  /*ac420*/  IMAD.X R19, R155, 0x1, R13, P2 ;  /* 0x000000019b137824 */ /* 0x000fe200010e060d */
[----:B------:R-:W-:-:S02]  /*ac430*/  F2FP.SATFINITE.E4M3.F32.PACK_AB_MERGE_C R158, R12, R248, RZ ;  /* 0x000000f80c9e723e */ /* 0x000fc400048070ff */
[----:B------:R-:W4:Y:S01]  /*ac440*/  LDL.LU R247, [R1+0x46cc] ;  /* 0x0046cc0001f77983 */ /* 0x000f220000300800 */
[----:B------:R-:W-:-:S03]  /*ac450*/  PRMT R152, R152, 0x5210, R9 ;  /* 0x0000521098987816 */ /* 0x000fc60000000009 */
[----:B------:R-:W4:Y:S01]  /*ac460*/  LDL.LU R248, [R1+0xe10] ;  /* 0x000e100001f87983 */ /* 0x000f220000300800 */
[----:B------:R-:W-:-:S03]  /*ac470*/  F2FP.SATFINITE.E4M3.F32.PACK_AB_MERGE_C R157, R14, R10, RZ ;  /* 0x0000000a0e9d723e */ /* 0x000fc600048070ff */
[----:B------:R-:W4:Y:S01]  /*ac480*/  LDL.LU R12, [R1+0x1418] ;  /* 0x00141800010c7983 */ /* 0x000f220000300800 */
[----:B------:R-:W-:-:S03]  /*ac490*/  PRMT R154, R154, 0x5210, R8 ;  /* 0x000052109a9a7816 */ /* 0x000fc60000000008 */
[----:B------:R-:W4:Y:S04]  /*ac4a0*/  LDL.LU R9, [R1+0x469c] ;  /* 0x00469c0001097983 */ /* 0x000f280000300800 */
[----:B------:R0:W-:Y:S04]  /*ac4b0*/  STL.64 [R1+0x14c8], R18 ;  /* 0x0014c81201007387 */ /* 0x0001e80000100a00 */
[----:B------:R-:W4:Y:S04]  /*ac4c0*/  LDL.LU R10, [R1+0x1020] ;  /* 0x00102000010a7983 */ /* 0x000f280000300800 */
[----:B------:R-:W4:Y:S04]  /*ac4d0*/  LDL.LU R14, [R1+0x4698] ;  /* 0x00469800010e7983 */ /* 0x000f280000300800 */
[----:B------:R-:W4:Y:S01]  /*ac4e0*/  LDL.LU R8, [R1+0x101c] ;  /* 0x00101c0001087983 */ /* 0x000f220000300800 */
[----:B0-----:R-:W-:-:S02]  /*ac4f0*/  IADD3 R18, P2, R177, R0, RZ ;  /* 0x00000000b1127210 */ /* 0x001fc40007f5e0ff */
[----:B------:R-:W-:-:S03]  /*ac500*/  PRMT R153, R153, 0x5210, R16 ;  /* 0x0000521099997816 */ /* 0x000fc60000000010 */
[----:B------:R-:W-:Y:S01]  /*ac510*/  IMAD.X R19, R155, 0x1, R7, P2 ;  /* 0x000000019b137824 */ /* 0x000fe200010e0607 */
[----:B------:R-:W-:-:S05]  /*ac520*/  IADD3 R16, P2, R177, R6, RZ ;  /* 0x00000006b1107210 */ /* 0x000fca0007f5e0ff */
[----:B------:R-:W-:Y:S01]  /*ac530*/  IMAD.X R17, R155, 0x1, R5, P2 ;  /* 0x000000019b117824 */ /* 0x000fe200010e0605 */
[----:B------:R-:W-:Y:S04]  /*ac540*/  STL.64 [R1+0x14c0], R18 ;  /* 0x0014c01201007387 */ /* 0x000fe80000100a00 */
[----:B------:R0:W-:Y:S02]  /*ac550*/  STL.64 [R1+0x14b8], R16 ;  /* 0x0014b81001007387 */ /* 0x0001e40000100a00 */
[----:B0-----:R-:W-:-:S05]  /*ac560*/  IADD3 R16, P2, R177, R4, RZ ;  /* 0x00000004b1107210 */ /* 0x001fca0007f5e0ff */
[----:B------:R-:W-:-:S05]  /*ac570*/  IMAD.X R17, R155, 0x1, R3, P2 ;  /* 0x000000019b117824 */ /* 0x000fca00010e0603 */
[----:B------:R-:W-:Y:S01]  /*ac580*/  STL.64 [R1+0x14b0], R16 ;  /* 0x0014b01001007387 */ /* 0x000fe20000100a00 */
[----:B------:R-:W-:Y:S06]  /*ac590*/  BAR.SYNC.DEFER_BLOCKING 0x0 ;  /* 0x0000000000007b1d */ /* 0x000fec0000010000 */
[----:B------:R-:W0:Y:S01]  /*ac5a0*/  LDS.128 R16, [R11] ;  /* 0x000000000b107984 */ /* 0x000e220000000c00 */
[----:B------:R-:W-:Y:S02]  /*ac5b0*/  SHF.R.U32.HI R156, RZ, 0x8, R173 ;  /* 0x00000008ff9c7819 */ /* 0x000fe400000116ad */
[----:B------:R-:W-:-:S02]  /*ac5c0*/  SHF.R.U32.HI R164, RZ, 0x8, R170 ;  /* 0x00000008ffa47819 */ /* 0x000fc400000116aa */
[----:B------:R-:W-:Y:S02]  /*ac5d0*/  SHF.R.U32.HI R165, RZ, 0x8, R172 ;  /* 0x00000008ffa57819 */ /* 0x000fe400000116ac */
[----:B------:R-:W-:Y:S02]  /*ac5e0*/  LOP3.LUT R156, R156, 0xffff, RZ, 0xc0, !PT ;  /* 0x0000ffff9c9c7812 */ /* 0x000fe400078ec0ff */
[----:B------:R-:W-:Y:S02]  /*ac5f0*/  LOP3.LUT R164, R164, 0xffff, RZ, 0xc0, !PT ;  /* 0x0000ffffa4a47812 */ /* 0x000fe400078ec0ff */
[----:B------:R-:W-:Y:S02]  /*ac600*/  LOP3.LUT R165, R165, 0xffff, RZ, 0xc0, !PT ;  /* 0x0000ffffa5a57812 */ /* 0x000fe400078ec0ff */
[----:B------:R-:W-:Y:S02]  /*ac610*/  PRMT R164, R156, 0x3340, R164 ;  /* 0x000033409ca47816 */ /* 0x000fe400000000a4 */
[----:B------:R-:W-:-:S04]  /*ac620*/  PRMT R156, R165, 0x3340, R0 ;  /* 0x00003340a59c7816 */ /* 0x000fc80000000000 */
[----:B------:R-:W-:-:S04]  /*ac630*/  PRMT R156, R164, 0x5410, R156 ;  /* 0x00005410a49c7816 */ /* 0x000fc8000000009c */
[----:B------:R-:W-:Y:S01]  /*ac640*/  PRMT R155, R156, 0x5210, R15 ;  /* 0x000052109c9b7816 */ /* 0x000fe2000000000f */
[----:B------:R-:W-:Y:S06]  /*ac650*/  BAR.SYNC.DEFER_BLOCKING 0x0 ;  /* 0x0000000000007b1d */ /* 0x000fec0000010000 */
[----:B0-----:R-:W-:Y:S04]  /*ac660*/  STL.64 [R1+0xa10], R16 ;  /* 0x000a101001007387 */ /* 0x001fe80000100a00 */
[----:B------:R-:W-:Y:S04]  /*ac670*/  STL.64 [R1+0xa18], R18 ;  /* 0x000a181201007387 */ /* 0x000fe80000100a00 */
[----:B------:R-:W4:Y:S04]  /*ac680*/  LDL.LU R234, [R1+0xa68] ;  /* 0x000a680001ea7983 */ /* 0x000f280000300800 */
[----:B------:R-:W4:Y:S04]  /*ac690*/  LDL.LU R235, [R1+0xa6c] ;  /* 0x000a6c0001eb7983 */ /* 0x000f280000300800 */
[----:B------:R-:W4:Y:S04]  /*ac6a0*/  LDL.LU R236, [R1+0xa70] ;  /* 0x000a700001ec7983 */ /* 0x000f280000300800 */
[----:B------:R-:W4:Y:S04]  /*ac6b0*/  LDL.LU R237, [R1+0xa74] ;  /* 0x000a740001ed7983 */ /* 0x000f280000300800 */
[----:B------:R2:W-:Y:S04]  /*ac6c0*/  STSM.16.M88.4 [R222], R152 ;  /* 0x00000098de007844 */ /* 0x0005e80000000200 */
[----:B------:R-:W4:Y:S04]  /*ac6d0*/  LDL.LU R238, [R1+0xa78] ;  /* 0x000a780001ee7983 */ /* 0x000f280000300800 */
[----:B------:R-:W4:Y:S01]  /*ac6e0*/  LDL.LU R239, [R1+0xa7c] ;  /* 0x000a7c0001ef7983 */ /* 0x000f220000300800 */
[----:B------:R-:W-:Y:S01]  /*ac6f0*/  BAR.SYNC.DEFER_BLOCKING 0x0 ;  /* 0x0000000000007b1d */ /* 0x000fe20000010000 */
[----:B---3--:R-:W-:-:S05]  /*ac700*/  LOP3.LUT R174, R244, 0xffff, RZ, 0xc0, !PT ;  /* 0x0000fffff4ae7812 */ /* 0x008fca00078ec0ff */
[----:B------:R-:W0:Y:S01]  /*ac710*/  LDS.128 R16, [R11] ;  /* 0x000000000b107984 */ /* 0x000e220000000c00 */
[----:B--2---:R-:W-:-:S03]  /*ac720*/  F2FP.SATFINITE.E4M3.F32.PACK_AB_MERGE_C R154, R241, R240, RZ ;  /* 0x000000f0f19a723e */ /* 0x004fc600048070ff */
[----:B------:R-:W2:Y:S04]  /*ac730*/  LDL.LU R240, [R1+0xa80] ;  /* 0x000a800001f07983 */ /* 0x000ea80000300800 */
[----:B------:R-:W2:Y:S01]  /*ac740*/  LDL.LU R241, [R1+0xa84] ;  /* 0x000a840001f17983 */ /* 0x000ea20000300800 */
[----:B----4-:R-:W-:-:S03]  /*ac750*/  F2FP.SATFINITE.E4M3.F32.PACK_AB_MERGE_C R153, R243, R242, RZ ;  /* 0x000000f2f399723e */ /* 0x010fc600048070ff */
[----:B------:R-:W3:Y:S01]  /*ac760*/  LDL.LU R242, [R1+0xa88] ;  /* 0x000a880001f27983 */ /* 0x000ee20000300800 */
[----:B------:R-:W-:-:S03]  /*ac770*/  LOP3.LUT R172, R245, 0xffff, RZ, 0xc0, !PT ;  /* 0x0000fffff5ac7812 */ /* 0x000fc600078ec0ff */
[----:B------:R-:W3:Y:S04]  /*ac780*/  LDL.LU R243, [R1+0xa8c] ;  /* 0x000a8c0001f37983 */ /* 0x000ee80000300800 */
[----:B------:R-:W4:Y:S04]  /*ac790*/  LDL.LU R244, [R1+0xa90] ;  /* 0x000a900001f47983 */ /* 0x000f280000300800 */
[----:B------:R-:W4:Y:S01]  /*ac7a0*/  LDL.LU R245, [R1+0xa94] ;  /* 0x000a940001f57983 */ /* 0x000f220000300800 */
[----:B------:R-:W-:-:S03]  /*ac7b0*/  LOP3.LUT R170, R246, 0xffff, RZ, 0xc0, !PT ;  /* 0x0000fffff6aa7812 */ /* 0x000fc600078ec0ff */
        /* <DEDUP_REMOVED lines=32> */
[----:B------:R-:W-:-:S02]  /*ac9c0*/  LOP3.LUT R15, R153, 0xffff, RZ, 0xc0, !PT ;  /* 0x0000ffff990f7812 */ /* 0x000fc400078ec0ff */
[----:B------:R-:W-:Y:S02]  /*ac9d0*/  PRMT R152, R162, 0x4210, R175 ;  /* 0x00004210a2987816 */ /* 0x000fe400000000af */
[----:B------:R-:W-:Y:S02]  /*ac9e0*/  PRMT R153, R161, 0x4210, R177 ;  /* 0x00004210a1997816 */ /* 0x000fe400000000b1 */
[----:B------:R-:W-:Y:S02]  /*ac9f0*/  PRMT R154, R156, 0x4210, R176 ;  /* 0x000042109c9a7816 */ /* 0x000fe400000000b0 */
[----:B------:R-:W-:Y:S01]  /*aca00*/  PRMT R155, R155, 0x4210, R15 ;  /* 0x000042109b9b7816 */ /* 0x000fe2000000000f */
[----:B------:R-:W-:Y:S06]  /*aca10*/  BAR.SYNC.DEFER_BLOCKING 0x0 ;  /* 0x0000000000007b1d */ /* 0x000fec0000010000 */
[----:B0-----:R0:W-:Y:S02]  /*aca20*/  STL.64 [R1+0xa00], R16 ;  /* 0x000a001001007387 */ /* 0x0011e40000100a00 */
[----:B0-----:R-:W-:-:S02]  /*aca30*/  IADD3 R16, P2, R180, R2, RZ ;  /* 0x00000002b4107210 */ /* 0x001fc40007f5e0ff */
[----:B------:R0:W-:Y:S04]  /*aca40*/  STSM.16.M88.4 [R222], R152 ;  /* 0x00000098de007844 */ /* 0x0001e80000000200 */
[----:B------:R-:W-:Y:S01]  /*aca50*/  STL.64 [R1+0xa08], R18 ;  /* 0x000a081201007387 */ /* 0x000fe20000100a00 */
[----:B0-----:R-:W-:-:S05]  /*aca60*/  SHF.R.S32.HI R152, RZ, 0x1f, R180 ;  /* 0x0000001fff987819 */ /* 0x001fca00000114b4 */
[----:B------:R-:W-:-:S05]  /*aca70*/  IMAD.X R17, R152, 0x1, R13, P2 ;  /* 0x0000000198117824 */ /* 0x000fca00010e060d */
[----:B------:R0:W-:Y:S02]  /*aca80*/  STL.64 [R1+0x14a8], R16 ;  /* 0x0014a81001007387 */ /* 0x0001e40000100a00 */
[----:B0-----:R-:W-:-:S05]  /*aca90*/  IADD3 R16, P2, R180, R0, RZ ;  /* 0x00000000b4107210 */ /* 0x001fca0007f5e0ff */
[----:B------:R-:W-:Y:S01]  /*acaa0*/  IMAD.X R17, R152, 0x1, R7, P2 ;  /* 0x0000000198117824 */ /* 0x000fe200010e0607 */
[----:B------:R-:W-:Y:S02]  /*acab0*/  F2FP.SATFINITE.E4M3.F32.PACK_AB_MERGE_C R19, R235, R234, RZ ;  /* 0x000000eaeb13723e */ /* 0x000fe400048070ff */
[----:B------:R-:W-:-:S03]  /*acac0*/  F2FP.SATFINITE.E4M3.F32.PACK_AB_MERGE_C R18, R237, R236, RZ ;  /* 0x000000eced12723e */ /* 0x000fc600048070ff */
[----:B------:R0:W-:Y:S04]  /*acad0*/  STL [R1+0x46d8], R19 ;  /* 0x0046d81301007387 */ /* 0x0001e80000100800 */
[----:B------:R-:W-:Y:S04]  /*acae0*/  STL [R1+0x46cc], R18 ;  /* 0x0046cc1201007387 */ /* 0x000fe80000100800 */
[----:B------:R1:W-:Y:S01]  /*acaf0*/  STL.64 [R1+0x14a0], R16 ;  /* 0x0014a01001007387 */ /* 0x0003e20000100a00 */
[----:B0-----:R-:W-:Y:S02]  /*acb00*/  F2FP.SATFINITE.E4M3.F32.PACK_AB_MERGE_C R19, R239, R238, RZ ;  /* 0x000000eeef13723e */ /* 0x001fe400048070ff */
[----:B-1----:R-:W-:-:S03]  /*acb10*/  IADD3 R16, P2, R180, R6, RZ ;  /* 0x00000006b4107210 */ /* 0x002fc60007f5e0ff */
[----:B------:R-:W-:Y:S02]  /*acb20*/  STL [R1+0x46c8], R19 ;  /* 0x0046c81301007387 */ /* 0x000fe40000100800 */
[----:B------:R-:W-:Y:S01]  /*acb30*/  IMAD.X R17, R152, 0x1, R5, P2 ;  /* 0x0000000198117824 */ /* 0x000fe200010e0605 */
[----:B------:R-:W-:Y:S02]  /*acb40*/  SHF.R.U32.HI R157, RZ, 0x8, R163 ;  /* 0x00000008ff9d7819 */ /* 0x000fe400000116a3 */
[----:B------:R-:W-:-:S04]  /*acb50*/  SHF.R.U32.HI R163, RZ, 0x8, R170 ;  /* 0x00000008ffa37819 */ /* 0x000fc800000116aa */
[----:B------:R-:W-:Y:S02]  /*acb60*/  LOP3.LUT R163, R163, 0xffff, RZ, 0xc0, !PT ;  /* 0x0000ffffa3a37812 */ /* 0x000fe400078ec0ff */
[----:B--2---:R-:W-:-:S05]  /*acb70*/  F2FP.SATFINITE.E4M3.F32.PACK_AB_MERGE_C R18, R241, R240, RZ ;  /* 0x000000f0f112723e */ /* 0x004fca00048070ff */
[----:B------:R-:W-:Y:S04]  /*acb80*/  STL [R1+0x46bc], R18 ;  /* 0x0046bc1201007387 */ /* 0x000fe80000100800 */
[----:B------:R0:W-:Y:S02]  /*acb90*/  STL.64 [R1+0x1498], R16 ;  /* 0x0014981001007387 */ /* 0x0001e40000100a00 */
[----:B0-----:R-:W-:-:S05]  /*acba0*/  IADD3 R16, P2, R180, R4, RZ ;  /* 0x00000004b4107210 */ /* 0x001fca0007f5e0ff */
[----:B------:R-:W-:-:S05]  /*acbb0*/  IMAD.X R17, R152, 0x1, R3, P2 ;  /* 0x0000000198117824 */ /* 0x000fca00010e0603 */
[----:B------:R3:W-:Y:S01]  /*acbc0*/  STL.64 [R1+0x1490], R16 ;  /* 0x0014901001007387 */ /* 0x0007e20000100a00 */
[----:B------:R-:W-:Y:S02]  /*acbd0*/  SHF.R.S32.HI R152, RZ, 0x1f, R179 ;  /* 0x0000001fff987819 */ /* 0x000fe400000114b3 */
[----:B---3--:R-:W-:Y:S02]  /*acbe0*/  F2FP.SATFINITE.E4M3.F32.PACK_AB_MERGE_C R17, R243, R242, RZ ;  /* 0x000000f2f311723e */ /* 0x008fe400048070ff */
[----:B----4-:R-:W-:-:S03]  /*acbf0*/  F2FP.SATFINITE.E4M3.F32.PACK_AB_MERGE_C R16, R245, R244, RZ ;  /* 0x000000f4f510723e */ /* 0x010fc600048070ff */
[----:B------:R-:W-:Y:S04]  /*acc00*/  STL [R1+0x46b8], R17 ;  /* 0x0046b81101007387 */ /* 0x000fe80000100800 */
[----:B------:R0:W-:Y:S02]  /*acc10*/  STL [R1+0x46ac], R16 ;  /* 0x0046ac1001007387 */ /* 0x0001e40000100800 */
[----:B0-----:R-:W-:-:S05]  /*acc20*/  IADD3 R16, P2, R179, R2, RZ ;  /* 0x00000002b3107210 */ /* 0x001fca0007f5e0ff */
[----:B------:R-:W-:-:S05]  /*acc30*/  IMAD.X R17, R152, 0x1, R13, P2 ;  /* 0x0000000198117824 */ /* 0x000fca00010e060d */
[----:B------:R0:W-:Y:S01]  /*acc40*/  STL.64 [R1+0x1478], R16 ;  /* 0x0014781001007387 */ /* 0x0001e20000100a00 */
[----:B------:R-:W-:Y:S02]  /*acc50*/  F2FP.SATFINITE.E4M3.F32.PACK_AB_MERGE_C R158, R8, R14, RZ ;  /* 0x0000000e089e723e */ /* 0x000fe400048070ff */
[----:B0-----:R-:W-:-:S05]  /*acc60*/  IADD3 R16, P2, R179, R0, RZ ;  /* 0x00000000b3107210 */ /* 0x001fca0007f5e0ff */
[----:B------:R-:W-:Y:S01]  /*acc70*/  IMAD.X R17, R152, 0x1, R7, P2 ;  /* 0x0000000198117824 */ /* 0x000fe200010e0607 */
[----:B------:R-:W-:Y:S02]  /*acc80*/  IADD3 R8, P2, R179, R6, RZ ;  /* 0x00000006b3087210 */ /* 0x000fe40007f5e0ff */
[----:B------:R-:W-:-:S03]  /*acc90*/  F2FP.SATFINITE.E4M3.F32.PACK_AB_MERGE_C R159, R10, R9, RZ ;  /* 0x000000090a9f723e */ /* 0x000fc600048070ff */
[----:B------:R-:W-:Y:S01]  /*acca0*/  IMAD.X R9, R152, 0x1, R5, P2 ;  /* 0x0000000198097824 */ /* 0x000fe200010e0605 */
[----:B------:R-:W-:Y:S04]  /*accb0*/  STL.64 [R1+0x1468], R16 ;  /* 0x0014681001007387 */ /* 0x000fe80000100a00 */
        /* <DEDUP_REMOVED lines=20> */
[----:B------:R-:W3:Y:S01]  /*ace00*/  LDL.LU R242, [R1+0x68] ;  /* 0x0000680001f27983 */ /* 0x000ee20000300800 */
[----:B------:R-:W-:Y:S02]  /*ace10*/  SHF.R.U32.HI R153, RZ, 0x8, R164 ;  /* 0x00000008ff997819 */ /* 0x000fe400000116a4 */
[----:B------:R-:W-:Y:S01]  /*ace20*/  SHF.R.U32.HI R154, RZ, 0x8, R165 ;  /* 0x00000008ff9a7819 */ /* 0x000fe200000116a5 */
[----:B------:R-:W-:Y:S01]  /*ace30*/  IMAD.X R9, R152, 0x1, R3, P2 ;  /* 0x0000000198097824 */ /* 0x000fe200010e0603 */
[----:B------:R-:W-:Y:S02]  /*ace40*/  SHF.R.U32.HI R155, RZ, 0x8, R168 ;  /* 0x00000008ff9b7819 */ /* 0x000fe400000116a8 */
[----:B------:R-:W-:Y:S02]  /*ace50*/  SHF.R.U32.HI R162, RZ, 0x8, R166 ;  /* 0x00000008ffa27819 */ /* 0x000fe400000116a6 */
[----:B------:R-:W-:Y:S01]  /*ace60*/  SHF.R.U32.HI R156, RZ, 0x8, R167 ;  /* 0x00000008ff9c7819 */ /* 0x000fe200000116a7 */
[----:B------:R0:W-:Y:S01]  /*ace70*/  STL.64 [R1+0x1480], R8 ;  /* 0x0014800801007387 */ /* 0x0001e20000100a00 */
[----:B------:R-:W-:-:S02]  /*ace80*/  LOP3.LUT R153, R153, 0xffff, RZ, 0xc0, !PT ;  /* 0x0000ffff99997812 */ /* 0x000fc400078ec0ff */
[----:B------:R-:W-:Y:S01]  /*ace90*/  LOP3.LUT R157, R157, 0xffff, RZ, 0xc0, !PT ;  /* 0x0000ffff9d9d7812 */ /* 0x000fe200078ec0ff */
[----:B------:R-:W3:Y:S01]  /*acea0*/  LDL.LU R243, [R1+0x6c] ;  /* 0x00006c0001f37983 */ /* 0x000ee20000300800 */
[----:B------:R-:W-:Y:S02]  /*aceb0*/  LOP3.LUT R154, R154, 0xffff, RZ, 0xc0, !PT ;  /* 0x0000ffff9a9a7812 */ /* 0x000fe400078ec0ff */
[----:B------:R-:W-:Y:S01]  /*acec0*/  LOP3.LUT R155, R155, 0xffff, RZ, 0xc0, !PT ;  /* 0x0000ffff9b9b7812 */ /* 0x000fe200078ec0ff */
[----:B------:R-:W4:Y:S01]  /*aced0*/  LDL.LU R244, [R1+0x47fc] ;  /* 0x0047fc0001f47983 */ /* 0x000f220000300800 */
[----:B------:R-:W-:Y:S02]  /*acee0*/  LOP3.LUT R162, R162, 0xffff, RZ, 0xc0, !PT ;  /* 0x0000ffffa2a27812 */ /* 0x000fe400078ec0ff */
[----:B------:R-:W-:Y:S01]  /*acef0*/  LOP3.LUT R156, R156, 0xffff, RZ, 0xc0, !PT ;  /* 0x0000ffff9c9c7812 */ /* 0x000fe200078ec0ff */
[----:B------:R-:W3:Y:S01]  /*acf00*/  LDL.LU R245, [R1+0xe1c] ;  /* 0x000e1c0001f57983 */ /* 0x000ee20000300800 */
        /* <DEDUP_REMOVED lines=8> */
[----:B------:R-:W-:Y:S02]  /*acf90*/  F2FP.SATFINITE.E4M3.F32.PACK_AB_MERGE_C R161, R247, R246, RZ ;  /* 0x000000f6f7a1723e */ /* 0x000fe400048070ff */
[----:B------:R-:W3:Y:S01]  /*acfa0*/  LDL.LU R246, [R1+0x1424] ;  /* 0x0014240001f67983 */ /* 0x000ee20000300800 */
[----:B------:R-:W-:Y:S01]  /*acfb0*/  IMAD.X R9, R155, 0x1, R13, P2 ;  /* 0x000000019b097824 */ /* 0x000fe200010e060d */
[----:B------:R-:W-:Y:S02]  /*acfc0*/  F2FP.SATFINITE.E4M3.F32.PACK_AB_MERGE_C R160, R12, R248, RZ ;  /* 0x000000f80ca0723e */ /* 0x000fe400048070ff */
[----:B------:R-:W3:Y:S04]  /*acfd0*/  LDL.LU R247, [R1+0x47f4] ;  /* 0x0047f40001f77983 */ /* 0x000ee80000300800 */
[----:B------:R-:W3:Y:S04]  /*acfe0*/  LDL.LU R248, [R1+0xe18] ;  /* 0x000e180001f87983 */ /* 0x000ee80000300800 */
[----:B------:R-:W3:Y:S04]  /*acff0*/  LDL.LU R12, [R1+0x1420] ;  /* 0x00142000010c7983 */ /* 0x000ee80000300800 */
[----:B------:R0:W-:Y:S04]  /*ad000*/  STL.64 [R1+0x1448], R8 ;  /* 0x0014480801007387 */ /* 0x0001e80000100a00 */
[----:B0-----:R-:W3:Y:S04]  /*ad010*/  LDL.LU R9, [R1+0x47dc] ;  /* 0x0047dc0001097983 */ /* 0x001ee80000300800 */
[----:B------:R-:W3:Y:S04]  /*ad020*/  LDL.LU R10, [R1+0x1028] ;  /* 0x00102800010a7983 */ /* 0x000ee80000300800 */
[----:B------:R-:W3:Y:S04]  /*ad030*/  LDL.LU R14, [R1+0x46a8] ;  /* 0x0046a800010e7983 */ /* 0x000ee80000300800 */
[----:B------:R-:W3:Y:S01]  /*ad040*/  LDL.LU R8, [R1+0x1024] ;  /* 0x0010240001087983 */ /* 0x000ee20000300800 */
[----:B------:R-:W-:-:S05]  /*ad050*/  IADD3 R16, P2, R181, R0, RZ ;  /* 0x00000000b5107210 */ /* 0x000fca0007f5e0ff */
[----:B------:R-:W-:-:S05]  /*ad060*/  IMAD.X R17, R155, 0x1, R7, P2 ;  /* 0x000000019b117824 */ /* 0x000fca00010e0607 */
[----:B------:R0:W-:Y:S02]  /*ad070*/  STL.64 [R1+0x1440], R16 ;  /* 0x0014401001007387 */ /* 0x0001e40000100a00 */
[----:B0-----:R-:W-:-:S05]  /*ad080*/  IADD3 R16, P2, R181, R6, RZ ;  /* 0x00000006b5107210 */ /* 0x001fca0007f5e0ff */
[----:B------:R-:W-:-:S05]  /*ad090*/  IMAD.X R17, R155, 0x1, R5, P2 ;  /* 0x000000019b117824 */ /* 0x000fca00010e0605 */
        /* <DEDUP_REMOVED lines=9> */
[----:B------:R-:W-:Y:S02]  /*ad130*/  SHF.R.U32.HI R165, RZ, 0x8, R171 ;  /* 0x00000008ffa57819 */ /* 0x000fe400000116ab */
[----:B------:R-:W-:Y:S02]  /*ad140*/  LOP3.LUT R156, R156, 0xffff, RZ, 0xc0, !PT ;  /* 0x0000ffff9c9c7812 */ /* 0x000fe400078ec0ff */
[----:B------:R-:W-:Y:S02]  /*ad150*/  LOP3.LUT R164, R164, 0xffff, RZ, 0xc0, !PT ;  /* 0x0000ffffa4a47812 */ /* 0x000fe400078ec0ff */
[----:B------:R-:W-:Y:S02]  /*ad160*/  LOP3.LUT R153, R153, 0xffff, RZ, 0xc0, !PT ;  /* 0x0000ffff99997812 */ /* 0x000fe400078ec0ff */
[----:B------:R-:W-:-:S02]  /*ad170*/  LOP3.LUT R165, R165, 0xffff, RZ, 0xc0, !PT ;  /* 0x0000ffffa5a57812 */ /* 0x000fc400078ec0ff */
[----:B------:R-:W-:Y:S02]  /*ad180*/  PRMT R164, R156, 0x3340, R164 ;  /* 0x000033409ca47816 */ /* 0x000fe400000000a4 */
[--C-:B------:R-:W-:Y:S02]  /*ad190*/  PRMT R153, R153, 0x3340, R0.reuse ;  /* 0x0000334099997816 */ /* 0x100fe40000000000 */
[----:B------:R-:W-:Y:S02]  /*ad1a0*/  PRMT R156, R165, 0x3340, R0 ;  /* 0x00003340a59c7816 */ /* 0x000fe40000000000 */
[----:B------:R-:W-:Y:S02]  /*ad1b0*/  PRMT R152, R163, 0x5410, R153 ;  /* 0x00005410a3987816 */ /* 0x000fe40000000099 */
[----:B------:R-:W-:Y:S02]  /*ad1c0*/  PRMT R156, R164, 0x5410, R156 ;  /* 0x00005410a49c7816 */ /* 0x000fe4000000009c */
[----:B------:R-:W-:-:S02]  /*ad1d0*/  PRMT R152, R152, 0x5210, R175 ;  /* 0x0000521098987816 */ /* 0x000fc400000000af */
[----:B------:R-:W-:Y:S02]  /*ad1e0*/  PRMT R153, R157, 0x5210, R177 ;  /* 0x000052109d997816 */ /* 0x000fe400000000b1 */
[----:B------:R-:W-:Y:S01]  /*ad1f0*/  PRMT R154, R154, 0x5210, R176 ;  /* 0x000052109a9a7816 */ /* 0x000fe200000000b0 */
[----:B0-----:R-:W-:Y:S04]  /*ad200*/  STL.64 [R1+0x860], R16 ;  /* 0x0008601001007387 */ /* 0x001fe80000100a00 */
[----:B------:R-:W-:Y:S01]  /*ad210*/  STL.64 [R1+0x868], R18 ;  /* 0x0008681201007387 */ /* 0x000fe20000100a00 */
[----:B------:R-:W-:Y:S01]  /*ad220*/  BAR.SYNC.DEFER_BLOCKING 0x0 ;  /* 0x0000000000007b1d */ /* 0x000fe20000010000 */
[----:B------:R-:W-:-:S05]  /*ad230*/  PRMT R155, R156, 0x5210, R15 ;  /* 0x000052109c9b7816 */ /* 0x000fca000000000f */
[----:B------:R-:W3:Y:S04]  /*ad240*/  LDL.LU R234, [R1+0xa98] ;  /* 0x000a980001ea7983 */ /* 0x000ee80000300800 */
[----:B------:R-:W3:Y:S04]  /*ad250*/  LDL.LU R235, [R1+0xa9c] ;  /* 0x000a9c0001eb7983 */ /* 0x000ee80000300800 */
[----:B------:R-:W3:Y:S04]  /*ad260*/  LDL.LU R236, [R1+0xaa0] ;  /* 0x000aa00001ec7983 */ /* 0x000ee80000300800 */
[----:B------:R-:W3:Y:S04]  /*ad270*/  LDL.LU R237, [R1+0xaa4] ;  /* 0x000aa40001ed7983 */ /* 0x000ee80000300800 */
[----:B------:R2:W-:Y:S04]  /*ad280*/  STSM.16.M88.4 [R222], R152 ;  /* 0x00000098de007844 */ /* 0x0005e80000000200 */
[----:B------:R-:W3:Y:S04]  /*ad290*/  LDL.LU R238, [R1+0xaa8] ;  /* 0x000aa80001ee7983 */ /* 0x000ee80000300800 */
[----:B------:R-:W3:Y:S01]  /*ad2a0*/  LDL.LU R239, [R1+0xaac] ;  /* 0x000aac0001ef7983 */ /* 0x000ee20000300800 */
[----:B------:R-:W-:Y:S01]  /*ad2b0*/  BAR.SYNC.DEFER_BLOCKING 0x0 ;  /* 0x0000000000007b1d */ /* 0x000fe20000010000 */
[----:B----4-:R-:W-:-:S05]  /*ad2c0*/  LOP3.LUT R166, R244, 0xffff, RZ, 0xc0, !PT ;  /* 0x0000fffff4a67812 */ /* 0x010fca00078ec0ff */
[----:B------:R-:W0:Y:S01]  /*ad2d0*/  LDS.128 R16, [R11] ;  /* 0x000000000b107984 */ /* 0x000e220000000c00 */
[----:B--2---:R-:W-:-:S03]  /*ad2e0*/  F2FP.SATFINITE.E4M3.F32.PACK_AB_MERGE_C R154, R241, R240, RZ ;  /* 0x000000f0f19a723e */ /* 0x004fc600048070ff */
[----:B------:R-:W2:Y:S04]  /*ad2f0*/  LDL.LU R240, [R1+0xab0] ;  /* 0x000ab00001f07983 */ /* 0x000ea80000300800 */
[----:B------:R-:W2:Y:S01]  /*ad300*/  LDL.LU R241, [R1+0xab4] ;  /* 0x000ab40001f17983 */ /* 0x000ea20000300800 */
[----:B---3--:R-:W-:-:S03]  /*ad310*/  F2FP.SATFINITE.E4M3.F32.PACK_AB_MERGE_C R153, R243, R242, RZ ;  /* 0x000000f2f399723e */ /* 0x008fc600048070ff */
[----:B------:R-:W3:Y:S04]  /*ad320*/  LDL.LU R242, [R1+0xab8] ;  /* 0x000ab80001f27983 */ /* 0x000ee80000300800 */
[----:B------:R-:W3:Y:S01]  /*ad330*/  LDL.LU R243, [R1+0xabc] ;  /* 0x000abc0001f37983 */ /* 0x000ee20000300800 */
[----:B------:R-:W-:-:S03]  /*ad340*/  LOP3.LUT R169, R245, 0xffff, RZ, 0xc0, !PT ;  /* 0x0000fffff5a97812 */ /* 0x000fc600078ec0ff */
[----:B------:R-:W4:Y:S04]  /*ad350*/  LDL.LU R244, [R1+0xac0] ;  /* 0x000ac00001f47983 */ /* 0x000f280000300800 */
[----:B------:R-:W4:Y:S01]  /*ad360*/  LDL.LU R245, [R1+0xac4] ;  /* 0x000ac40001f57983 */ /* 0x000f220000300800 */
[----:B------:R-:W-:Y:S02]  /*ad370*/  LOP3.LUT R163, R246, 0xffff, RZ, 0xc0, !PT ;  /* 0x0000fffff6a37812 */ /* 0x000fe400078ec0ff */
[----:B------:R-:W-:Y:S01]  /*ad380*/  LOP3.LUT R171, R247, 0xffff, RZ, 0xc0, !PT ;  /* 0x0000fffff7ab7812 */ /* 0x000fe200078ec0ff */
[----:B------:R-:W4:Y:S01]  /*ad390*/  LDL.LU R246, [R1+0x870] ;  /* 0x0008700001f67983 */ /* 0x000f220000300800 */
[----:B------:R-:W-:-:S03]  /*ad3a0*/  LOP3.LUT R174, R248, 0xffff, RZ, 0xc0, !PT ;  /* 0x0000fffff8ae7812 */ /* 0x000fc600078ec0ff */
[----:B------:R-:W4:Y:S01]  /*ad3b0*/  LDL.LU R247, [R1+0x874] ;  /* 0x0008740001f77983 */ /* 0x000f220000300800 */
[----:B------:R-:W-:-:S03]  /*ad3c0*/  LOP3.LUT R167, R12, 0xffff, RZ, 0xc0, !PT ;  /* 0x0000ffff0ca77812 */ /* 0x000fc600078ec0ff */
        /* <DEDUP_REMOVED lines=60> */
[----:B---3--:R-:W-:-:S05]  /*ad790*/  F2FP.SATFINITE.E4M3.F32.PACK_AB_MERGE_C R16, R243, R242, RZ ;  /* 0x000000f2f310723e */ /* 0x008fca00048070ff */
[----:B------:R0:W-:Y:S01]  /*ad7a0*/  STL [R1+0x469c], R16 ;  /* 0x00469c1001007387 */ /* 0x0001e20000100800 */
[----:B----4-:R-:W-:Y:S02]  /*ad7b0*/  F2FP.SATFINITE.E4M3.F32.PACK_AB_MERGE_C R15, R245, R244, RZ ;  /* 0x000000f4f50f723e */ /* 0x010fe400048070ff */
[----:B0-----:R-:W-:-:S03]  /*ad7c0*/  IADD3 R16, P2, R183, R2, RZ ;  /* 0x00000002b7107210 */ /* 0x001fc60007f5e0ff */
[----:B------:R-:W-:Y:S02]  /*ad7d0*/  STL [R1+0x4694], R15 ;  /* 0x0046940f01007387 */ /* 0x000fe40000100800 */
        /* <DEDUP_REMOVED lines=30> */
[----:B------:R-:W-:Y:S01]  /*ad9c0*/  SHF.R.U32.HI R154, RZ, 0x8, R165 ;  /* 0x00000008ff9a7819 */ /* 0x000fe200000116a5 */
[----:B------:R-:W-:Y:S01]  /*ad9d0*/  IMAD.X R9, R152, 0x1, R3, P2 ;  /* 0x0000000198097824 */ /* 0x000fe200010e0603 */
[----:B------:R-:W-:Y:S02]  /*ad9e0*/  SHF.R.U32.HI R157, RZ, 0x8, R164 ;  /* 0x00000008ff9d7819 */ /* 0x000fe400000116a4 */
[----:B------:R-:W-:Y:S02]  /*ad9f0*/  SHF.R.U32.HI R155, RZ, 0x8, R168 ;  /* 0x00000008ff9b7819 */ /* 0x000fe400000116a8 */
[----:B------:R0:W-:Y:S01]  /*ada00*/  STL.64 [R1+0x1400], R8 ;  /* 0x0014000801007387 */ /* 0x0001e20000100a00 */
[----:B------:R-:W-:Y:S02]  /*ada10*/  LOP3.LUT R154, R154, 0xffff, RZ, 0xc0, !PT ;  /* 0x0000ffff9a9a7812 */ /* 0x000fe400078ec0ff */
[----:B------:R-:W-:Y:S01]  /*ada20*/  LOP3.LUT R157, R157, 0xffff, RZ, 0xc0, !PT ;  /* 0x0000ffff9d9d7812 */ /* 0x000fe200078ec0ff */
[----:B------:R-:W3:Y:S01]  /*ada30*/  LDL.LU R243, [R1+0x7c] ;  /* 0x00007c0001f37983 */ /* 0x000ee20000300800 */
[----:B------:R-:W-:-:S02]  /*ada40*/  LOP3.LUT R155, R155, 0xffff, RZ, 0xc0, !PT ;  /* 0x0000ffff9b9b7812 */ /* 0x000fc400078ec0ff */
[----:B------:R-:W-:Y:S01]  /*ada50*/  PRMT R157, R154, 0x3340, R157 ;  /* 0x000033409a9d7816 */ /* 0x000fe2000000009d */
[----:B------:R-:W4:Y:S01]  /*ada60*/  LDL.LU R244, [R1+0x4808] ;  /* 0x0048080001f47983 */ /* 0x000f220000300800 */
[----:B------:R-:W-:Y:S02]  /*ada70*/  PRMT R155, R155, 0x3340, R0 ;  /* 0x000033409b9b7816 */ /* 0x000fe40000000000 */
[----:B0-----:R-:W-:Y:S01]  /*ada80*/  IADD3 R8, P2, R185, R2, RZ ;  /* 0x00000002b9087210 */ /* 0x001fe20007f5e0ff */
[----:B------:R-:W3:Y:S01]  /*ada90*/  LDL.LU R245, [R1+0xe24] ;  /* 0x000e240001f57983 */ /* 0x000ee20000300800 */
[----:B------:R-:W-:Y:S02]  /*adaa0*/  PRMT R157, R157, 0x5410, R155 ;  /* 0x000054109d9d7816 */ /* 0x000fe4000000009b */
[----:B------:R-:W-:Y:S02]  /*adab0*/  SHF.R.S32.HI R155, RZ, 0x1f, R185 ;  /* 0x0000001fff9b7819 */ /* 0x000fe400000114b9 */
[----:B------:R-:W-:-:S02]  /*adac0*/  F2FP.SATFINITE.E4M3.F32.PACK_AB_MERGE_C R161, R247, R246, RZ ;  /* 0x000000f6f7a1723e */ /* 0x000fc400048070ff */
        /* <DEDUP_REMOVED lines=20> */
[----:B------:R-:W-:Y:S01]  /*adc10*/  BAR.SYNC.DEFER_BLOCKING 0x0 ;  /* 0x0000000000007b1d */ /* 0x000fe20000010000 */
[----:B------:R-:W-:-:S05]  /*adc20*/  SHF.R.U32.HI R153, RZ, 0x8, R166 ;  /* 0x00000008ff997819 */ /* 0x000fca00000116a6 */
[----:B------:R-:W0:Y:S01]  /*adc30*/  LDS.128 R16, [R11] ;  /* 0x000000000b107984 */ /* 0x000e220000000c00 */
[----:B------:R-:W-:Y:S02]  /*adc40*/  SHF.R.U32.HI R163, RZ, 0x8, R163 ;  /* 0x00000008ffa37819 */ /* 0x000fe400000116a3 */
[----:B------:R-:W-:Y:S02]  /*adc50*/  LOP3.LUT R153, R153, 0xffff, RZ, 0xc0, !PT ;  /* 0x0000ffff99997812 */ /* 0x000fe400078ec0ff */
[----:B------:R-:W-:Y:S02]  /*adc60*/  LOP3.LUT R163, R163, 0xffff, RZ, 0xc0, !PT ;  /* 0x0000ffffa3a37812 */ /* 0x000fe400078ec0ff */
[----:B------:R-:W-:Y:S02]  /*adc70*/  SHF.R.U32.HI R156, RZ, 0x8, R173 ;  /* 0x00000008ff9c7819 */ /* 0x000fe400000116ad */
[----:B------:R-:W-:Y:S02]  /*adc80*/  PRMT R163, R153, 0x3340, R163 ;  /* 0x0000334099a37816 */ /* 0x000fe400000000a3 */
[----:B------:R-:W-:-:S02]  /*adc90*/  SHF.R.U32.HI R153, RZ, 0x8, R169 ;  /* 0x00000008ff997819 */ /* 0x000fc400000116a9 */
[----:B------:R-:W-:Y:S02]  /*adca0*/  SHF.R.U32.HI R164, RZ, 0x8, R170 ;  /* 0x00000008ffa47819 */ /* 0x000fe400000116aa */
[----:B------:R-:W-:Y:S02]  /*adcb0*/  SHF.R.U32.HI R154, RZ, 0x8, R174 ;  /* 0x00000008ff9a7819 */ /* 0x000fe400000116ae */
[----:B------:R-:W-:Y:S02]  /*adcc0*/  SHF.R.U32.HI R165, RZ, 0x8, R172 ;  /* 0x00000008ffa57819 */ /* 0x000fe400000116ac */
[----:B------:R-:W-:Y:S02]  /*adcd0*/  LOP3.LUT R153, R153, 0xffff, RZ, 0xc0, !PT ;  /* 0x0000ffff99997812 */ /* 0x000fe400078ec0ff */
[----:B------:R-:W-:Y:S02]  /*adce0*/  LOP3.LUT R156, R156, 0xffff, RZ, 0xc0, !PT ;  /* 0x0000ffff9c9c7812 */ /* 0x000fe400078ec0ff */
[----:B------:R-:W-:-:S02]  /*adcf0*/  LOP3.LUT R164, R164, 0xffff, RZ, 0xc0, !PT ;  /* 0x0000ffffa4a47812 */ /* 0x000fc400078ec0ff */
[----:B------:R-:W-:Y:S02]  /*add00*/  LOP3.LUT R154, R154, 0xffff, RZ, 0xc0, !PT ;  /* 0x0000ffff9a9a7812 */ /* 0x000fe400078ec0ff */
[----:B------:R-:W-:Y:S02]  /*add10*/  LOP3.LUT R165, R165, 0xffff, RZ, 0xc0, !PT ;  /* 0x0000ffffa5a57812 */ /* 0x000fe400078ec0ff */
[----:B------:R-:W-:Y:S02]  /*add20*/  PRMT R153, R153, 0x3340, R0 ;  /* 0x0000334099997816 */ /* 0x000fe40000000000 */
[----:B------:R-:W-:Y:S02]  /*add30*/  PRMT R164, R156, 0x3340, R164 ;  /* 0x000033409ca47816 */ /* 0x000fe400000000a4 */
[--C-:B------:R-:W-:Y:S02]  /*add40*/  PRMT R154, R154, 0x3340, R0.reuse ;  /* 0x000033409a9a7816 */ /* 0x100fe40000000000 */
[----:B------:R-:W-:-:S02]  /*add50*/  PRMT R156, R165, 0x3340, R0 ;  /* 0x00003340a59c7816 */ /* 0x000fc40000000000 */
[----:B------:R-:W-:Y:S01]  /*add60*/  PRMT R152, R163, 0x5410, R153 ;  /* 0x00005410a3987816 */ /* 0x000fe20000000099 */
[----:B0-----:R-:W-:Y:S01]  /*add70*/  STL.64 [R1+0x840], R16 ;  /* 0x0008401001007387 */ /* 0x001fe20000100a00 */
[----:B------:R-:W-:-:S03]  /*add80*/  PRMT R153, R162, 0x5410, R154 ;  /* 0x00005410a2997816 */ /* 0x000fc6000000009a */
[----:B------:R-:W-:Y:S01]  /*add90*/  STL.64 [R1+0x848], R18 ;  /* 0x0008481201007387 */ /* 0x000fe20000100a00 */
[----:B------:R-:W-:Y:S01]  /*adda0*/  BAR.SYNC.DEFER_BLOCKING 0x0 ;  /* 0x0000000000007b1d */ /* 0x000fe20000010000 */
[----:B------:R-:W-:-:S05]  /*addb0*/  PRMT R156, R164, 0x5410, R156 ;  /* 0x00005410a49c7816 */ /* 0x000fca000000009c */
[----:B------:R-:W3:Y:S04]  /*addc0*/  LDL.LU R234, [R1+0xac8] ;  /* 0x000ac80001ea7983 */ /* 0x000ee80000300800 */
[----:B------:R-:W3:Y:S04]  /*addd0*/  LDL.LU R235, [R1+0xacc] ;  /* 0x000acc0001eb7983 */ /* 0x000ee80000300800 */
[----:B------:R-:W3:Y:S01]  /*adde0*/  LDL.LU R236, [R1+0xad0] ;  /* 0x000ad00001ec7983 */ /* 0x000ee20000300800 */
[----:B------:R-:W-:-:S03]  /*addf0*/  PRMT R152, R152, 0x5210, R175 ;  /* 0x0000521098987816 */ /* 0x000fc600000000af */
[----:B------:R-:W3:Y:S01]  /*ade00*/  LDL.LU R237, [R1+0xad4] ;  /* 0x000ad40001ed7983 */ /* 0x000ee20000300800 */
[----:B------:R-:W-:Y:S02]  /*ade10*/  PRMT R153, R153, 0x5210, R177 ;  /* 0x0000521099997816 */ /* 0x000fe400000000b1 */
[----:B------:R-:W-:Y:S01]  /*ade20*/  PRMT R154, R157, 0x5210, R176 ;  /* 0x000052109d9a7816 */ /* 0x000fe200000000b0 */
[----:B------:R-:W3:Y:S01]  /*ade30*/  LDL.LU R238, [R1+0xad8] ;  /* 0x000ad80001ee7983 */ /* 0x000ee20000300800 */
[----:B------:R-:W-:-:S03]  /*ade40*/  PRMT R155, R156, 0x5210, R178 ;  /* 0x000052109c9b7816 */ /* 0x000fc600000000b2 */
[----:B------:R-:W3:Y:S04]  /*ade50*/  LDL.LU R239, [R1+0xadc] ;  /* 0x000adc0001ef7983 */ /* 0x000ee80000300800 */
[----:B------:R2:W-:Y:S01]  /*ade60*/  STSM.16.M88.4 [R222], R152 ;  /* 0x00000098de007844 */ /* 0x0005e20000000200 */
        /* <DEDUP_REMOVED lines=15> */
[----:B------:R-:W-:Y:S02]  /*adf60*/  LOP3.LUT R173, R248, 0xffff, RZ, 0xc0, !PT ;  /* 0x0000fffff8ad7812 */ /* 0x000fe400078ec0ff */
[----:B------:R-:W-:Y:S01]  /*adf70*/  LOP3.LUT R172, R12, 0xffff, RZ, 0xc0, !PT ;  /* 0x0000ffff0cac7812 */ /* 0x000fe200078ec0ff */
        /* <DEDUP_REMOVED lines=9> */
[----:B------:R-:W4:Y:S04]  /*ae010*/  LDL.LU R14, [R1+0x488] ;  /* 0x00048800010e7983 */ /* 0x000f280000300800 */
[----:B------:R-:W4:Y:S01]  /*ae020*/  LDL.LU R8, [R1+0x48c] ;  /* 0x00048c0001087983 */ /* 0x000f220000300800 */
[----:B------:R-:W-:Y:S02]  /*ae030*/  PRMT R152, R168, 0x3340, R0 ;  /* 0x00003340a8987816 */ /* 0x000fe40000000000 */
[----:B------:R-:W-:Y:S02]  /*ae040*/  PRMT R162, R167, 0x3340, R163 ;  /* 0x00003340a7a27816 */ /* 0x000fe400000000a3 */
[----:B------:R-:W-:Y:S02]  /*ae050*/  PRMT R157, R174, 0x3340, R172 ;  /* 0x00003340ae9d7816 */ /* 0x000fe400000000ac */
[----:B------:R-:W-:-:S02]  /*ae060*/  PRMT R162, R162, 0x5410, R152 ;  /* 0x00005410a2a27816 */ /* 0x000fc40000000098 */
[----:B------:R-:W-:Y:S02]  /*ae070*/  PRMT R152, R173, 0x3340, R0 ;  /* 0x00003340ad987816 */ /* 0x000fe40000000000 */
[----:B------:R-:W-:Y:S02]  /*ae080*/  LOP3.LUT R165, R161, 0xffff, RZ, 0xc0, !PT ;  /* 0x0000ffffa1a57812 */ /* 0x000fe400078ec0ff */
        /* <DEDUP_REMOVED lines=9> */
[----:B------:R-:W-:-:S02]  /*ae120*/  LOP3.LUT R177, R158, 0xffff, RZ, 0xc0, !PT ;  /* 0x0000ffff9eb17812 */ /* 0x000fc400078ec0ff */
[----:B------:R-:W-:Y:S02]  /*ae130*/  LOP3.LUT R176, R154, 0xffff, RZ, 0xc0, !PT ;  /* 0x0000ffff9ab07812 */ /* 0x000fe400078ec0ff */
[----:B------:R-:W-:Y:S02]  /*ae140*/  LOP3.LUT R178, R153, 0xffff, RZ, 0xc0, !PT ;  /* 0x0000ffff99b27812 */ /* 0x000fe400078ec0ff */
        /* <DEDUP_REMOVED lines=59> */
[----:B------:R0:W-:Y:S01]  /*ae500*/  STL.64 [R1+0x1360], R8 ;  /* 0x0013600801007387 */ /* 0x0001e20000100a00 */
[----:B------:R-:W-:Y:S02]  /*ae510*/  SHF.R.U32.HI R155, RZ, 0x8, R165 ;  /* 0x00000008ff9b7819 */ /* 0x000fe400000116a5 */
[----:B0-----:R-:W-:-:S05]  /*ae520*/  IADD3 R8, P2, R186, R6, RZ ;  /* 0x00000006ba087210 */ /* 0x001fca0007f5e0ff */
[----:B------:R-:W-:Y:S01]  /*ae530*/  IMAD.X R9, R152, 0x1, R5, P2 ;  /* 0x0000000198097824 */ /* 0x000fe200010e0605 */
[----:B------:R-:W-:-:S04]  /*ae540*/  LOP3.LUT R155, R155, 0xffff, RZ, 0xc0, !PT ;  /* 0x0000ffff9b9b7812 */ /* 0x000fc800078ec0ff */
[----:B------:R0:W-:Y:S01]  /*ae550*/  STL.64 [R1+0x1358], R8 ;  /* 0x0013580801007387 */ /* 0x0001e20000100a00 */
[----:B------:R-:W-:-:S03]  /*ae560*/  PRMT R155, R155, 0x3340, R0 ;  /* 0x000033409b9b7816 */ /* 0x000fc60000000000 */
[----:B------:R-:W2:Y:S01]  /*ae570*/  LDL.LU R240, [R1+0x80] ;  /* 0x0000800001f07983 */ /* 0x000ea20000300800 */
[----:B0-----:R-:W-:-:S03]  /*ae580*/  IADD3 R8, P2, R186, R4, RZ ;  /* 0x00000004ba087210 */ /* 0x001fc60007f5e0ff */
[----:B------:R-:W2:Y:S02]  /*ae590*/  LDL.LU R241, [R1+0x84] ;  /* 0x0000840001f17983 */ /* 0x000ea40000300800 */
[----:B------:R-:W-:Y:S02]  /*ae5a0*/  IMAD.X R9, R152, 0x1, R3, P2 ;  /* 0x0000000198097824 */ /* 0x000fe400010e0603 */
[----:B------:R-:W3:Y:S01]  /*ae5b0*/  LDL.LU R242, [R1+0x88] ;  /* 0x0000880001f27983 */ /* 0x000ee20000300800 */
[----:B------:R-:W-:Y:S02]  /*ae5c0*/  PRMT R157, R157, 0x5410, R155 ;  /* 0x000054109d9d7816 */ /* 0x000fe4000000009b */
[----:B------:R-:W-:Y:S01]  /*ae5d0*/  SHF.R.S32.HI R155, RZ, 0x1f, R189 ;  /* 0x0000001fff9b7819 */ /* 0x000fe200000114bd */
[----:B------:R0:W-:Y:S01]  /*ae5e0*/  STL.64 [R1+0x1350], R8 ;  /* 0x0013500801007387 */ /* 0x0001e20000100a00 */
[----:B------:R-:W-:-:S03]  /*ae5f0*/  F2FP.SATFINITE.E4M3.F32.PACK_AB_MERGE_C R161, R247, R246, RZ ;  /* 0x000000f6f7a1723e */ /* 0x000fc600048070ff */
[----:B------:R-:W3:Y:S01]  /*ae600*/  LDL.LU R243, [R1+0x8c] ;  /* 0x00008c0001f37983 */ /* 0x000ee20000300800 */
[----:B------:R-:W-:-:S03]  /*ae610*/  F2FP.SATFINITE.E4M3.F32.PACK_AB_MERGE_C R160, R12, R248, RZ ;  /* 0x000000f80ca0723e */ /* 0x000fc600048070ff */
[----:B------:R-:W4:Y:S01]  /*ae620*/  LDL.LU R244, [R1+0x482c] ;  /* 0x00482c0001f47983 */ /* 0x000f220000300800 */
[----:B0-----:R-:W-:-:S03]  /*ae630*/  IADD3 R8, P2, R189, R2, RZ ;  /* 0x00000002bd087210 */ /* 0x001fc60007f5e0ff */
[----:B------:R-:W4:Y:S02]  /*ae640*/  LDL.LU R245, [R1+0xe2c] ;  /* 0x000e2c0001f57983 */ /* 0x000f240000300800 */
[----:B------:R-:W-:Y:S02]  /*ae650*/  IMAD.X R9, R155, 0x1, R13, P2 ;  /* 0x000000019b097824 */ /* 0x000fe400010e060d */
[----:B------:R-:W4:Y:S04]  /*ae660*/  LDL.LU R246, [R1+0x4634] ;  /* 0x0046340001f67983 */ /* 0x000f280000300800 */
[----:B------:R-:W4:Y:S04]  /*ae670*/  LDL.LU R247, [R1+0x4830] ;  /* 0x0048300001f77983 */ /* 0x000f280000300800 */
[----:B------:R-:W4:Y:S04]  /*ae680*/  LDL.LU R248, [R1+0xe28] ;  /* 0x000e280001f87983 */ /* 0x000f280000300800 */
[----:B------:R-:W4:Y:S04]  /*ae690*/  LDL.LU R12, [R1+0x4630] ;  /* 0x00463000010c7983 */ /* 0x000f280000300800 */
[----:B------:R0:W-:Y:S04]  /*ae6a0*/  STL.64 [R1+0x1348], R8 ;  /* 0x0013480801007387 */ /* 0x0001e80000100a00 */
[----:B0-----:R-:W2:Y:S04]  /*ae6b0*/  LDL.LU R9, [R1+0x47f0] ;  /* 0x0047f00001097983 */ /* 0x001ea80000300800 */
[----:B------:R-:W4:Y:S04]  /*ae6c0*/  LDL.LU R10, [R1+0x1038] ;  /* 0x00103800010a7983 */ /* 0x000f280000300800 */
[----:B------:R-:W4:Y:S04]  /*ae6d0*/  LDL.LU R14, [R1+0x47ec] ;  /* 0x0047ec00010e7983 */ /* 0x000f280000300800 */
[----:B------:R-:W4:Y:S01]  /*ae6e0*/  LDL.LU R8, [R1+0x1034] ;  /* 0x0010340001087983 */ /* 0x000f220000300800 */
        /* <DEDUP_REMOVED lines=23> */
[----:B------:R-:W-:Y:S02]  /*ae860*/  PRMT R154, R156, 0x3340, R0 ;  /* 0x000033409c9a7816 */ /* 0x000fe40000000000 */
[----:B------:R-:W-:-:S02]  /*ae870*/  SHF.R.U32.HI R153, RZ, 0x8, R168 ;  /* 0x00000008ff997819 */ /* 0x000fc400000116a8 */
[----:B------:R-:W-:Y:S01]  /*ae880*/  SHF.R.U32.HI R156, RZ, 0x8, R171 ;  /* 0x00000008ff9c7819 */ /* 0x000fe200000116ab */
[----:B0-----:R-:W-:Y:S04]  /*ae890*/  STL.64 [R1+0x820], R16 ;  /* 0x0008201001007387 */ /* 0x001fe80000100a00 */
[----:B------:R-:W-:Y:S04]  /*ae8a0*/  STL.64 [R1+0x828], R18 ;  /* 0x0008281201007387 */ /* 0x000fe80000100a00 */
[----:B------:R-:W4:Y:S04]  /*ae8b0*/  LDL.LU R234, [R1+0xaf8] ;  /* 0x000af80001ea7983 */ /* 0x000f280000300800 */
[----:B------:R-:W4:Y:S01]  /*ae8c0*/  LDL.LU R235, [R1+0xafc] ;  /* 0x000afc0001eb7983 */ /* 0x000f220000300800 */
[----:B------:R-:W-:Y:S01]  /*ae8d0*/  SHF.R.U32.HI R164, RZ, 0x8, R169 ;  /* 0x00000008ffa47819 */ /* 0x000fe200000116a9 */
[----:B------:R-:W-:Y:S01]  /*ae8e0*/  BAR.SYNC.DEFER_BLOCKING 0x0 ;  /* 0x0000000000007b1d */ /* 0x000fe20000010000 */
[----:B------:R-:W-:-:S02]  /*ae8f0*/  SHF.R.U32.HI R165, RZ, 0x8, R170 ;  /* 0x00000008ffa57819 */ /* 0x000fc400000116aa */
[----:B------:R-:W-:Y:S02]  /*ae900*/  LOP3.LUT R153, R153, 0xffff, RZ, 0xc0, !PT ;  /* 0x0000ffff99997812 */ /* 0x000fe400078ec0ff */
[----:B------:R-:W-:Y:S02]  /*ae910*/  LOP3.LUT R156, R156, 0xffff, RZ, 0xc0, !PT ;  /* 0x0000ffff9c9c7812 */ /* 0x000fe400078ec0ff */
[----:B------:R-:W-:Y:S01]  /*ae920*/  LOP3.LUT R164, R164, 0xffff, RZ, 0xc0, !PT ;  /* 0x0000ffffa4a47812 */ /* 0x000fe200078ec0ff */
[----:B------:R-:W4:Y:S01]  /*ae930*/  LDL.LU R236, [R1+0xb00] ;  /* 0x000b000001ec7983 */ /* 0x000f220000300800 */
[----:B------:R-:W-:Y:S02]  /*ae940*/  LOP3.LUT R165, R165, 0xffff, RZ, 0xc0, !PT ;  /* 0x0000ffffa5a57812 */ /* 0x000fe400078ec0ff */
[----:B------:R-:W-:Y:S01]  /*ae950*/  PRMT R153, R153, 0x3340, R0 ;  /* 0x0000334099997816 */ /* 0x000fe20000000000 */
        /* <DEDUP_REMOVED lines=8> */
[----:B------:R-:W-:Y:S02]  /*ae9e0*/  PRMT R152, R152, 0x5210, R175 ;  /* 0x0000521098987816 */ /* 0x000fe400000000af */
[----:B------:R-:W-:-:S02]  /*ae9f0*/  PRMT R153, R153, 0x5210, R177 ;  /* 0x0000521099997816 */ /* 0x000fc400000000b1 */
[----:B------:R-:W-:Y:S02]  /*aea00*/  PRMT R154, R157, 0x5210, R176 ;  /* 0x000052109d9a7816 */ /* 0x000fe400000000b0 */
[----:B------:R-:W-:-:S05]  /*aea10*/  PRMT R155, R156, 0x5210, R178 ;  /* 0x000052109c9b7816 */ /* 0x000fca00000000b2 */
[----:B------:R0:W-:Y:S01]  /*aea20*/  STSM.16.M88.4 [R222], R152 ;  /* 0x00000098de007844 */ /* 0x0001e20000000200 */
[----:B------:R-:W-:Y:S01]  /*aea30*/  BAR.SYNC.DEFER_BLOCKING 0x0 ;  /* 0x0000000000007b1d */ /* 0x000fe20000010000 */
[----:B--2---:R-:W-:-:S05]  /*aea40*/  LOP3.LUT R174, R9, 0xffff, RZ, 0xc0, !PT ;  /* 0x0000ffff09ae7812 */ /* 0x004fca00078ec0ff */
[----:B------:R-:W1:Y:S01]  /*aea50*/  LDS.128 R16, [R11] ;  /* 0x000000000b107984 */ /* 0x000e620000000c00 */
[----:B0-----:R-:W-:Y:S02]  /*aea60*/  F2FP.SATFINITE.E4M3.F32.PACK_AB_MERGE_C R154, R241, R240, RZ ;  /* 0x000000f0f19a723e */ /* 0x001fe400048070ff */
[----:B---3--:R-:W-:Y:S01]  /*aea70*/  F2FP.SATFINITE.E4M3.F32.PACK_AB_MERGE_C R153, R243, R242, RZ ;  /* 0x000000f2f399723e */ /* 0x008fe200048070ff */
[----:B------:R-:W2:Y:S01]  /*aea80*/  LDL.LU R240, [R1+0xb10] ;  /* 0x000b100001f07983 */ /* 0x000ea20000300800 */
[----:B----4-:R-:W-:-:S03]  /*aea90*/  LOP3.LUT R170, R244, 0xffff, RZ, 0xc0, !PT ;  /* 0x0000fffff4aa7812 */ /* 0x010fc600078ec0ff */
[----:B------:R-:W2:Y:S01]  /*aeaa0*/  LDL.LU R241, [R1+0xb14] ;  /* 0x000b140001f17983 */ /* 0x000ea20000300800 */
[----:B------:R-:W-:-:S03]  /*aeab0*/  LOP3.LUT R171, R245, 0xffff, RZ, 0xc0, !PT ;  /* 0x0000fffff5ab7812 */ /* 0x000fc600078ec0ff */
[----:B------:R-:W3:Y:S01]  /*aeac0*/  LDL.LU R242, [R1+0xb18] ;  /* 0x000b180001f27983 */ /* 0x000ee20000300800 */
[----:B------:R-:W-:-:S03]  /*aead0*/  LOP3.LUT R168, R246, 0xffff, RZ, 0xc0, !PT ;  /* 0x0000fffff6a87812 */ /* 0x000fc600078ec0ff */
[----:B------:R-:W3:Y:S01]  /*aeae0*/  LDL.LU R243, [R1+0xb1c] ;  /* 0x000b1c0001f37983 */ /* 0x000ee20000300800 */
        /* <DEDUP_REMOVED lines=12> */
[----:B------:R-:W2:Y:S04]  /*aebb0*/  LDL.LU R9, [R1+0x490] ;  /* 0x0004900001097983 */ /* 0x000ea80000300800 */
[----:B------:R-:W2:Y:S04]  /*aebc0*/  LDL.LU R10, [R1+0x494] ;  /* 0x00049400010a7983 */ /* 0x000ea80000300800 */
[----:B------:R-:W3:Y:S04]  /*aebd0*/  LDL.LU R14, [R1+0x498] ;  /* 0x00049800010e7983 */ /* 0x000ee80000300800 */
[----:B------:R-:W3:Y:S01]  /*aebe0*/  LDL.LU R8, [R1+0x49c] ;  /* 0x00049c0001087983 */ /* 0x000ee20000300800 */
[----:B------:R-:W-:-:S02]  /*aebf0*/  PRMT R152, R171, 0x3340, R0 ;  /* 0x00003340ab987816 */ /* 0x000fc40000000000 */
[----:B------:R-:W-:Y:S02]  /*aec00*/  PRMT R162, R170, 0x3340, R168 ;  /* 0x00003340aaa27816 */ /* 0x000fe400000000a8 */
[----:B------:R-:W-:Y:S02]  /*aec10*/  PRMT R157, R164, 0x3340, R163 ;  /* 0x00003340a49d7816 */ /* 0x000fe400000000a3 */
[----:B------:R-:W-:Y:S02]  /*aec20*/  PRMT R162, R162, 0x5410, R152 ;  /* 0x00005410a2a27816 */ /* 0x000fe40000000098 */
[----:B------:R-:W-:Y:S02]  /*aec30*/  PRMT R152, R169, 0x3340, R0 ;  /* 0x00003340a9987816 */ /* 0x000fe40000000000 */
[----:B------:R-:W-:Y:S02]  /*aec40*/  LOP3.LUT R173, R161, 0xffff, RZ, 0xc0, !PT ;  /* 0x0000ffffa1ad7812 */ /* 0x000fe400078ec0ff */
[----:B------:R-:W-:-:S02]  /*aec50*/  PRMT R157, R157, 0x5410, R152 ;  /* 0x000054109d9d7816 */ /* 0x000fc40000000098 */
[----:B------:R-:W-:Y:S02]  /*aec60*/  PRMT R152, R173, 0x3340, R0 ;  /* 0x00003340ad987816 */ /* 0x000fe40000000000 */
[----:B------:R-:W-:Y:S02]  /*aec70*/  PRMT R156, R174, 0x3340, R172 ;  /* 0x00003340ae9c7816 */ /* 0x000fe400000000ac */
[----:B------:R-:W-:Y:S02]  /*aec80*/  LOP3.LUT R166, R160, 0xffff, RZ, 0xc0, !PT ;  /* 0x0000ffffa0a67812 */ /* 0x000fe400078ec0ff */
[----:B------:R-:W-:Y:S02]  /*aec90*/  PRMT R156, R156, 0x5410, R152 ;  /* 0x000054109c9c7816 */ /* 0x000fe40000000098 */
[----:B------:R-:W-:Y:S02]  /*aeca0*/  PRMT R152, R166, 0x3340, R0 ;  /* 0x00003340a6987816 */ /* 0x000fe40000000000 */
[----:B------:R-:W-:-:S02]  /*aecb0*/  PRMT R155, R167, 0x3340, R165 ;  /* 0x00003340a79b7816 */ /* 0x000fc400000000a5 */
[----:B------:R-:W-:Y:S02]  /*aecc0*/  LOP3.LUT R175, R159, 0xffff, RZ, 0xc0, !PT ;  /* 0x0000ffff9faf7812 */ /* 0x000fe400078ec0ff */
[----:B------:R-:W-:Y:S02]  /*aecd0*/  PRMT R155, R155, 0x5410, R152 ;  /* 0x000054109b9b7816 */ /* 0x000fe40000000098 */
[----:B------:R-:W-:Y:S02]  /*aece0*/  LOP3.LUT R177, R158, 0xffff, RZ, 0xc0, !PT ;  /* 0x0000ffff9eb17812 */ /* 0x000fe400078ec0ff */
        /* <DEDUP_REMOVED lines=13> */
[----:B------:R0:W-:Y:S01]  /*aedc0*/  STL.64 [R1+0x1328], R16 ;  /* 0x0013281001007387 */ /* 0x0001e20000100a00 */
[----:B------:R-:W-:Y:S02]  /*aedd0*/  F2FP.SATFINITE.E4M3.F32.PACK_AB_MERGE_C R15, R235, R234, RZ ;  /* 0x000000eaeb0f723e */ /* 0x000fe400048070ff */
        /* <DEDUP_REMOVED lines=8> */
[----:B------:R-:W-:Y:S01]  /*aee60*/  IMAD.X R17, R152, 0x1, R3, P2 ;  /* 0x0000000198117824 */ /* 0x000fe200010e0603 */
[----:B------:R-:W-:-:S04]  /*aee70*/  SHF.R.S32.HI R152, RZ, 0x1f, R191 ;  /* 0x0000001fff987819 */ /* 0x000fc800000114bf */
[----:B------:R0:W-:Y:S02]  /*aee80*/  STL.64 [R1+0x1310], R16 ;  /* 0x0013101001007387 */ /* 0x0001e40000100a00 */
[----:B0-----:R-:W-:-:S05]  /*aee90*/  IADD3 R16, P2, R191, R2, RZ ;  /* 0x00000002bf107210 */ /* 0x001fca0007f5e0ff */
[----:B------:R-:W-:-:S05]  /*aeea0*/  IMAD.X R17, R152, 0x1, R13, P2 ;  /* 0x0000000198117824 */ /* 0x000fca00010e060d */
[----:B------:R0:W-:Y:S02]  /*aeeb0*/  STL.64 [R1+0x1308], R16 ;  /* 0x0013081001007387 */ /* 0x0001e40000100a00 */
[----:B0-----:R-:W-:-:S05]  /*aeec0*/  IADD3 R16, P2, R191, R0, RZ ;  /* 0x00000000bf107210 */ /* 0x001fca0007f5e0ff */
[----:B------:R-:W-:-:S05]  /*aeed0*/  IMAD.X R17, R152, 0x1, R7, P2 ;  /* 0x0000000198117824 */ /* 0x000fca00010e0607 */
[----:B------:R-:W-:Y:S01]  /*aeee0*/  STL.64 [R1+0x1300], R16 ;  /* 0x0013001001007387 */ /* 0x000fe20000100a00 */
[----:B------:R-:W-:-:S04]  /*aeef0*/  SHF.R.U32.HI R162, RZ, 0x8, R168 ;  /* 0x00000008ffa27819 */ /* 0x000fc800000116a8 */
[----:B------:R-:W-:Y:S02]  /*aef00*/  LOP3.LUT R162, R162, 0xffff, RZ, 0xc0, !PT ;  /* 0x0000ffffa2a27812 */ /* 0x000fe400078ec0ff */
[----:B------:R-:W-:Y:S02]  /*aef10*/  SHF.R.U32.HI R155, RZ, 0x8, R167 ;  /* 0x00000008ff9b7819 */ /* 0x000fe400000116a7 */
[----:B------:R-:W-:Y:S02]  /*aef20*/  SHF.R.U32.HI R156, RZ, 0x8, R165 ;  /* 0x00000008ff9c7819 */ /* 0x000fe400000116a5 */
[----:B------:R-:W-:Y:S02]  /*aef30*/  SHF.R.U32.HI R157, RZ, 0x8, R166 ;  /* 0x00000008ff9d7819 */ /* 0x000fe400000116a6 */
[----:B------:R-:W-:Y:S02]  /*aef40*/  LOP3.LUT R155, R155, 0xffff, RZ, 0xc0, !PT ;  /* 0x0000ffff9b9b7812 */ /* 0x000fe400078ec0ff */
[----:B------:R-:W-:-:S02]  /*aef50*/  LOP3.LUT R156, R156, 0xffff, RZ, 0xc0, !PT ;  /* 0x0000ffff9c9c7812 */ /* 0x000fc400078ec0ff */
[----:B------:R-:W-:Y:S02]  /*aef60*/  LOP3.LUT R157, R157, 0xffff, RZ, 0xc0, !PT ;  /* 0x0000ffff9d9d7812 */ /* 0x000fe400078ec0ff */
[----:B------:R-:W-:Y:S02]  /*aef70*/  PRMT R156, R155, 0x3340, R156 ;  /* 0x000033409b9c7816 */ /* 0x000fe4000000009c */
[----:B------:R-:W-:Y:S02]  /*aef80*/  PRMT R155, R157, 0x3340, R0 ;  /* 0x000033409d9b7816 */ /* 0x000fe40000000000 */
[----:B--2---:R-:W-:Y:S02]  /*aef90*/  F2FP.SATFINITE.E4M3.F32.PACK_AB_MERGE_C R159, R10, R9, RZ ;  /* 0x000000090a9f723e */ /* 0x004fe400048070ff */
[----:B---3--:R-:W-:Y:S02]  /*aefa0*/  F2FP.SATFINITE.E4M3.F32.PACK_AB_MERGE_C R158, R8, R14, RZ ;  /* 0x0000000e089e723e */ /* 0x008fe400048070ff */
[----:B------:R-:W-:-:S05]  /*aefb0*/  IADD3 R8, P2, R191, R6, RZ ;  /* 0x00000006bf087210 */ /* 0x000fca0007f5e0ff */
        /* <DEDUP_REMOVED lines=17> */
[----:B------:R0:W-:Y:S01]  /*af0d0*/  STL.64 [R1+0x12d8], R8 ;  /* 0x0012d80801007387 */ /* 0x0001e20000100a00 */
[----:B------:R-:W-:Y:S02]  /*af0e0*/  F2FP.SATFINITE.E4M3.F32.PACK_AB_MERGE_C R218, R241, R240, RZ ;  /* 0x000000f0f1da723e */ /* 0x000fe400048070ff */
[----:B------:R-:W-:Y:S01]  /*af0f0*/  F2FP.SATFINITE.E4M3.F32.PACK_AB_MERGE_C R217, R243, R242, RZ ;  /* 0x000000f2f3d9723e */ /* 0x000fe200048070ff */
[----:B------:R-:W2:Y:S01]  /*af100*/  LDL.LU R240, [R1+0x90] ;  /* 0x0000900001f07983 */ /* 0x000ea20000300800 */
[----:B------:R-:W-:-:S03]  /*af110*/  PRMT R156, R156, 0x5410, R155 ;  /* 0x000054109c9c7816 */ /* 0x000fc6000000009b */
[----:B------:R-:W2:Y:S01]  /*af120*/  LDL.LU R241, [R1+0x94] ;  /* 0x0000940001f17983 */ /* 0x000ea20000300800 */
[----:B0-----:R-:W-:-:S03]  /*af130*/  IADD3 R8, P2, R190, R4, RZ ;  /* 0x00000004be087210 */ /* 0x001fc60007f5e0ff */
[----:B------:R-:W3:Y:S02]  /*af140*/  LDL.LU R242, [R1+0x98] ;  /* 0x0000980001f27983 */ /* 0x000ee40000300800 */
[----:B------:R-:W-:Y:S01]  /*af150*/  IMAD.X R9, R152, 0x1, R3, P2 ;  /* 0x0000000198097824 */ /* 0x000fe200010e0603 */
[----:B------:R-:W-:-:S04]  /*af160*/  SHF.R.S32.HI R155, RZ, 0x1f, R193 ;  /* 0x0000001fff9b7819 */ /* 0x000fc800000114c1 */
[----:B------:R0:W-:Y:S01]  /*af170*/  STL.64 [R1+0x12d0], R8 ;  /* 0x0012d00801007387 */ /* 0x0001e20000100a00 */
[----:B----4-:R-:W-:-:S03]  /*af180*/  F2FP.SATFINITE.E4M3.F32.PACK_AB_MERGE_C R220, R245, R244, RZ ;  /* 0x000000f4f5dc723e */ /* 0x010fc600048070ff */
[----:B------:R-:W3:Y:S01]  /*af190*/  LDL.LU R243, [R1+0x9c] ;  /* 0x00009c0001f37983 */ /* 0x000ee20000300800 */
[----:B------:R-:W-:-:S03]  /*af1a0*/  F2FP.SATFINITE.E4M3.F32.PACK_AB_MERGE_C R161, R247, R246, RZ ;  /* 0x000000f6f7a1723e */ /* 0x000fc600048070ff */
[----:B------:R-:W4:Y:S01]  /*af1b0*/  LDL.LU R244, [R1+0x4874] ;  /* 0x0048740001f47983 */ /* 0x000f220000300800 */
[----:B0-----:R-:W-:-:S03]  /*af1c0*/  IADD3 R8, P2, R193, R2, RZ ;  /* 0x00000002c1087210 */ /* 0x001fc60007f5e0ff */
[----:B------:R-:W3:Y:S01]  /*af1d0*/  LDL.LU R245, [R1+0xe34] ;  /* 0x000e340001f57983 */ /* 0x000ee20000300800 */
[----:B------:R-:W-:Y:S01]  /*af1e0*/  F2FP.SATFINITE.E4M3.F32.PACK_AB_MERGE_C R160, R12, R248, RZ ;  /* 0x000000f80ca0723e */ /* 0x000fe200048070ff */
[----:B------:R-:W-:Y:S02]  /*af1f0*/  IMAD.X R9, R155, 0x1, R13, P2 ;  /* 0x000000019b097824 */ /* 0x000fe400010e060d */
[----:B------:R-:W3:Y:S04]  /*af200*/  LDL.LU R246, [R1+0x4640] ;  /* 0x0046400001f67983 */ /* 0x000ee80000300800 */
        /* <DEDUP_REMOVED lines=18> */
[----:B------:R-:W-:Y:S02]  /*af330*/  SHF.R.U32.HI R153, RZ, 0x8, R164 ;  /* 0x00000008ff997819 */ /* 0x000fe400000116a4 */
[----:B------:R-:W-:Y:S02]  /*af340*/  SHF.R.U32.HI R164, RZ, 0x8, R163 ;  /* 0x00000008ffa47819 */ /* 0x000fe400000116a3 */
[----:B------:R-:W-:Y:S01]  /*af350*/  LOP3.LUT R153, R153, 0xffff, RZ, 0xc0, !PT ;  /* 0x0000ffff99997812 */ /* 0x000fe200078ec0ff */
[----:B------:R-:W0:Y:S01]  /*af360*/  LDS.128 R16, [R11] ;  /* 0x000000000b107984 */ /* 0x000e220000000c00 */
[----:B------:R-:W-:Y:S02]  /*af370*/  LOP3.LUT R164, R164, 0xffff, RZ, 0xc0, !PT ;  /* 0x0000ffffa4a47812 */ /* 0x000fe400078ec0ff */
[----:B------:R-:W-:-:S02]  /*af380*/  SHF.R.U32.HI R154, RZ, 0x8, R169 ;  /* 0x00000008ff9a7819 */ /* 0x000fc400000116a9 */
[----:B------:R-:W-:Y:S02]  /*af390*/  PRMT R164, R153, 0x3340, R164 ;  /* 0x0000334099a47816 */ /* 0x000fe400000000a4 */
[----:B------:R-:W-:Y:S02]  /*af3a0*/  SHF.R.U32.HI R153, RZ, 0x8, R171 ;  /* 0x00000008ff997819 */ /* 0x000fe400000116ab */
[----:B------:R-:W-:Y:S02]  /*af3b0*/  SHF.R.U32.HI R157, RZ, 0x8, R174 ;  /* 0x00000008ff9d7819 */ /* 0x000fe400000116ae */
[----:B------:R-:W-:Y:S02]  /*af3c0*/  SHF.R.U32.HI R163, RZ, 0x8, R172 ;  /* 0x00000008ffa37819 */ /* 0x000fe400000116ac */
[----:B------:R-:W-:Y:S02]  /*af3d0*/  SHF.R.U32.HI R165, RZ, 0x8, R173 ;  /* 0x00000008ffa57819 */ /* 0x000fe400000116ad */
[----:B------:R-:W-:-:S02]  /*af3e0*/  LOP3.LUT R153, R153, 0xffff, RZ, 0xc0, !PT ;  /* 0x0000ffff99997812 */ /* 0x000fc400078ec0ff */
[----:B------:R-:W-:Y:S02]  /*af3f0*/  LOP3.LUT R154, R154, 0xffff, RZ, 0xc0, !PT ;  /* 0x0000ffff9a9a7812 */ /* 0x000fe400078ec0ff */
[----:B------:R-:W-:Y:S02]  /*af400*/  LOP3.LUT R157, R157, 0xffff, RZ, 0xc0, !PT ;  /* 0x0000ffff9d9d7812 */ /* 0x000fe400078ec0ff */
[----:B------:R-:W-:Y:S02]  /*af410*/  LOP3.LUT R163, R163, 0xffff, RZ, 0xc0, !PT ;  /* 0x0000ffffa3a37812 */ /* 0x000fe400078ec0ff */
[----:B------:R-:W-:Y:S02]  /*af420*/  LOP3.LUT R165, R165, 0xffff, RZ, 0xc0, !PT ;  /* 0x0000ffffa5a57812 */ /* 0x000fe400078ec0ff */
[--C-:B------:R-:W-:Y:S02]  /*af430*/  PRMT R153, R153, 0x3340, R0.reuse ;  /* 0x0000334099997816 */ /* 0x100fe40000000000 */
[----:B------:R-:W-:-:S02]  /*af440*/  PRMT R154, R154, 0x3340, R0 ;  /* 0x000033409a9a7816 */ /* 0x000fc40000000000 */
[----:B------:R-:W-:Y:S02]  /*af450*/  PRMT R163, R157, 0x3340, R163 ;  /* 0x000033409da37816 */ /* 0x000fe400000000a3 */
[----:B------:R-:W-:Y:S02]  /*af460*/  PRMT R157, R165, 0x3340, R0 ;  /* 0x00003340a59d7816 */ /* 0x000fe40000000000 */
[----:B------:R-:W-:Y:S02]  /*af470*/  PRMT R152, R162, 0x5410, R153 ;  /* 0x00005410a2987816 */ /* 0x000fe40000000099 */
[----:B------:R-:W-:Y:S02]  /*af480*/  PRMT R153, R164, 0x5410, R154 ;  /* 0x00005410a4997816 */ /* 0x000fe4000000009a */
[----:B------:R-:W-:Y:S02]  /*af490*/  PRMT R154, R163, 0x5410, R157 ;  /* 0x00005410a39a7816 */ /* 0x000fe4000000009d */
[----:B------:R-:W-:Y:S01]  /*af4a0*/  PRMT R152, R152, 0x5210, R175 ;  /* 0x0000521098987816 */ /* 0x000fe200000000af */
[----:B0-----:R-:W-:Y:S01]  /*af4b0*/  STL.64 [R1+0x800], R16 ;  /* 0x0008001001007387 */ /* 0x001fe20000100a00 */
[----:B------:R-:W-:-:S02]  /*af4c0*/  PRMT R153, R153, 0x5210, R177 ;  /* 0x0000521099997816 */ /* 0x000fc400000000b1 */
[----:B------:R-:W-:Y:S01]  /*af4d0*/  PRMT R154, R154, 0x5210, R176 ;  /* 0x000052109a9a7816 */ /* 0x000fe200000000b0 */
[----:B------:R-:W-:Y:S01]  /*af4e0*/  STL.64 [R1+0x808], R18 ;  /* 0x0008081201007387 */ /* 0x000fe20000100a00 */
[----:B------:R-:W-:Y:S01]  /*af4f0*/  BAR.SYNC.DEFER_BLOCKING 0x0 ;  /* 0x0000000000007b1d */ /* 0x000fe20000010000 */
[----:B------:R-:W-:Y:S02]  /*af500*/  PRMT R155, R156, 0x5210, R178 ;  /* 0x000052109c9b7816 */ /* 0x000fe400000000b2 */
[----:B------:R-:W-:Y:S02]  /*af510*/  F2FP.SATFINITE.E4M3.F32.PACK_AB_MERGE_C R216, R237, R236, RZ ;  /* 0x000000ecedd8723e */ /* 0x000fe400048070ff */
[----:B------:R-:W-:Y:S01]  /*af520*/  F2FP.SATFINITE.E4M3.F32.PACK_AB_MERGE_C R23, R239, R238, RZ ;  /* 0x000000eeef17723e */ /* 0x000fe200048070ff */
        /* <DEDUP_REMOVED lines=10> */
[----:B--2---:R-:W-:Y:S02]  /*af5d0*/  F2FP.SATFINITE.E4M3.F32.PACK_AB_MERGE_C R154, R241, R240, RZ ;  /* 0x000000f0f19a723e */ /* 0x004fe400048070ff */
[----:B---3--:R-:W-:Y:S01]  /*af5e0*/  F2FP.SATFINITE.E4M3.F32.PACK_AB_MERGE_C R153, R243, R242, RZ ;  /* 0x000000f2f399723e */ /* 0x008fe200048070ff */
[----:B------:R-:W2:Y:S01]  /*af5f0*/  LDL.LU R240, [R1+0xb40] ;  /* 0x000b400001f07983 */ /* 0x000ea20000300800 */
[----:B------:R-:W-:-:S03]  /*af600*/  LOP3.LUT R168, R245, 0xffff, RZ, 0xc0, !PT ;  /* 0x0000fffff5a87812 */ /* 0x000fc600078ec0ff */
        /* <DEDUP_REMOVED lines=8> */
[----:B------:R-:W4:Y:S04]  /*af690*/  LDL.LU R245, [R1+0xb54] ;  /* 0x000b540001f57983 */ /* 0x000f280000300800 */
[----:B------:R-:W4:Y:S04]  /*af6a0*/  LDL.LU R246, [R1+0x8a0] ;  /* 0x0008a00001f67983 */ /* 0x000f280000300800 */
[----:B------:R-:W4:Y:S04]  /*af6b0*/  LDL.LU R247, [R1+0x8a4] ;  /* 0x0008a40001f77983 */ /* 0x000f280000300800 */
[----:B------:R-:W4:Y:S01]  /*af6c0*/  LDL.LU R248, [R1+0x8a8] ;  /* 0x0008a80001f87983 */ /* 0x000f220000300800 */
[----:B------:R-:W-:-:S03]  /*af6d0*/  LOP3.LUT R166, R9, 0xffff, RZ, 0xc0, !PT ;  /* 0x0000ffff09a67812 */ /* 0x000fc600078ec0ff */
[----:B------:R-:W4:Y:S01]  /*af6e0*/  LDL.LU R12, [R1+0x8ac] ;  /* 0x0008ac00010c7983 */ /* 0x000f220000300800 */
[----:B------:R-:W-:-:S03]  /*af6f0*/  LOP3.LUT R164, R10, 0xffff, RZ, 0xc0, !PT ;  /* 0x0000ffff0aa47812 */ /* 0x000fc600078ec0ff */
[----:B------:R-:W2:Y:S01]  /*af700*/  LDL.LU R9, [R1+0x4a0] ;  /* 0x0004a00001097983 */ /* 0x000ea20000300800 */
[----:B------:R-:W-:-:S03]  /*af710*/  LOP3.LUT R171, R14, 0xffff, RZ, 0xc0, !PT ;  /* 0x0000ffff0eab7812 */ /* 0x000fc600078ec0ff */
[----:B------:R-:W2:Y:S01]  /*af720*/  LDL.LU R10, [R1+0x4a4] ;  /* 0x0004a400010a7983 */ /* 0x000ea20000300800 */
[----:B------:R-:W-:-:S03]  /*af730*/  LOP3.LUT R169, R8, 0xffff, RZ, 0xc0, !PT ;  /* 0x0000ffff08a97812 */ /* 0x000fc600078ec0ff */
[----:B------:R-:W3:Y:S04]  /*af740*/  LDL.LU R14, [R1+0x4a8] ;  /* 0x0004a800010e7983 */ /* 0x000ee80000300800 */
[----:B------:R-:W3:Y:S01]  /*af750*/  LDL.LU R8, [R1+0x4ac] ;  /* 0x0004ac0001087983 */ /* 0x000ee20000300800 */
        /* <DEDUP_REMOVED lines=48> */
[----:B------:R-:W-:-:S04]  /*afa60*/  SHF.R.U32.HI R155, RZ, 0x8, R165 ;  /* 0x00000008ff9b7819 */ /* 0x000fc800000116a5 */
[----:B------:R-:W-:-:S04]  /*afa70*/  LOP3.LUT R155, R155, 0xffff, RZ, 0xc0, !PT ;  /* 0x0000ffff9b9b7812 */ /* 0x000fc800078ec0ff */
        /* <DEDUP_REMOVED lines=61> */
[----:B------:R-:W-:Y:S02]  /*afe50*/  SHF.R.U32.HI R153, RZ, 0x8, R167 ;  /* 0x00000008ff997819 */ /* 0x000fe400000116a7 */
[----:B------:R-:W-:Y:S01]  /*afe60*/  SHF.R.U32.HI R163, RZ, 0x8, R163 ;  /* 0x00000008ffa37819 */ /* 0x000fe200000116a3 */
[----:B------:R-:W0:Y:S01]  /*afe70*/  LDS.128 R16, [R11] ;  /* 0x000000000b107984 */ /* 0x000e220000000c00 */
[----:B------:R-:W-:-:S02]  /*afe80*/  SHF.R.U32.HI R156, RZ, 0x8, R173 ;  /* 0x00000008ff9c7819 */ /* 0x000fc400000116ad */
[----:B------:R-:W-:Y:S02]  /*afe90*/  LOP3.LUT R154, R154, 0xffff, RZ, 0xc0, !PT ;  /* 0x0000ffff9a9a7812 */ /* 0x000fe400078ec0ff */
[----:B------:R-:W-:Y:S02]  /*afea0*/  LOP3.LUT R162, R162, 0xffff, RZ, 0xc0, !PT ;  /* 0x0000ffffa2a27812 */ /* 0x000fe400078ec0ff */
[----:B------:R-:W-:Y:S02]  /*afeb0*/  LOP3.LUT R153, R153, 0xffff, RZ, 0xc0, !PT ;  /* 0x0000ffff99997812 */ /* 0x000fe400078ec0ff */
[----:B------:R-:W-:Y:S02]  /*afec0*/  LOP3.LUT R163, R163, 0xffff, RZ, 0xc0, !PT ;  /* 0x0000ffffa3a37812 */ /* 0x000fe400078ec0ff */
[----:B------:R-:W-:Y:S02]  /*afed0*/  LOP3.LUT R156, R156, 0xffff, RZ, 0xc0, !PT ;  /* 0x0000ffff9c9c7812 */ /* 0x000fe400078ec0ff */
[----:B------:R-:W-:-:S02]  /*afee0*/  PRMT R162, R154, 0x3340, R162 ;  /* 0x000033409aa27816 */ /* 0x000fc400000000a2 */
[----:B------:R-:W-:Y:S02]  /*afef0*/  PRMT R163, R153, 0x3340, R163 ;  /* 0x0000334099a37816 */ /* 0x000fe400000000a3 */
[----:B------:R-:W-:Y:S02]  /*aff00*/  PRMT R154, R156, 0x3340, R0 ;  /* 0x000033409c9a7816 */ /* 0x000fe40000000000 */
[----:B------:R-:W-:Y:S02]  /*aff10*/  SHF.R.U32.HI R153, RZ, 0x8, R168 ;  /* 0x00000008ff997819 */ /* 0x000fe400000116a8 */
[----:B------:R-:W-:Y:S02]  /*aff20*/  SHF.R.U32.HI R156, RZ, 0x8, R171 ;  /* 0x00000008ff9c7819 */ /* 0x000fe400000116ab */
[----:B------:R-:W-:Y:S02]  /*aff30*/  SHF.R.U32.HI R164, RZ, 0x8, R169 ;  /* 0x00000008ffa47819 */ /* 0x000fe400000116a9 */
[----:B------:R-:W-:-:S02]  /*aff40*/  SHF.R.U32.HI R165, RZ, 0x8, R170 ;  /* 0x00000008ffa57819 */ /* 0x000fc400000116aa */
        /* <DEDUP_REMOVED lines=9> */
[----:B------:R-:W-:Y:S01]  /*affe0*/  PRMT R156, R164, 0x5410, R156 ;  /* 0x00005410a49c7816 */ /* 0x000fe2000000009c */
[----:B0-----:R-:W-:Y:S01]  /*afff0*/  STL.64 [R1+0x480], R16 ;  /* 0x0004801001007387 */ /* 0x001fe20000100a00 */
[----:B------:R-:W-:Y:S02]  /*b0000*/  F2FP.SATFINITE.E4M3.F32.PACK_AB_MERGE_C R219, R235, R234, RZ ;  /* 0x000000eaebdb723e */ /* 0x000fe400048070ff */
[----:B------:R-:W-:Y:S01]  /*b0010*/  PRMT R152, R152, 0x5210, R175 ;  /* 0x0000521098987816 */ /* 0x000fe200000000af */
[----:B------:R-:W-:Y:S01]  /*b0020*/  STL.64 [R1+0x488], R18 ;  /* 0x0004881201007387 */ /* 0x000fe20000100a00 */
[----:B------:R-:W-:Y:S01]  /*b0030*/  BAR.SYNC.DEFER_BLOCKING 0x0 ;  /* 0x0000000000007b1d */ /* 0x000fe20000010000 */
[----:B------:R-:W-:-:S02]  /*b0040*/  PRMT R153, R153, 0x5210, R177 ;  /* 0x0000521099997816 */ /* 0x000fc400000000b1 */
[----:B------:R-:W-:Y:S02]  /*b0050*/  PRMT R154, R157, 0x5210, R176 ;  /* 0x000052109d9a7816 */ /* 0x000fe400000000b0 */
[----:B------:R-:W-:Y:S02]  /*b0060*/  PRMT R155, R156, 0x5210, R178 ;  /* 0x000052109c9b7816 */ /* 0x000fe400000000b2 */
[----:B------:R-:W-:Y:S01]  /*b0070*/  F2FP.SATFINITE.E4M3.F32.PACK_AB_MERGE_C R225, R237, R236, RZ ;  /* 0x000000ecede1723e */ /* 0x000fe200048070ff */
[----:B------:R-:W3:Y:S01]  /*b0080*/  LDL.LU R234, [R1+0xb58] ;  /* 0x000b580001ea7983 */ /* 0x000ee20000300800 */
[----:B------:R-:W-:-:S03]  /*b0090*/  F2FP.SATFINITE.E4M3.F32.PACK_AB_MERGE_C R224, R239, R238, RZ ;  /* 0x000000eeefe0723e */ /* 0x000fc600048070ff */
[----:B------:R-:W3:Y:S04]  /*b00a0*/  LDL.LU R235, [R1+0xb5c] ;  /* 0x000b5c0001eb7983 */ /* 0x000ee80000300800 */
[----:B------:R-:W3:Y:S04]  /*b00b0*/  LDL.LU R236, [R1+0xb60] ;  /* 0x000b600001ec7983 */ /* 0x000ee80000300800 */
[----:B------:R2:W-:Y:S01]  /*b00c0*/  STSM.16.M88.4 [R222], R152 ;  /* 0x00000098de007844 */ /* 0x0005e20000000200 */
[----:B------:R-:W-:Y:S01]  /*b00d0*/  BAR.SYNC.DEFER_BLOCKING 0x0 ;  /* 0x0000000000007b1d */ /* 0x000fe20000010000 */
[----:B----4-:R-:W-:-:S05]  /*b00e0*/  LOP3.LUT R166, R244, 0xffff, RZ, 0xc0, !PT ;  /* 0x0000fffff4a67812 */ /* 0x010fca00078ec0ff */
[----:B------:R-:W0:Y:S01]  /*b00f0*/  LDS.128 R16, [R11] ;  /* 0x000000000b107984 */ /* 0x000e220000000c00 */
[----:B--2---:R-:W-:Y:S02]  /*b0100*/  F2FP.SATFINITE.E4M3.F32.PACK_AB_MERGE_C R154, R241, R240, RZ ;  /* 0x000000f0f19a723e */ /* 0x004fe400048070ff */
[----:B---3--:R-:W-:Y:S02]  /*b0110*/  F2FP.SATFINITE.E4M3.F32.PACK_AB_MERGE_C R153, R243, R242, RZ ;  /* 0x000000f2f399723e */ /* 0x008fe400048070ff */
[----:B------:R-:W-:Y:S02]  /*b0120*/  LOP3.LUT R168, R245, 0xffff, RZ, 0xc0, !PT ;  /* 0x0000fffff5a87812 */ /* 0x000fe400078ec0ff */
[----:B------:R-:W-:Y:S02]  /*b0130*/  LOP3.LUT R163, R246, 0xffff, RZ, 0xc0, !PT ;  /* 0x0000fffff6a37812 */ /* 0x000fe400078ec0ff */
[----:B------:R-:W-:Y:S02]  /*b0140*/  LOP3.LUT R170, R247, 0xffff, RZ, 0xc0, !PT ;  /* 0x0000fffff7aa7812 */ /* 0x000fe400078ec0ff */
[----:B------:R-:W-:-:S02]  /*b0150*/  LOP3.LUT R174, R248, 0xffff, RZ, 0xc0, !PT ;  /* 0x0000fffff8ae7812 */ /* 0x000fc400078ec0ff */
[----:B------:R-:W-:Y:S02]  /*b0160*/  LOP3.LUT R167, R12, 0xffff, RZ, 0xc0, !PT ;  /* 0x0000ffff0ca77812 */ /* 0x000fe400078ec0ff */
[----:B------:R-:W-:Y:S02]  /*b0170*/  LOP3.LUT R165, R9, 0xffff, RZ, 0xc0, !PT ;  /* 0x0000ffff09a57812 */ /* 0x000fe400078ec0ff */
[----:B------:R-:W2:Y:S04]  /*b0180*/  LDL.LU R9, [R1+0xb64] ;  /* 0x000b640001097983 */ /* 0x000ea80000300800 */
[----:B------:R-:W3:Y:S04]  /*b0190*/  LDL.LU R237, [R1+0xb68] ;  /* 0x000b680001ed7983 */ /* 0x000ee80000300800 */
[----:B------:R-:W3:Y:S04]  /*b01a0*/  LDL.LU R238, [R1+0xb6c] ;  /* 0x000b6c0001ee7983 */ /* 0x000ee80000300800 */
[----:B------:R-:W4:Y:S04]  /*b01b0*/  LDL.LU R239, [R1+0xb70] ;  /* 0x000b700001ef7983 */ /* 0x000f280000300800 */
[----:B------:R-:W4:Y:S04]  /*b01c0*/  LDL.LU R240, [R1+0xb74] ;  /* 0x000b740001f07983 */ /* 0x000f280000300800 */
[----:B------:R-:W3:Y:S04]  /*b01d0*/  LDL.LU R241, [R1+0xb78] ;  /* 0x000b780001f17983 */ /* 0x000ee80000300800 */
[----:B------:R-:W3:Y:S04]  /*b01e0*/  LDL.LU R242, [R1+0xb7c] ;  /* 0x000b7c0001f27983 */ /* 0x000ee80000300800 */
[----:B------:R-:W3:Y:S04]  /*b01f0*/  LDL.LU R243, [R1+0xb80] ;  /* 0x000b800001f37983 */ /* 0x000ee80000300800 */
[----:B------:R-:W3:Y:S04]  /*b0200*/  LDL.LU R244, [R1+0xb84] ;  /* 0x000b840001f47983 */ /* 0x000ee80000300800 */
[----:B------:R-:W3:Y:S01]  /*b0210*/  LDL.LU R245, [R1+0x8b0] ;  /* 0x0008b00001f57983 */ /* 0x000ee20000300800 */
[----:B------:R-:W-:-:S03]  /*b0220*/  LOP3.LUT R164, R10, 0xffff, RZ, 0xc0, !PT ;  /* 0x0000ffff0aa47812 */ /* 0x000fc600078ec0ff */
[----:B------:R-:W3:Y:S01]  /*b0230*/  LDL.LU R246, [R1+0x8b4] ;  /* 0x0008b40001f67983 */ /* 0x000ee20000300800 */
[----:B------:R-:W-:-:S03]  /*b0240*/  LOP3.LUT R173, R14, 0xffff, RZ, 0xc0, !PT ;  /* 0x0000ffff0ead7812 */ /* 0x000fc600078ec0ff */
[----:B------:R-:W3:Y:S01]  /*b0250*/  LDL.LU R247, [R1+0x8b8] ;  /* 0x0008b80001f77983 */ /* 0x000ee20000300800 */
[----:B------:R-:W-:-:S03]  /*b0260*/  LOP3.LUT R171, R8, 0xffff, RZ, 0xc0, !PT ;  /* 0x0000ffff08ab7812 */ /* 0x000fc600078ec0ff */
[----:B------:R-:W3:Y:S04]  /*b0270*/  LDL.LU R248, [R1+0x8bc] ;  /* 0x0008bc0001f87983 */ /* 0x000ee80000300800 */
[----:B------:R-:W3:Y:S04]  /*b0280*/  LDL.LU R12, [R1+0x4b0] ;  /* 0x0004b000010c7983 */ /* 0x000ee80000300800 */
[----:B------:R-:W3:Y:S04]  /*b0290*/  LDL.LU R10, [R1+0x4b4] ;  /* 0x0004b400010a7983 */ /* 0x000ee80000300800 */
[----:B------:R-:W2:Y:S04]  /*b02a0*/  LDL.LU R14, [R1+0x4b8] ;  /* 0x0004b800010e7983 */ /* 0x000ea80000300800 */
[----:B------:R-:W2:Y:S01]  /*b02b0*/  LDL.LU R8, [R1+0x4bc] ;  /* 0x0004bc0001087983 */ /* 0x000ea20000300800 */
        /* <DEDUP_REMOVED lines=56> */
[----:B------:R-:W-:Y:S02]  /*b0640*/  F2FP.SATFINITE.E4M3.F32.PACK_AB_MERGE_C R231, R235, R234, RZ ;  /* 0x000000eaebe7723e */ /* 0x000fe400048070ff */
[----:B------:R-:W-:Y:S02]  /*b0650*/  PRMT R157, R157, 0x5410, R155 ;  /* 0x000054109d9d7816 */ /* 0x000fe4000000009b */
[----:B--2---:R-:W-:-:S02]  /*b0660*/  F2FP.SATFINITE.E4M3.F32.PACK_AB_MERGE_C R158, R8, R14, RZ ;  /* 0x0000000e089e723e */ /* 0x004fc400048070ff */
        /* <DEDUP_REMOVED lines=20> */
[----:B----4-:R-:W-:Y:S02]  /*b07b0*/  F2FP.SATFINITE.E4M3.F32.PACK_AB_MERGE_C R236, R240, R239, RZ ;  /* 0x000000eff0ec723e */ /* 0x010fe400048070ff */
[----:B------:R-:W2:Y:S01]  /*b07c0*/  LDL.LU R239, [R1+0xb0] ;  /* 0x0000b00001ef7983 */ /* 0x000ea20000300800 */
[----:B---3--:R-:W-:-:S03]  /*b07d0*/  F2FP.SATFINITE.E4M3.F32.PACK_AB_MERGE_C R234, R242, R241, RZ ;  /* 0x000000f1f2ea723e */ /* 0x008fc600048070ff */
[----:B------:R-:W2:Y:S01]  /*b07e0*/  LDL.LU R240, [R1+0xb4] ;  /* 0x0000b40001f07983 */ /* 0x000ea20000300800 */
[----:B0-----:R-:W-:-:S03]  /*b07f0*/  IADD3 R14, P2, R200, R4, RZ ;  /* 0x00000004c80e7210 */ /* 0x001fc60007f5e0ff */
[----:B------:R-:W3:Y:S02]  /*b0800*/  LDL.LU R241, [R1+0xb8] ;  /* 0x0000b80001f17983 */ /* 0x000ee40000300800 */
[----:B------:R-:W-:Y:S01]  /*b0810*/  IMAD.X R15, R152, 0x1, R3, P2 ;  /* 0x00000001980f7824 */ /* 0x000fe200010e0603 */
[----:B------:R-:W-:Y:S02]  /*b0820*/  SHF.R.S32.HI R155, RZ, 0x1f, R201 ;  /* 0x0000001fff9b7819 */ /* 0x000fe400000114c9 */
[----:B------:R-:W-:Y:S02]  /*b0830*/  F2FP.SATFINITE.E4M3.F32.PACK_AB_MERGE_C R199, R244, R243, RZ ;  /* 0x000000f3f4c7723e */ /* 0x000fe400048070ff */
[----:B------:R0:W-:Y:S01]  /*b0840*/  STL.64 [R1+0x11d0], R14 ;  /* 0x0011d00e01007387 */ /* 0x0001e20000100a00 */
[----:B------:R-:W-:-:S03]  /*b0850*/  F2FP.SATFINITE.E4M3.F32.PACK_AB_MERGE_C R161, R246, R245, RZ ;  /* 0x000000f5f6a1723e */ /* 0x000fc600048070ff */
[----:B------:R-:W3:Y:S01]  /*b0860*/  LDL.LU R242, [R1+0xbc] ;  /* 0x0000bc0001f27983 */ /* 0x000ee20000300800 */
[----:B------:R-:W-:-:S03]  /*b0870*/  F2FP.SATFINITE.E4M3.F32.PACK_AB_MERGE_C R160, R248, R247, RZ ;  /* 0x000000f7f8a0723e */ /* 0x000fc600048070ff */
[----:B------:R-:W4:Y:S01]  /*b0880*/  LDL.LU R243, [R1+0x48e0] ;  /* 0x0048e00001f37983 */ /* 0x000f220000300800 */
[----:B0-----:R-:W-:-:S03]  /*b0890*/  IADD3 R14, P2, R201, R2, RZ ;  /* 0x00000002c90e7210 */ /* 0x001fc60007f5e0ff */
[----:B------:R-:W3:Y:S01]  /*b08a0*/  LDL.LU R244, [R1+0xe44] ;  /* 0x000e440001f47983 */ /* 0x000ee20000300800 */
[----:B------:R-:W-:-:S03]  /*b08b0*/  F2FP.SATFINITE.E4M3.F32.PACK_AB_MERGE_C R159, R10, R12, RZ ;  /* 0x0000000c0a9f723e */ /* 0x000fc600048070ff */
[----:B------:R-:W3:Y:S01]  /*b08c0*/  LDL.LU R245, [R1+0x4658] ;  /* 0x0046580001f57983 */ /* 0x000ee20000300800 */
[----:B------:R-:W-:-:S03]  /*b08d0*/  IMAD.X R15, R155, 0x1, R13, P2 ;  /* 0x000000019b0f7824 */ /* 0x000fc600010e060d */
[----:B------:R-:W3:Y:S04]  /*b08e0*/  LDL.LU R246, [R1+0x48ec] ;  /* 0x0048ec0001f67983 */ /* 0x000ee80000300800 */
[----:B------:R-:W3:Y:S04]  /*b08f0*/  LDL.LU R247, [R1+0xe40] ;  /* 0x000e400001f77983 */ /* 0x000ee80000300800 */
[----:B------:R-:W3:Y:S04]  /*b0900*/  LDL.LU R248, [R1+0x4654] ;  /* 0x0046540001f87983 */ /* 0x000ee80000300800 */
[----:B------:R-:W3:Y:S04]  /*b0910*/  LDL.LU R12, [R1+0x4860] ;  /* 0x00486000010c7983 */ /* 0x000ee80000300800 */
[----:B------:R-:W3:Y:S04]  /*b0920*/  LDL.LU R10, [R1+0x1050] ;  /* 0x00105000010a7983 */ /* 0x000ee80000300800 */
[----:B------:R0:W-:Y:S04]  /*b0930*/  STL.64 [R1+0x11c8], R14 ;  /* 0x0011c80e01007387 */ /* 0x0001e80000100a00 */
[----:B0-----:R-:W3:Y:S04]  /*b0940*/  LDL.LU R14, [R1+0x4864] ;  /* 0x00486400010e7983 */ /* 0x001ee80000300800 */
        /* <DEDUP_REMOVED lines=27> */
[----:B------:R-:W-:Y:S02]  /*b0b00*/  PRMT R153, R153, 0x3340, R0 ;  /* 0x0000334099997816 */ /* 0x000fe40000000000 */
[----:B------:R-:W-:-:S02]  /*b0b10*/  PRMT R164, R156, 0x3340, R164 ;  /* 0x000033409ca47816 */ /* 0x000fc400000000a4 */
[--C-:B------:R-:W-:Y:S02]  /*b0b20*/  PRMT R154, R154, 0x3340, R0.reuse ;  /* 0x000033409a9a7816 */ /* 0x100fe40000000000 */
        /* <DEDUP_REMOVED lines=11> */
[----:B------:R-:W-:-:S03]  /*b0be0*/  F2FP.SATFINITE.E4M3.F32.PACK_AB_MERGE_C R233, R238, R237, RZ ;  /* 0x000000edeee9723e */ /* 0x000fc600048070ff */
        /* <DEDUP_REMOVED lines=33> */
[----:B------:R-:W2:Y:S04]  /*b0e00*/  LDL.LU R14, [R1+0x4c8] ;  /* 0x0004c800010e7983 */ /* 0x000ea80000300800 */
[----:B------:R-:W2:Y:S01]  /*b0e10*/  LDL.LU R8, [R1+0x4cc] ;  /* 0x0004cc0001087983 */ /* 0x000ea20000300800 */
        /* <DEDUP_REMOVED lines=72> */
[----:B---3--:R-:W-:Y:S01]  /*b12a0*/  F2FP.SATFINITE.E4M3.F32.PACK_AB_MERGE_C R191, R242, R241, RZ ;  /* 0x000000f1f2bf723e */ /* 0x008fe200048070ff */
[----:B------:R-:W2:Y:S01]  /*b12b0*/  LDL.LU R239, [R1+0xc0] ;  /* 0x0000c00001ef7983 */ /* 0x000ea20000300800 */
[----:B------:R-:W-:-:S03]  /*b12c0*/  PRMT R157, R157, 0x5410, R155 ;  /* 0x000054109d9d7816 */ /* 0x000fc6000000009b */
[----:B------:R-:W2:Y:S01]  /*b12d0*/  LDL.LU R240, [R1+0xc4] ;  /* 0x0000c40001f07983 */ /* 0x000ea20000300800 */
[----:B0-----:R-:W-:-:S03]  /*b12e0*/  IADD3 R14, P2, R204, R4, RZ ;  /* 0x00000004cc0e7210 */ /* 0x001fc60007f5e0ff */
[----:B------:R-:W3:Y:S02]  /*b12f0*/  LDL.LU R241, [R1+0xc8] ;  /* 0x0000c80001f17983 */ /* 0x000ee40000300800 */
[----:B------:R-:W-:Y:S01]  /*b1300*/  IMAD.X R15, R152, 0x1, R3, P2 ;  /* 0x00000001980f7824 */ /* 0x000fe200010e0603 */
[----:B------:R-:W-:Y:S02]  /*b1310*/  SHF.R.S32.HI R155, RZ, 0x1f, R205 ;  /* 0x0000001fff9b7819 */ /* 0x000fe400000114cd */
[----:B----4-:R-:W-:Y:S02]  /*b1320*/  F2FP.SATFINITE.E4M3.F32.PACK_AB_MERGE_C R188, R244, R243, RZ ;  /* 0x000000f3f4bc723e */ /* 0x010fe400048070ff */
        /* <DEDUP_REMOVED lines=31> */
[----:B------:R-:W-:Y:S02]  /*b1520*/  SHF.R.U32.HI R163, RZ, 0x8, R163 ;  /* 0x00000008ffa37819 */ /* 0x000fe400000116a3 */
[----:B------:R-:W-:Y:S01]  /*b1530*/  SHF.R.U32.HI R156, RZ, 0x8, R173 ;  /* 0x00000008ff9c7819 */ /* 0x000fe200000116ad */
[----:B------:R-:W0:Y:S01]  /*b1540*/  LDS.128 R16, [R11] ;  /* 0x000000000b107984 */ /* 0x000e220000000c00 */
        /* <DEDUP_REMOVED lines=154> */
[----:B------:R-:W2:Y:S01]  /*b1ef0*/  LDL.LU R244, [R1+0xe54] ;  /* 0x000e540001f47983 */ /* 0x000ea20000300800 */
        /* <DEDUP_REMOVED lines=9> */
[----:B------:R-:W3:Y:S01]  /*b1f90*/  LDL.LU R8, [R1+0x48d8] ;  /* 0x0048d80001087983 */ /* 0x000ee20000300800 */
[----:B0-----:R-:W-:-:S05]  /*b1fa0*/  IADD3 R14, P2, R209, R0, RZ ;  /* 0x00000000d10e7210 */ /* 0x001fca0007f5e0ff */
[----:B------:R-:W-:-:S05]  /*b1fb0*/  IMAD.X R15, R155, 0x1, R7, P2 ;  /* 0x000000019b0f7824 */ /* 0x000fca00010e0607 */
[----:B------:R0:W-:Y:S02]  /*b1fc0*/  STL.64 [R1+0x10c0], R14 ;  /* 0x0010c00e01007387 */ /* 0x0001e40000100a00 */
[----:B0-----:R-:W-:-:S05]  /*b1fd0*/  IADD3 R14, P2, R209, R6, RZ ;  /* 0x00000006d10e7210 */ /* 0x001fca0007f5e0ff */
[----:B------:R-:W-:-:S05]  /*b1fe0*/  IMAD.X R15, R155, 0x1, R5, P2 ;  /* 0x000000019b0f7824 */ /* 0x000fca00010e0605 */
[----:B------:R0:W-:Y:S04]  /*b1ff0*/  STL.64 [R1+0x10b8], R14 ;  /* 0x0010b80e01007387 */ /* 0x0001e80000100a00 */
[----:B0-----:R-:W3:Y:S01]  /*b2000*/  LDL.LU R14, [R1+0x105c] ;  /* 0x00105c00010e7983 */ /* 0x001ee20000300800 */
[----:B------:R-:W-:-:S05]  /*b2010*/  IADD3 R16, P2, R209, R4, RZ ;  /* 0x00000004d1107210 */ /* 0x000fca0007f5e0ff */
[----:B------:R-:W-:-:S05]  /*b2020*/  IMAD.X R17, R155, 0x1, R3, P2 ;  /* 0x000000019b117824 */ /* 0x000fca00010e0603 */
[----:B------:R-:W-:Y:S01]  /*b2030*/  STL.64 [R1+0x10b0], R16 ;  /* 0x0010b01001007387 */ /* 0x000fe20000100a00 */
[----:B------:R-:W-:Y:S01]  /*b2040*/  BAR.SYNC.DEFER_BLOCKING 0x0 ;  /* 0x0000000000007b1d */ /* 0x000fe20000010000 */
[----:B------:R-:W-:Y:S02]  /*b2050*/  SHF.R.U32.HI R154, RZ, 0x8, R174 ;  /* 0x00000008ff9a7819 */ /* 0x000fe400000116ae */
[----:B------:R-:W-:-:S03]  /*b2060*/  SHF.R.U32.HI R162, RZ, 0x8, R171 ;  /* 0x00000008ffa27819 */ /* 0x000fc600000116ab */
[----:B------:R-:W0:Y:S01]  /*b2070*/  LDS.128 R16, [R11] ;  /* 0x000000000b107984 */ /* 0x000e220000000c00 */
        /* <DEDUP_REMOVED lines=19> */
[----:B------:R-:W-:Y:S02]  /*b21b0*/  PRMT R153, R153, 0x3340, R0 ;  /* 0x0000334099997816 */ /* 0x000fe40000000000 */
[----:B------:R-:W-:Y:S02]  /*b21c0*/  PRMT R164, R156, 0x3340, R164 ;  /* 0x000033409ca47816 */ /* 0x000fe400000000a4 */
[----:B------:R-:W-:Y:S01]  /*b21d0*/  PRMT R156, R165, 0x3340, R0 ;  /* 0x00003340a59c7816 */ /* 0x000fe20000000000 */
[----:B0-----:R4:W-:Y:S01]  /*b21e0*/  STL.64 [R1+0x420], R16 ;  /* 0x0004201001007387 */ /* 0x0019e20000100a00 */
[----:B------:R-:W-:Y:S02]  /*b21f0*/  PRMT R152, R163, 0x5410, R153 ;  /* 0x00005410a3987816 */ /* 0x000fe40000000099 */
[----:B------:R-:W-:Y:S01]  /*b2200*/  PRMT R153, R162, 0x5410, R154 ;  /* 0x00005410a2997816 */ /* 0x000fe2000000009a */
[----:B------:R2:W-:Y:S01]  /*b2210*/  STL.64 [R1+0x428], R18 ;  /* 0x0004281201007387 */ /* 0x0005e20000100a00 */
[----:B------:R-:W-:-:S02]  /*b2220*/  PRMT R156, R164, 0x5410, R156 ;  /* 0x00005410a49c7816 */ /* 0x000fc4000000009c */
[----:B------:R-:W-:Y:S02]  /*b2230*/  PRMT R152, R152, 0x5210, R175 ;  /* 0x0000521098987816 */ /* 0x000fe400000000af */
[----:B------:R-:W-:Y:S02]  /*b2240*/  PRMT R153, R153, 0x5210, R177 ;  /* 0x0000521099997816 */ /* 0x000fe400000000b1 */
[----:B------:R-:W-:Y:S02]  /*b2250*/  PRMT R154, R157, 0x5210, R176 ;  /* 0x000052109d9a7816 */ /* 0x000fe400000000b0 */
[----:B------:R-:W-:Y:S01]  /*b2260*/  PRMT R155, R156, 0x5210, R178 ;  /* 0x000052109c9b7816 */ /* 0x000fe200000000b2 */
[----:B------:R-:W-:Y:S01]  /*b2270*/  BAR.SYNC.DEFER_BLOCKING 0x0 ;  /* 0x0000000000007b1d */ /* 0x000fe20000010000 */
[----:B------:R-:W-:Y:S02]  /*b2280*/  F2FP.SATFINITE.E4M3.F32.PACK_AB_MERGE_C R186, R235, R232, RZ ;  /* 0x000000e8ebba723e */ /* 0x000fe400048070ff */
[----:B------:R-:W-:-:S03]  /*b2290*/  F2FP.SATFINITE.E4M3.F32.PACK_AB_MERGE_C R183, R238, R237, RZ ;  /* 0x000000edeeb7723e */ /* 0x000fc600048070ff */
[----:B------:R-:W-:Y:S01]  /*b22a0*/  STSM.16.M88.4 [R222], R152 ;  /* 0x00000098de007844 */ /* 0x000fe20000000200 */
[----:B----4-:R-:W-:Y:S02]  /*b22b0*/  LOP3.LUT R16, R243, 0xffff, RZ, 0xc0, !PT ;  /* 0x0000fffff3107812 */ /* 0x010fe400078ec0ff */
[----:B--2---:R-:W-:Y:S02]  /*b22c0*/  LOP3.LUT R19, R244, 0xffff, RZ, 0xc0, !PT ;  /* 0x0000fffff4137812 */ /* 0x004fe400078ec0ff */
[----:B---3--:R-:W-:Y:S01]  /*b22d0*/  LOP3.LUT R18, R245, 0xffff, RZ, 0xc0, !PT ;  /* 0x0000fffff5127812 */ /* 0x008fe200078ec0ff */
[----:B------:R0:W-:Y:S01]  /*b22e0*/  STL [R1+0x519c], R16 ;  /* 0x00519c1001007387 */ /* 0x0001e20000100800 */
[----:B------:R-:W-:Y:S02]  /*b22f0*/  LOP3.LUT R15, R246, 0xffff, RZ, 0xc0, !PT ;  /* 0x0000fffff60f7812 */ /* 0x000fe400078ec0ff */
[----:B------:R-:W-:Y:S02]  /*b2300*/  PRMT R162, R16, 0x3340, R18 ;  /* 0x0000334010a27816 */ /* 0x000fe40000000012 */
[----:B------:R-:W-:Y:S01]  /*b2310*/  LOP3.LUT R17, R247, 0xffff, RZ, 0xc0, !PT ;  /* 0x0000fffff7117812 */ /* 0x000fe200078ec0ff */
[----:B------:R-:W-:Y:S01]  /*b2320*/  STL [R1+0x51b4], R19 ;  /* 0x0051b41301007387 */ /* 0x000fe20000100800 */
[----:B0-----:R-:W-:-:S03]  /*b2330*/  LOP3.LUT R16, R248, 0xffff, RZ, 0xc0, !PT ;  /* 0x0000fffff8107812 */ /* 0x001fc600078ec0ff */
[----:B------:R-:W-:Y:S01]  /*b2340*/  STL [R1+0x5198], R18 ;  /* 0x0051981201007387 */ /* 0x000fe20000100800 */
[----:B------:R-:W-:Y:S02]  /*b2350*/  PRMT R152, R19, 0x3340, R0 ;  /* 0x0000334013987816 */ /* 0x000fe40000000000 */
[----:B------:R-:W-:Y:S01]  /*b2360*/  PRMT R157, R15, 0x3340, R16 ;  /* 0x000033400f9d7816 */ /* 0x000fe20000000010 */
[----:B------:R0:W-:Y:S01]  /*b2370*/  STL [R1+0x5194], R15 ;  /* 0x0051940f01007387 */ /* 0x0001e20000100800 */
[----:B------:R-:W-:-:S03]  /*b2380*/  LOP3.LUT R10, R10, 0xffff, RZ, 0xc0, !PT ;  /* 0x0000ffff0a0a7812 */ /* 0x000fc600078ec0ff */
[----:B------:R-:W-:Y:S04]  /*b2390*/  STL [R1+0x51ac], R17 ;  /* 0x0051ac1101007387 */ /* 0x000fe80000100800 */
[----:B------:R1:W-:Y:S01]  /*b23a0*/  STL [R1+0x5190], R16 ;  /* 0x0051901001007387 */ /* 0x0003e20000100800 */
[----:B0-----:R-:W-:Y:S02]  /*b23b0*/  LOP3.LUT R15, R12, 0xffff, RZ, 0xc0, !PT ;  /* 0x0000ffff0c0f7812 */ /* 0x001fe400078ec0ff */
[----:B------:R-:W-:Y:S01]  /*b23c0*/  LOP3.LUT R8, R8, 0xffff, RZ, 0xc0, !PT ;  /* 0x0000ffff08087812 */ /* 0x000fe200078ec0ff */
[----:B------:R-:W-:Y:S01]  /*b23d0*/  STL [R1+0x51a4], R10 ;  /* 0x0051a40a01007387 */ /* 0x000fe20000100800 */
[----:B------:R-:W-:Y:S02]  /*b23e0*/  PRMT R162, R162, 0x5410, R152 ;  /* 0x00005410a2a27816 */ /* 0x000fe40000000098 */
[----:B-1----:R-:W-:-:S02]  /*b23f0*/  LOP3.LUT R16, R161, 0xffff, RZ, 0xc0, !PT ;  /* 0x0000ffffa1107812 */ /* 0x002fc400078ec0ff */
[----:B------:R-:W-:Y:S02]  /*b2400*/  LOP3.LUT R12, R160, 0xffff, RZ, 0xc0, !PT ;  /* 0x0000ffffa00c7812 */ /* 0x000fe400078ec0ff */
[----:B------:R-:W-:Y:S01]  /*b2410*/  PRMT R156, R10, 0x3340, R15 ;  /* 0x000033400a9c7816 */ /* 0x000fe2000000000f */
[----:B------:R-:W-:Y:S01]  /*b2420*/  STL [R1+0x51a8], R16 ;  /* 0x0051a81001007387 */ /* 0x000fe20000100800 */
[----:B------:R-:W-:-:S03]  /*b2430*/  PRMT R152, R17, 0x3340, R0 ;  /* 0x0000334011987816 */ /* 0x000fc60000000000 */
[----:B------:R0:W-:Y:S01]  /*b2440*/  STL [R1+0x51a0], R15 ;  /* 0x0051a00f01007387 */ /* 0x0001e20000100800 */
[----:B------:R-:W-:-:S03]  /*b2450*/  PRMT R157, R157, 0x5410, R152 ;  /* 0x000054109d9d7816 */ /* 0x000fc60000000098 */
[----:B------:R-:W-:Y:S01]  /*b2460*/  STL [R1+0x51b8], R8 ;  /* 0x0051b80801007387 */ /* 0x000fe20000100800 */
[----:B------:R-:W-:-:S03]  /*b2470*/  PRMT R152, R16, 0x3340, R0 ;  /* 0x0000334010987816 */ /* 0x000fc60000000000 */
[----:B------:R1:W-:Y:S01]  /*b2480*/  STL [R1+0x51bc], R12 ;  /* 0x0051bc0c01007387 */ /* 0x0003e20000100800 */
[----:B------:R-:W-:Y:S02]  /*b2490*/  F2FP.SATFINITE.E4M3.F32.PACK_AB_MERGE_C R154, R240, R239, RZ ;  /* 0x000000eff09a723e */ /* 0x000fe400048070ff */
[----:B0-----:R-:W-:Y:S01]  /*b24a0*/  LOP3.LUT R15, R159, 0xffff, RZ, 0xc0, !PT ;  /* 0x0000ffff9f0f7812 */ /* 0x001fe200078ec0ff */
[----:B------:R-:W-:Y:S01]  /*b24b0*/  BAR.SYNC.DEFER_BLOCKING 0x0 ;  /* 0x0000000000007b1d */ /* 0x000fe20000010000 */
[----:B------:R-:W-:Y:S02]  /*b24c0*/  PRMT R156, R156, 0x5410, R152 ;  /* 0x000054109c9c7816 */ /* 0x000fe40000000098 */
[----:B------:R-:W-:Y:S02]  /*b24d0*/  PRMT R152, R12, 0x3340, R0 ;  /* 0x000033400c987816 */ /* 0x000fe40000000000 */
[----:B-1----:R-:W-:Y:S02]  /*b24e0*/  LOP3.LUT R12, R154, 0xffff, RZ, 0xc0, !PT ;  /* 0x0000ffff9a0c7812 */ /* 0x002fe400078ec0ff */
[----:B------:R-:W-:Y:S01]  /*b24f0*/  LOP3.LUT R10, R14, 0xffff, RZ, 0xc0, !PT ;  /* 0x0000ffff0e0a7812 */ /* 0x000fe200078ec0ff */
[----:B------:R-:W0:Y:S04]  /*b2500*/  LDS.128 R16, [R11] ;  /* 0x000000000b107984 */ /* 0x000e280000000c00 */
[----:B------:R1:W-:Y:S01]  /*b2510*/  STL [R1+0x51b0], R10 ;  /* 0x0051b00a01007387 */ /* 0x0003e20000100800 */
[----:B------:R-:W-:-:S03]  /*b2520*/  LOP3.LUT R14, R158, 0xffff, RZ, 0xc0, !PT ;  /* 0x0000ffff9e0e7812 */ /* 0x000fc600078ec0ff */
[----:B------:R-:W2:Y:S04]  /*b2530*/  LDL.LU R235, [R1+0xbe8] ;  /* 0x000be80001eb7983 */ /* 0x000ea80000300800 */
[----:B------:R-:W2:Y:S01]  /*b2540*/  LDL.LU R237, [R1+0xbec] ;  /* 0x000bec0001ed7983 */ /* 0x000ea20000300800 */
[----:B------:R-:W-:-:S03]  /*b2550*/  PRMT R155, R8, 0x3340, R10 ;  /* 0x00003340089b7816 */ /* 0x000fc6000000000a */
[----:B------:R-:W3:Y:S04]  /*b2560*/  LDL.LU R244, [R1+0xbf0] ;  /* 0x000bf00001f47983 */ /* 0x000ee80000300800 */
[----:B------:R-:W3:Y:S04]  /*b2570*/  LDL.LU R245, [R1+0xbf4] ;  /* 0x000bf40001f57983 */ /* 0x000ee80000300800 */
[----:B------:R-:W4:Y:S04]  /*b2580*/  LDL.LU R248, [R1+0xbf8] ;  /* 0x000bf80001f87983 */ /* 0x000f280000300800 */
[----:B------:R-:W4:Y:S04]  /*b2590*/  LDL.LU R8, [R1+0xbfc] ;  /* 0x000bfc0001087983 */ /* 0x000f280000300800 */
[----:B------:R-:W-:Y:S04]  /*b25a0*/  STL [R1+0x51cc], R15 ;  /* 0x0051cc0f01007387 */ /* 0x000fe80000100800 */
[----:B------:R-:W-:Y:S04]  /*b25b0*/  STL [R1+0x51c8], R14 ;  /* 0x0051c80e01007387 */ /* 0x000fe80000100800 */
[----:B------:R-:W2:Y:S01]  /*b25c0*/  LDL.LU R238, [R1+0x8e0] ;  /* 0x0008e00001ee7983 */ /* 0x000ea20000300800 */
[----:B------:R-:W-:-:S03]  /*b25d0*/  F2FP.SATFINITE.E4M3.F32.PACK_AB_MERGE_C R153, R242, R241, RZ ;  /* 0x000000f1f299723e */ /* 0x000fc600048070ff */
[----:B------:R0:W-:Y:S04]  /*b25e0*/  STL [R1+0x51c4], R12 ;  /* 0x0051c40c01007387 */ /* 0x0001e80000100800 */
[----:B------:R-:W2:Y:S01]  /*b25f0*/  LDL.LU R239, [R1+0x8e4] ;  /* 0x0008e40001ef7983 */ /* 0x000ea20000300800 */
[----:B-1----:R-:W-:Y:S02]  /*b2600*/  LOP3.LUT R10, R153, 0xffff, RZ, 0xc0, !PT ;  /* 0x0000ffff990a7812 */ /* 0x002fe400078ec0ff */
[----:B------:R-:W-:Y:S02]  /*b2610*/  PRMT R155, R155, 0x5410, R152 ;  /* 0x000054109b9b7816 */ /* 0x000fe40000000098 */
[----:B------:R-:W-:Y:S01]  /*b2620*/  PRMT R154, R156, 0x4210, R12 ;  /* 0x000042109c9a7816 */ /* 0x000fe2000000000c */
[----:B------:R1:W-:Y:S01]  /*b2630*/  STL [R1+0x51c0], R10 ;  /* 0x0051c00a01007387 */ /* 0x0003e20000100800 */
[----:B------:R-:W-:-:S03]  /*b2640*/  PRMT R155, R155, 0x4210, R10 ;  /* 0x000042109b9b7816 */ /* 0x000fc6000000000a */
[----:B0-----:R-:W2:Y:S04]  /*b2650*/  LDL.LU R12, [R1+0x8e8] ;  /* 0x0008e800010c7983 */ /* 0x001ea80000300800 */
[----:B-1----:R-:W2:Y:S01]  /*b2660*/  LDL.LU R10, [R1+0x8ec] ;  /* 0x0008ec00010a7983 */ /* 0x002ea20000300800 */
[----:B------:R-:W-:-:S03]  /*b2670*/  PRMT R153, R157, 0x4210, R14 ;  /* 0x000042109d997816 */ /* 0x000fc6000000000e */
[----:B------:R-:W2:Y:S04]  /*b2680*/  LDL.LU R11, [R1+0x8f0] ;  /* 0x0008f000010b7983 */ /* 0x000ea80000300800 */
[----:B------:R-:W2:Y:S01]  /*b2690*/  LDL.LU R14, [R1+0x8f4] ;  /* 0x0008f400010e7983 */ /* 0x000ea20000300800 */
[----:B------:R-:W-:Y:S01]  /*b26a0*/  PRMT R152, R162, 0x4210, R15 ;  /* 0x00004210a2987816 */ /* 0x000fe2000000000f */
[----:B------:R-:W-:Y:S06]  /*b26b0*/  BAR.SYNC.DEFER_BLOCKING 0x0 ;  /* 0x0000000000007b1d */ /* 0x000fec0000010000 */
[----:B------:R0:W-:Y:S04]  /*b26c0*/  STL.64 [R1+0x410], R16 ;  /* 0x0004101001007387 */ /* 0x0001e80000100a00 */
[----:B------:R-:W-:Y:S04]  /*b26d0*/  STL.64 [R1+0x418], R18 ;  /* 0x0004181201007387 */ /* 0x000fe80000100a00 */
[----:B------:R-:W2:Y:S04]  /*b26e0*/  LDL.LU R240, [R1+0x8f8] ;  /* 0x0008f80001f07983 */ /* 0x000ea80000300800 */
[----:B------:R-:W2:Y:S01]  /*b26f0*/  LDL.LU R241, [R1+0x8fc] ;  /* 0x0008fc0001f17983 */ /* 0x000ea20000300800 */
[----:B0-----:R-:W-:-:S03]  /*b2700*/  IADD3 R16, P2, R210, R2, RZ ;  /* 0x00000002d2107210 */ /* 0x001fc60007f5e0ff */
[----:B------:R0:W-:Y:S04]  /*b2710*/  STSM.16.M88.4 [R222], R152 ;  /* 0x00000098de007844 */ /* 0x0001e80000000200 */
[----:B------:R-:W-:Y:S04]  /*b2720*/  STL [R1+0x5404], R222 ;  /* 0x005404de01007387 */ /* 0x000fe80000100800 */
[----:B------:R-:W2:Y:S04]  /*b2730*/  LDL.LU R242, [R1+0x900] ;  /* 0x0009000001f27983 */ /* 0x000ea80000300800 */
[----:B------:R-:W2:Y:S01]  /*b2740*/  LDL.LU R243, [R1+0x904] ;  /* 0x0009040001f37983 */ /* 0x000ea20000300800 */
[----:B0-----:R-:W-:-:S03]  /*b2750*/  SHF.R.S32.HI R152, RZ, 0x1f, R210 ;  /* 0x0000001fff987819 */ /* 0x001fc600000114d2 */
[----:B------:R-:W2:Y:S02]  /*b2760*/  LDL.LU R246, [R1+0x908] ;  /* 0x0009080001f67983 */ /* 0x000ea40000300800 */
[----:B------:R-:W-:-:S05]  /*b2770*/  IMAD.X R17, R152, 0x1, R13, P2 ;  /* 0x0000000198117824 */ /* 0x000fca00010e060d */
[----:B------:R0:W-:Y:S04]  /*b2780*/  STL.64 [R1+0x10a8], R16 ;  /* 0x0010a81001007387 */ /* 0x0001e80000100a00 */
[----:B------:R-:W2:Y:S01]  /*b2790*/  LDL.LU R247, [R1+0x90c] ;  /* 0x00090c0001f77983 */ /* 0x000ea20000300800 */
[----:B0-----:R-:W-:-:S05]  /*b27a0*/  IADD3 R16, P2, R210, R0, RZ ;  /* 0x00000000d2107210 */ /* 0x001fca0007f5e0ff */
[----:B------:R-:W-:Y:S01]  /*b27b0*/  IMAD.X R17, R152, 0x1, R7, P2 ;  /* 0x0000000198117824 */ /* 0x000fe200010e0607 */
[----:B---3--:R-:W-:Y:S02]  /*b27c0*/  F2FP.SATFINITE.E4M3.F32.PACK_AB_MERGE_C R176, R245, R244, RZ ;  /* 0x000000f4f5b0723e */ /* 0x008fe400048070ff */
[----:B------:R-:W3:Y:S04]  /*b27d0*/  LDL.LU R244, [R1+0x910] ;  /* 0x0009100001f47983 */ /* 0x000ee80000300800 */
[----:B------:R-:W3:Y:S01]  /*b27e0*/  LDL.LU R245, [R1+0x914] ;  /* 0x0009140001f57983 */ /* 0x000ee20000300800 */
[----:B----4-:R-:W-:-:S03]  /*b27f0*/  F2FP.SATFINITE.E4M3.F32.PACK_AB_MERGE_C R177, R8, R248, RZ ;  /* 0x000000f808b1723e */ /* 0x010fc600048070ff */
[----:B------:R0:W-:Y:S04]  /*b2800*/  STL.64 [R1+0x10a0], R16 ;  /* 0x0010a01001007387 */ /* 0x0001e80000100a00 */
[----:B------:R-:W4:Y:S04]  /*b2810*/  LDL.LU R248, [R1+0x918] ;  /* 0x0009180001f87983 */ /* 0x000f280000300800 */
[----:B------:R-:W4:Y:S01]  /*b2820*/  LDL.LU R8, [R1+0x91c] ;  /* 0x00091c0001087983 */ /* 0x000f220000300800 */
[----:B0-----:R-:W-:-:S05]  /*b2830*/  IADD3 R16, P2, R210, R6, RZ ;  /* 0x00000006d2107210 */ /* 0x001fca0007f5e0ff */
[----:B------:R-:W-:Y:S01]  /*b2840*/  IMAD.X R17, R152, 0x1, R5, P2 ;  /* 0x0000000198117824 */ /* 0x000fe200010e0605 */
[----:B--2---:R-:W-:-:S05]  /*b2850*/  F2FP.SATFINITE.E4M3.F32.PACK_AB_MERGE_C R15, R239, R238, RZ ;  /* 0x000000eeef0f723e */ /* 0x004fca00048070ff */
[----:B------:R-:W-:Y:S04]  /*b2860*/  STL [R1+0x48a0], R15 ;  /* 0x0048a00f01007387 */ /* 0x000fe80000100800 */
[----:B------:R0:W-:Y:S01]  /*b2870*/  STL.64 [R1+0x1098], R16 ;  /* 0x0010981001007387 */ /* 0x0001e20000100a00 */
[----:B------:R-:W-:-:S03]  /*b2880*/  F2FP.SATFINITE.E4M3.F32.PACK_AB_MERGE_C R179, R237, R235, RZ ;  /* 0x000000ebedb3723e */ /* 0x000fc600048070ff */
[----:B------:R-:W2:Y:S01]  /*b2890*/  LDL.LU R235, [R1+0x920] ;  /* 0x0009200001eb7983 */ /* 0x000ea20000300800 */
[----:B------:R-:W-:-:S03]  /*b28a0*/  F2FP.SATFINITE.E4M3.F32.PACK_AB_MERGE_C R10, R10, R12, RZ ;  /* 0x0000000c0a0a723e */ /* 0x000fc600048070ff */
[----:B------:R-:W2:Y:S01]  /*b28b0*/  LDL.LU R237, [R1+0x924] ;  /* 0x0009240001ed7983 */ /* 0x000ea20000300800 */
[----:B0-----:R-:W-:-:S05]  /*b28c0*/  IADD3 R16, P2, R210, R4, RZ ;  /* 0x00000004d2107210 */ /* 0x001fca0007f5e0ff */
[----:B------:R-:W-:-:S05]  /*b28d0*/  IMAD.X R17, R152, 0x1, R3, P2 ;  /* 0x0000000198117824 */ /* 0x000fca00010e0603 */
[----:B------:R-:W-:Y:S04]  /*b28e0*/  STL.64 [R1+0x1090], R16 ;  /* 0x0010901001007387 */ /* 0x000fe80000100a00 */
[----:B------:R0:W-:Y:S04]  /*b28f0*/  STL [R1+0x48d8], R10 ;  /* 0x0048d80a01007387 */ /* 0x0001e80000100800 */
[----:B------:R-:W2:Y:S04]  /*b2900*/  LDL.LU R12, [R1+0x928] ;  /* 0x00092800010c7983 */ /* 0x000ea80000300800 */
[----:B0-----:R-:W2:Y:S01]  /*b2910*/  LDL.LU R10, [R1+0x92c] ;  /* 0x00092c00010a7983 */ /* 0x001ea20000300800 */
[----:B------:R-:W-:-:S03]  /*b2920*/  F2FP.SATFINITE.E4M3.F32.PACK_AB_MERGE_C R15, R14, R11, RZ ;  /* 0x0000000b0e0f723e */ /* 0x000fc600048070ff */
[----:B------:R-:W2:Y:S04]  /*b2930*/  LDL.LU R11, [R1+0x930] ;  /* 0x00093000010b7983 */ /* 0x000ea80000300800 */
[----:B------:R-:W2:Y:S01]  /*b2940*/  LDL.LU R14, [R1+0x934] ;  /* 0x00093400010e7983 */ /* 0x000ea20000300800 */
[----:B------:R-:W-:-:S03]  /*b2950*/  SHF.R.S32.HI R152, RZ, 0x1f, R211 ;  /* 0x0000001fff987819 */ /* 0x000fc600000114d3 */
[----:B------:R0:W-:Y:S01]  /*b2960*/  STL [R1+0x4814], R15 ;  /* 0x0048140f01007387 */ /* 0x0001e20000100800 */
[----:B------:R-:W-:Y:S02]  /*b2970*/  IADD3 R16, P2, R211, R2, RZ ;  /* 0x00000002d3107210 */ /* 0x000fe40007f5e0ff */
[----:B0-----:R-:W-:-:S03]  /*b2980*/  F2FP.SATFINITE.E4M3.F32.PACK_AB_MERGE_C R15, R241, R240, RZ ;  /* 0x000000f0f10f723e */ /* 0x001fc600048070ff */
[----:B------:R-:W-:Y:S02]  /*b2990*/  IMAD.X R17, R152, 0x1, R13, P2 ;  /* 0x0000000198117824 */ /* 0x000fe400010e060d */
[----:B------:R0:W-:Y:S04]  /*b29a0*/  STL [R1+0x4860], R15 ;  /* 0x0048600f01007387 */ /* 0x0001e80000100800 */
[----:B------:R-:W2:Y:S04]  /*b29b0*/  LDL.LU R240, [R1+0x938] ;  /* 0x0009380001f07983 */ /* 0x000ea80000300800 */
[----:B------:R-:W2:Y:S01]  /*b29c0*/  LDL.LU R241, [R1+0x93c] ;  /* 0x00093c0001f17983 */ /* 0x000ea20000300800 */
[----:B0-----:R-:W-:-:S03]  /*b29d0*/  F2FP.SATFINITE.E4M3.F32.PACK_AB_MERGE_C R15, R243, R242, RZ ;  /* 0x000000f2f30f723e */ /* 0x001fc600048070ff */
[----:B------:R0:W-:Y:S04]  /*b29e0*/  STL.64 [R1+0x1088], R16 ;  /* 0x0010881001007387 */ /* 0x0001e80000100a00 */
[----:B------:R-:W2:Y:S04]  /*b29f0*/  LDL.LU R242, [R1+0x940] ;  /* 0x0009400001f27983 */ /* 0x000ea80000300800 */
[----:B------:R-:W2:Y:S04]  /*b2a00*/  LDL.LU R243, [R1+0x944] ;  /* 0x0009440001f37983 */ /* 0x000ea80000300800 */
[----:B------:R1:W-:Y:S01]  /*b2a10*/  STL [R1+0x4808], R15 ;  /* 0x0048080f01007387 */ /* 0x0003e20000100800 */
[----:B0-----:R-:W-:-:S02]  /*b2a20*/  IADD3 R16, P2, R211, R0, RZ ;  /* 0x00000000d3107210 */ /* 0x001fc40007f5e0ff */
[----:B-1----:R-:W-:-:S03]  /*b2a30*/  F2FP.SATFINITE.E4M3.F32.PACK_AB_MERGE_C R15, R247, R246, RZ ;  /* 0x000000f6f70f723e */ /* 0x002fc600048070ff */
[----:B------:R-:W-:Y:S02]  /*b2a40*/  IMAD.X R17, R152, 0x1, R7, P2 ;  /* 0x0000000198117824 */ /* 0x000fe400010e0607 */
[----:B------:R-:W-:Y:S04]  /*b2a50*/  STL [R1+0x4810], R15 ;  /* 0x0048100f01007387 */ /* 0x000fe80000100800 */
[----:B------:R-:W2:Y:S04]  /*b2a60*/  LDL.LU R246, [R1+0x948] ;  /* 0x0009480001f67983 */ /* 0x000ea80000300800 */
[----:B------:R-:W2:Y:S04]  /*b2a70*/  LDL.LU R247, [R1+0x94c] ;  /* 0x00094c0001f77983 */ /* 0x000ea80000300800 */
[----:B------:R0:W-:Y:S04]  /*b2a80*/  STL.64 [R1+0x1080], R16 ;  /* 0x0010801001007387 */ /* 0x0001e80000100a00 */
[----:B------:R-:W2:Y:S04]  /*b2a90*/  LDL.LU R238, [R1+0x950] ;  /* 0x0009500001ee7983 */ /* 0x000ea80000300800 */
[----:B------:R-:W2:Y:S01]  /*b2aa0*/  LDL.LU R239, [R1+0x954] ;  /* 0x0009540001ef7983 */ /* 0x000ea20000300800 */
[----:B0-----:R-:W-:-:S05]  /*b2ab0*/  IADD3 R16, P2, R211, R6, RZ ;  /* 0x00000006d3107210 */ /* 0x001fca0007f5e0ff */
[----:B------:R-:W-:Y:S01]  /*b2ac0*/  IMAD.X R17, R152, 0x1, R5, P2 ;  /* 0x0000000198117824 */ /* 0x000fe200010e0605 */
[----:B---3--:R-:W-:-:S05]  /*b2ad0*/  F2FP.SATFINITE.E4M3.F32.PACK_AB_MERGE_C R15, R245, R244, RZ ;  /* 0x000000f4f50f723e */ /* 0x008fca00048070ff */
[----:B------:R-:W-:Y:S04]  /*b2ae0*/  STL [R1+0x4800], R15 ;  /* 0x0048000f01007387 */ /* 0x000fe80000100800 */
[----:B------:R-:W3:Y:S01]  /*b2af0*/  LDL.LU R244, [R1+0x958] ;  /* 0x0009580001f47983 */ /* 0x000ee20000300800 */
[----:B----4-:R-:W-:-:S03]  /*b2b00*/  F2FP.SATFINITE.E4M3.F32.PACK_AB_MERGE_C R8, R8, R248, RZ ;  /* 0x000000f80808723e */ /* 0x010fc600048070ff */
[----:B------:R-:W3:Y:S04]  /*b2b10*/  LDL.LU R245, [R1+0x95c] ;  /* 0x00095c0001f57983 */ /* 0x000ee80000300800 */
[----:B------:R0:W-:Y:S04]  /*b2b20*/  STL [R1+0x4804], R8 ;  /* 0x0048040801007387 */ /* 0x0001e80000100800 */
[----:B------:R-:W4:Y:S04]  /*b2b30*/  LDL.LU R248, [R1+0x960] ;  /* 0x0009600001f87983 */ /* 0x000f280000300800 */
[----:B0-----:R-:W4:Y:S04]  /*b2b40*/  LDL.LU R8, [R1+0x964] ;  /* 0x0009640001087983 */ /* 0x001f280000300800 */
[----:B------:R0:W-:Y:S02]  /*b2b50*/  STL.64 [R1+0x1078], R16 ;  /* 0x0010781001007387 */ /* 0x0001e40000100a00 */
        /* <DEDUP_REMOVED lines=8> */
[----:B------:R0:W-:Y:S02]  /*b2be0*/  STL [R1+0x47fc], R15 ;  /* 0x0047fc0f01007387 */ /* 0x0001e40000100800 */
[----:B0-----:R-:W-:-:S02]  /*b2bf0*/  F2FP.SATFINITE.E4M3.F32.PACK_AB_MERGE_C R15, R14, R11, RZ ;  /* 0x0000000b0e0f723e */ /* 0x001fc400048070ff */
[----:B------:R-:W2:Y:S04]  /*b2c00*/  LDL.LU R11, [R1+0x970] ;  /* 0x00097000010b7983 */ /* 0x000ea80000300800 */
[----:B------:R-:W2:Y:S01]  /*b2c10*/  LDL.LU R14, [R1+0x974] ;  /* 0x00097400010e7983 */ /* 0x000ea20000300800 */
[----:B------:R-:W-:Y:S02]  /*b2c20*/  SHF.R.S32.HI R152, RZ, 0x1f, R212 ;  /* 0x0000001fff987819 */ /* 0x000fe400000114d4 */
[----:B------:R-:W-:Y:S01]  /*b2c30*/  IADD3 R16, P2, R212, R2, RZ ;  /* 0x00000002d4107210 */ /* 0x000fe20007f5e0ff */
[----:B------:R0:W-:Y:S04]  /*b2c40*/  STL [R1+0x47f0], R15 ;  /* 0x0047f00f01007387 */ /* 0x0001e80000100800 */
[----:B------:R-:W-:Y:S01]  /*b2c50*/  IMAD.X R17, R152, 0x1, R13, P2 ;  /* 0x0000000198117824 */ /* 0x000fe200010e060d */
[----:B0-----:R-:W-:-:S02]  /*b2c60*/  F2FP.SATFINITE.E4M3.F32.PACK_AB_MERGE_C R15, R241, R240, RZ ;  /* 0x000000f0f10f723e */ /* 0x001fc400048070ff */
[----:B------:R-:W2:Y:S04]  /*b2c70*/  LDL.LU R240, [R1+0x978] ;  /* 0x0009780001f07983 */ /* 0x000ea80000300800 */
[----:B------:R-:W2:Y:S04]  /*b2c80*/  LDL.LU R241, [R1+0x97c] ;  /* 0x00097c0001f17983 */ /* 0x000ea80000300800 */
[----:B------:R-:W-:Y:S04]  /*b2c90*/  STL.64 [R1+0x1068], R16 ;  /* 0x0010681001007387 */ /* 0x000fe80000100a00 */
[----:B------:R0:W-:Y:S02]  /*b2ca0*/  STL [R1+0x47f4], R15 ;  /* 0x0047f40f01007387 */ /* 0x0001e40000100800 */
[----:B0-----:R-:W-:-:S02]  /*b2cb0*/  F2FP.SATFINITE.E4M3.F32.PACK_AB_MERGE_C R15, R243, R242, RZ ;  /* 0x000000f2f30f723e */ /* 0x001fc400048070ff */
[----:B------:R-:W2:Y:S01]  /*b2cc0*/  LDL.LU R242, [R1+0x980] ;  /* 0x0009800001f27983 */ /* 0x000ea20000300800 */
[----:B------:R-:W-:-:S03]  /*b2cd0*/  IADD3 R16, P2, R212, R0, RZ ;  /* 0x00000000d4107210 */ /* 0x000fc60007f5e0ff */
[----:B------:R-:W2:Y:S02]  /*b2ce0*/  LDL.LU R243, [R1+0x984] ;  /* 0x0009840001f37983 */ /* 0x000ea40000300800 */
[----:B------:R-:W-:Y:S02]  /*b2cf0*/  IMAD.X R17, R152, 0x1, R7, P2 ;  /* 0x0000000198117824 */ /* 0x000fe400010e0607 */
[----:B------:R0:W-:Y:S02]  /*b2d00*/  STL [R1+0x4678], R15 ;  /* 0x0046780f01007387 */ /* 0x0001e40000100800 */
[----:B0-----:R-:W-:Y:S02]  /*b2d10*/  F2FP.SATFINITE.E4M3.F32.PACK_AB_MERGE_C R15, R247, R246, RZ ;  /* 0x000000f6f70f723e */ /* 0x001fe400048070ff */
[----:B------:R-:W2:Y:S04]  /*b2d20*/  LDL.LU R246, [R1+0x988] ;  /* 0x0009880001f67983 */ /* 0x000ea80000300800 */
[----:B------:R-:W2:Y:S04]  /*b2d30*/  LDL.LU R247, [R1+0x98c] ;  /* 0x00098c0001f77983 */ /* 0x000ea80000300800 */
[----:B------:R0:W-:Y:S04]  /*b2d40*/  STL.64 [R1+0x1060], R16 ;  /* 0x0010601001007387 */ /* 0x0001e80000100a00 */
[----:B------:R1:W-:Y:S01]  /*b2d50*/  STL [R1+0x47e4], R15 ;  /* 0x0047e40f01007387 */ /* 0x0003e20000100800 */
[----:B0-----:R-:W-:-:S02]  /*b2d60*/  IADD3 R16, P2, R212, R6, RZ ;  /* 0x00000006d4107210 */ /* 0x001fc40007f5e0ff */
[----:B-1----:R-:W-:-:S03]  /*b2d70*/  F2FP.SATFINITE.E4M3.F32.PACK_AB_MERGE_C R15, R239, R238, RZ ;  /* 0x000000eeef0f723e */ /* 0x002fc600048070ff */
[----:B------:R-:W-:Y:S02]  /*b2d80*/  IMAD.X R17, R152, 0x1, R5, P2 ;  /* 0x0000000198117824 */ /* 0x000fe400010e0605 */
[----:B------:R-:W-:Y:S04]  /*b2d90*/  STL [R1+0x4670], R15 ;  /* 0x0046700f01007387 */ /* 0x000fe80000100800 */
[----:B------:R0:W-:Y:S01]  /*b2da0*/  STL.64 [R1+0x1058], R16 ;  /* 0x0010581001007387 */ /* 0x0001e20000100a00 */
[----:B------:R-:W-:-:S03]  /*b2db0*/  F2FP.SATFINITE.E4M3.F32.PACK_AB_MERGE_C R187, R229, R226, RZ ;  /* 0x000000e2e5bb723e */ /* 0x000fc600048070ff */
[----:B------:R-:W2:Y:S01]  /*b2dc0*/  LDL.LU R229, [R1+0x990] ;  /* 0x0009900001e57983 */ /* 0x000ea20000300800 */
[----:B0-----:R-:W-:-:S05]  /*b2dd0*/  IADD3 R16, P2, R212, R4, RZ ;  /* 0x00000004d4107210 */ /* 0x001fca0007f5e0ff */
[----:B------:R-:W-:-:S05]  /*b2de0*/  IMAD.X R17, R152, 0x1, R3, P2 ;  /* 0x0000000198117824 */ /* 0x000fca00010e0603 */
[----:B------:R0:W-:Y:S01]  /*b2df0*/  STL.64 [R1+0x1050], R16 ;  /* 0x0010501001007387 */ /* 0x0001e20000100a00 */
[----:B------:R-:W-:Y:S02]  /*b2e00*/  SHF.R.S32.HI R152, RZ, 0x1f, R213 ;  /* 0x0000001fff987819 */ /* 0x000fe400000114d5 */
[----:B0-----:R-:W-:-:S05]  /*b2e10*/  IADD3 R16, P2, R213, R2, RZ ;  /* 0x00000002d5107210 */ /* 0x001fca0007f5e0ff */
[----:B------:R-:W-:Y:S01]  /*b2e20*/  IMAD.X R17, R152, 0x1, R13, P2 ;  /* 0x0000000198117824 */ /* 0x000fe200010e060d */
[----:B---3--:R-:W-:-:S05]  /*b2e30*/  F2FP.SATFINITE.E4M3.F32.PACK_AB_MERGE_C R15, R245, R244, RZ ;  /* 0x000000f4f50f723e */ /* 0x008fca00048070ff */
[----:B------:R-:W-:Y:S04]  /*b2e40*/  STL [R1+0x4674], R15 ;  /* 0x0046740f01007387 */ /* 0x000fe80000100800 */
[----:B------:R-:W3:Y:S01]  /*b2e50*/  LDL.LU R232, [R1+0x994] ;  /* 0x0009940001e87983 */ /* 0x000ee20000300800 */
[----:B----4-:R-:W-:-:S05]  /*b2e60*/  F2FP.SATFINITE.E4M3.F32.PACK_AB_MERGE_C R8, R8, R248, RZ ;  /* 0x000000f80808723e */ /* 0x010fca00048070ff */
[----:B------:R0:W-:Y:S04]  /*b2e70*/  STL [R1+0x4664], R8 ;  /* 0x0046640801007387 */ /* 0x0001e80000100800 */
[----:B------:R-:W4:Y:S04]  /*b2e80*/  LDL.LU R244, [R1+0x998] ;  /* 0x0009980001f47983 */ /* 0x000f280000300800 */
[----:B------:R-:W4:Y:S04]  /*b2e90*/  LDL.LU R245, [R1+0x99c] ;  /* 0x00099c0001f57983 */ /* 0x000f280000300800 */
[----:B------:R-:W4:Y:S04]  /*b2ea0*/  LDL.LU R248, [R1+0x9a0] ;  /* 0x0009a00001f87983 */ /* 0x000f280000300800 */
[----:B0-----:R-:W4:Y:S01]  /*b2eb0*/  LDL.LU R8, [R1+0x9a4] ;  /* 0x0009a40001087983 */ /* 0x001f220000300800 */
[----:B--2---:R-:W-:-:S05]  /*b2ec0*/  F2FP.SATFINITE.E4M3.F32.PACK_AB_MERGE_C R10, R10, R12, RZ ;  /* 0x0000000c0a0a723e */ /* 0x004fca00048070ff */
[----:B------:R0:W-:Y:S04]  /*b2ed0*/  STL [R1+0x4668], R10 ;  /* 0x0046680a01007387 */ /* 0x0001e80000100800 */
[----:B------:R-:W2:Y:S04]  /*b2ee0*/  LDL.LU R12, [R1+0x9a8] ;  /* 0x0009a800010c7983 */ /* 0x000ea80000300800 */
[----:B0-----:R-:W2:Y:S01]  /*b2ef0*/  LDL.LU R10, [R1+0x9ac] ;  /* 0x0009ac00010a7983 */ /* 0x001ea20000300800 */
[----:B------:R-:W-:-:S03]  /*b2f00*/  F2FP.SATFINITE.E4M3.F32.PACK_AB_MERGE_C R11, R14, R11, RZ ;  /* 0x0000000b0e0b723e */ /* 0x000fc600048070ff */
[----:B------:R-:W-:Y:S04]  /*b2f10*/  STL.64 [R1+0x1048], R16 ;  /* 0x0010481001007387 */ /* 0x000fe80000100a00 */
[----:B------:R0:W-:Y:S04]  /*b2f20*/  STL [R1+0x4650], R11 ;  /* 0x0046500b01007387 */ /* 0x0001e80000100800 */
[----:B0-----:R-:W2:Y:S04]  /*b2f30*/  LDL.LU R11, [R1+0x9b0] ;  /* 0x0009b000010b7983 */ /* 0x001ea80000300800 */
[----:B------:R-:W2:Y:S01]  /*b2f40*/  LDL.LU R14, [R1+0x9b4] ;  /* 0x0009b400010e7983 */ /* 0x000ea20000300800 */
[----:B------:R-:W-:-:S02]  /*b2f50*/  F2FP.SATFINITE.E4M3.F32.PACK_AB_MERGE_C R15, R241, R240, RZ ;  /* 0x000000f0f10f723e */ /* 0x000fc400048070ff */
[----:B------:R-:W-:-:S03]  /*b2f60*/  IADD3 R16, P2, R213, R0, RZ ;  /* 0x00000000d5107210 */ /* 0x000fc60007f5e0ff */
[----:B------:R0:W-:Y:S02]  /*b2f70*/  STL [R1+0x4658], R15 ;  /* 0x0046580f01007387 */ /* 0x0001e40000100800 */
[----:B------:R-:W-:Y:S02]  /*b2f80*/  IMAD.X R17, R152, 0x1, R7, P2 ;  /* 0x0000000198117824 */ /* 0x000fe400010e0607 */
[----:B------:R-:W2:Y:S04]  /*b2f90*/  LDL.LU R235, [R1+0x9b8] ;  /* 0x0009b80001eb7983 */ /* 0x000ea80000300800 */
[----:B------:R-:W2:Y:S04]  /*b2fa0*/  LDL.LU R237, [R1+0x9bc] ;  /* 0x0009bc0001ed7983 */ /* 0x000ea80000300800 */
[----:B------:R1:W-:Y:S01]  /*b2fb0*/  STL.64 [R1+0x1040], R16 ;  /* 0x0010401001007387 */ /* 0x0003e20000100a00 */
[----:B0-----:R-:W-:-:S05]  /*b2fc0*/  F2FP.SATFINITE.E4M3.F32.PACK_AB_MERGE_C R15, R243, R242, RZ ;  /* 0x000000f2f30f723e */ /* 0x001fca00048070ff */
[----:B------:R0:W-:Y:S04]  /*b2fd0*/  STL [R1+0x4a8], R15 ;  /* 0x0004a80f01007387 */ /* 0x0001e80000100800 */
[----:B------:R-:W2:Y:S04]  /*b2fe0*/  LDL.LU R238, [R1+0x9c0] ;  /* 0x0009c00001ee7983 */ /* 0x000ea80000300800 */
[----:B------:R-:W2:Y:S01]  /*b2ff0*/  LDL.LU R239, [R1+0x9c4] ;  /* 0x0009c40001ef7983 */ /* 0x000ea20000300800 */
[----:B-1----:R-:W-:-:S03]  /*b3000*/  IADD3 R16, P2, R213, R6, RZ ;  /* 0x00000006d5107210 */ /* 0x002fc60007f5e0ff */
[----:B------:R-:W2:Y:S01]  /*b3010*/  LDL.LU R240, [R1+0x9c8] ;  /* 0x0009c80001f07983 */ /* 0x000ea20000300800 */
[----:B0-----:R-:W-:-:S03]  /*b3020*/  F2FP.SATFINITE.E4M3.F32.PACK_AB_MERGE_C R15, R247, R246, RZ ;  /* 0x000000f6f70f723e */ /* 0x001fc600048070ff */
[----:B------:R-:W2:Y:S01]  /*b3030*/  LDL.LU R241, [R1+0x9cc] ;  /* 0x0009cc0001f17983 */ /* 0x000ea20000300800 */
[----:B------:R-:W-:-:S03]  /*b3040*/  IMAD.X R17, R152, 0x1, R5, P2 ;  /* 0x0000000198117824 */ /* 0x000fc600010e0605 */
[----:B------:R-:W-:Y:S04]  /*b3050*/  STL [R1+0x4640], R15 ;  /* 0x0046400f01007387 */ /* 0x000fe80000100800 */
[----:B------:R-:W2:Y:S04]  /*b3060*/  LDL.LU R242, [R1+0x9d0] ;  /* 0x0009d00001f27983 */ /* 0x000ea80000300800 */
[----:B------:R-:W2:Y:S04]  /*b3070*/  LDL.LU R243, [R1+0x9d4] ;  /* 0x0009d40001f37983 */ /* 0x000ea80000300800 */
[----:B------:R-:W2:Y:S04]  /*b3080*/  LDL.LU R246, [R1+0x9d8] ;  /* 0x0009d80001f67983 */ /* 0x000ea80000300800 */
[----:B------:R-:W2:Y:S04]  /*b3090*/  LDL.LU R247, [R1+0x9dc] ;  /* 0x0009dc0001f77983 */ /* 0x000ea80000300800 */
[----:B------:R0:W-:Y:S02]  /*b30a0*/  STL.64 [R1+0x1038], R16 ;  /* 0x0010381001007387 */ /* 0x0001e40000100a00 */
[----:B0-----:R-:W-:-:S05]  /*b30b0*/  IADD3 R16, P2, R213, R4, RZ ;  /* 0x00000004d5107210 */ /* 0x001fca0007f5e0ff */
[----:B------:R-:W-:-:S05]  /*b30c0*/  IMAD.X R17, R152, 0x1, R3, P2 ;  /* 0x0000000198117824 */ /* 0x000fca00010e0603 */
[----:B------:R3:W-:Y:S01]  /*b30d0*/  STL.64 [R1+0x1030], R16 ;  /* 0x0010301001007387 */ /* 0x0007e20000100a00 */
[----:B------:R-:W-:Y:S02]  /*b30e0*/  SHF.R.S32.HI R152, RZ, 0x1f, R214 ;  /* 0x0000001fff987819 */ /* 0x000fe400000114d6 */
[----:B---3--:R-:W-:-:S05]  /*b30f0*/  F2FP.SATFINITE.E4M3.F32.PACK_AB_MERGE_C R16, R232, R229, RZ ;  /* 0x000000e5e810723e */ /* 0x008fca00048070ff */
[----:B------:R0:W-:Y:S01]  /*b3100*/  STL [R1+0x4a0], R16 ;  /* 0x0004a01001007387 */ /* 0x0001e20000100800 */
[----:B----4-:R-:W-:-:S03]  /*b3110*/  F2FP.SATFINITE.E4M3.F32.PACK_AB_MERGE_C R15, R245, R244, RZ ;  /* 0x000000f4f50f723e */ /* 0x010fc600048070ff */
[----:B------:R-:W3:Y:S01]  /*b3120*/  LDL.LU R244, [R1+0x9e0] ;  /* 0x0009e00001f47983 */ /* 0x000ee20000300800 */
[----:B0-----:R-:W-:-:S03]  /*b3130*/  IADD3 R16, P2, R214, R2, RZ ;  /* 0x00000002d6107210 */ /* 0x001fc60007f5e0ff */
[----:B------:R-:W-:Y:S01]  /*b3140*/  STL [R1+0x4a4], R15 ;  /* 0x0004a40f01007387 */ /* 0x000fe20000100800 */
[----:B------:R-:W-:-:S03]  /*b3150*/  F2FP.SATFINITE.E4M3.F32.PACK_AB_MERGE_C R8, R8, R248, RZ ;  /* 0x000000f80808723e */ /* 0x000fc600048070ff */
[----:B------:R-:W3:Y:S01]  /*b3160*/  LDL.LU R245, [R1+0x9e4] ;  /* 0x0009e40001f57983 */ /* 0x000ee20000300800 */
[----:B------:R-:W-:-:S03]  /*b3170*/  IMAD.X R17, R152, 0x1, R13, P2 ;  /* 0x0000000198117824 */ /* 0x000fc600010e060d */
[----:B------:R0:W-:Y:S04]  /*b3180*/  STL [R1+0xd8], R8 ;  /* 0x0000d80801007387 */ /* 0x0001e80000100800 */
[----:B------:R-:W4:Y:S04]  /*b3190*/  LDL.LU R248, [R1+0x9e8] ;  /* 0x0009e80001f87983 */ /* 0x000f280000300800 */
[----:B0-----:R-:W4:Y:S01]  /*b31a0*/  LDL.LU R8, [R1+0x9ec] ;  /* 0x0009ec0001087983 */ /* 0x001f220000300800 */
[----:B--2---:R-:W-:-:S03]  /*b31b0*/  F2FP.SATFINITE.E4M3.F32.PACK_AB_MERGE_C R10, R10, R12, RZ ;  /* 0x0000000c0a0a723e */ /* 0x004fc600048070ff */
[----:B------:R-:W2:Y:S04]  /*b31c0*/  LDL.LU R12, [R1+0x9f0] ;  /* 0x0009f000010c7983 */ /* 0x000ea80000300800 */
[----:B------:R-:W-:Y:S04]  /*b31d0*/  STL.64 [R1+0x1028], R16 ;  /* 0x0010281001007387 */ /* 0x000fe80000100a00 */
[----:B------:R0:W-:Y:S04]  /*b31e0*/  STL [R1+0xdc], R10 ;  /* 0x0000dc0a01007387 */ /* 0x0001e80000100800 */
[----:B0-----:R-:W2:Y:S01]  /*b31f0*/  LDL.LU R10, [R1+0x9f4] ;  /* 0x0009f400010a7983 */ /* 0x001ea20000300800 */
[----:B------:R-:W-:-:S05]  /*b3200*/  F2FP.SATFINITE.E4M3.F32.PACK_AB_MERGE_C R11, R14, R11, RZ ;  /* 0x0000000b0e0b723e */ /* 0x000fca00048070ff */
[----:B------:R0:W-:Y:S04]  /*b3210*/  STL [R1+0xc8], R11 ;  /* 0x0000c80b01007387 */ /* 0x0001e80000100800 */
[----:B0-----:R-:W2:Y:S04]  /*b3220*/  LDL.LU R11, [R1+0x9f8] ;  /* 0x0009f800010b7983 */ /* 0x001ea80000300800 */
[----:B------:R-:W2:Y:S01]  /*b3230*/  LDL.LU R14, [R1+0x9fc] ;  /* 0x0009fc00010e7983 */ /* 0x000ea20000300800 */
[----:B------:R-:W-:-:S05]  /*b3240*/  IADD3 R16, P2, R214, R0, RZ ;  /* 0x00000000d6107210 */ /* 0x000fca0007f5e0ff */
[----:B------:R-:W-:Y:S01]  /*b3250*/  IMAD.X R17, R152, 0x1, R7, P2 ;  /* 0x0000000198117824 */ /* 0x000fe200010e0607 */
[----:B------:R-:W-:-:S04]  /*b3260*/  F2FP.SATFINITE.E4M3.F32.PACK_AB_MERGE_C R18, R237, R235, RZ ;  /* 0x000000ebed12723e */ /* 0x000fc800048070ff */
[----:B------:R0:W-:Y:S04]  /*b3270*/  STL.64 [R1+0x1020], R16 ;  /* 0x0010201001007387 */ /* 0x0001e80000100a00 */
[----:B------:R-:W-:Y:S01]  /*b3280*/  STL [R1+0xd0], R18 ;  /* 0x0000d01201007387 */ /* 0x000fe20000100800 */
[----:B------:R-:W-:Y:S02]  /*b3290*/  F2FP.SATFINITE.E4M3.F32.PACK_AB_MERGE_C R15, R239, R238, RZ ;  /* 0x000000eeef0f723e */ /* 0x000fe400048070ff */
[----:B0-----:R-:W-:-:S03]  /*b32a0*/  IADD3 R16, P2, R214, R6, RZ ;  /* 0x00000006d6107210 */ /* 0x001fc60007f5e0ff */
[----:B------:R-:W-:Y:S02]  /*b32b0*/  STL [R1+0xc0], R15 ;  /* 0x0000c00f01007387 */ /* 0x000fe40000100800 */
[----:B------:R-:W-:-:S05]  /*b32c0*/  IMAD.X R17, R152, 0x1, R5, P2 ;  /* 0x0000000198117824 */ /* 0x000fca00010e0605 */
[----:B------:R0:W-:Y:S02]  /*b32d0*/  STL.64 [R1+0x1018], R16 ;  /* 0x0010181001007387 */ /* 0x0001e40000100a00 */
[----:B0-----:R-:W-:-:S05]  /*b32e0*/  IADD3 R16, P2, R214, R4, RZ ;  /* 0x00000004d6107210 */ /* 0x001fca0007f5e0ff */
[----:B------:R-:W-:Y:S01]  /*b32f0*/  IMAD.X R17, R152, 0x1, R3, P2 ;  /* 0x0000000198117824 */ /* 0x000fe200010e0603 */
[----:B------:R-:W-:-:S04]  /*b3300*/  F2FP.SATFINITE.E4M3.F32.PACK_AB_MERGE_C R15, R247, R246, RZ ;  /* 0x000000f6f70f723e */ /* 0x000fc800048070ff */
[----:B------:R0:W-:Y:S01]  /*b3310*/  STL.64 [R1+0x1010], R16 ;  /* 0x0010101001007387 */ /* 0x0001e20000100a00 */
[----:B------:R-:W-:Y:S02]  /*b3320*/  SHF.R.S32.HI R152, RZ, 0x1f, R215 ;  /* 0x0000001fff987819 */ /* 0x000fe400000114d7 */
[----:B0-----:R-:W-:Y:S02]  /*b3330*/  F2FP.SATFINITE.E4M3.F32.PACK_AB_MERGE_C R17, R241, R240, RZ ;  /* 0x000000f0f111723e */ /* 0x001fe400048070ff */
[----:B------:R-:W-:-:S03]  /*b3340*/  F2FP.SATFINITE.E4M3.F32.PACK_AB_MERGE_C R16, R243, R242, RZ ;  /* 0x000000f2f310723e */ /* 0x000fc600048070ff */
[----:B------:R-:W-:Y:S04]  /*b3350*/  STL [R1+0xc4], R17 ;  /* 0x0000c41101007387 */ /* 0x000fe80000100800 */
[----:B------:R-:W-:Y:S04]  /*b3360*/  STL [R1+0x5500], R15 ;  /* 0x0055000f01007387 */ /* 0x000fe80000100800 */
        /* <DEDUP_REMOVED lines=8> */
[----:B------:R-:W2:Y:S04]  /*b33f0*/  LDL.LU R246, [R1+0x610] ;  /* 0x0006100001f67983 */ /* 0x000ea80000300800 */
[----:B------:R-:W2:Y:S01]  /*b3400*/  LDL.LU R247, [R1+0x614] ;  /* 0x0006140001f77983 */ /* 0x000ea20000300800 */
[----:B---3--:R-:W-:-:S05]  /*b3410*/  F2FP.SATFINITE.E4M3.F32.PACK_AB_MERGE_C R16, R245, R244, RZ ;  /* 0x000000f4f510723e */ /* 0x008fca00048070ff */
[----:B------:R0:W-:Y:S02]  /*b3420*/  STL [R1+0x5524], R16 ;  /* 0x0055241001007387 */ /* 0x0001e40000100800 */
[----:B0-----:R-:W-:Y:S02]  /*b3430*/  IADD3 R16, P2, R215, R0, RZ ;  /* 0x00000000d7107210 */ /* 0x001fe40007f5e0ff */
[----:B----4-:R-:W-:Y:S02]  /*b3440*/  F2FP.SATFINITE.E4M3.F32.PACK_AB_MERGE_C R15, R8, R248, RZ ;  /* 0x000000f8080f723e */ /* 0x010fe400048070ff */
[----:B------:R-:W3:Y:S01]  /*b3450*/  LDL.LU R248, [R1+0x618] ;  /* 0x0006180001f87983 */ /* 0x000ee20000300800 */
[----:B------:R-:W-:-:S03]  /*b3460*/  IMAD.X R17, R152, 0x1, R7, P2 ;  /* 0x0000000198117824 */ /* 0x000fc600010e0607 */
[----:B------:R-:W3:Y:S04]  /*b3470*/  LDL.LU R8, [R1+0x61c] ;  /* 0x00061c0001087983 */ /* 0x000ee80000300800 */
[----:B------:R-:W-:Y:S04]  /*b3480*/  STL [R1+0xb8], R15 ;  /* 0x0000b80f01007387 */ /* 0x000fe80000100800 */
[----:B------:R-:W4:Y:S04]  /*b3490*/  LDL.LU R238, [R1+0x620] ;  /* 0x0006200001ee7983 */ /* 0x000f280000300800 */
[----:B------:R-:W4:Y:S04]  /*b34a0*/  LDL.LU R239, [R1+0x624] ;  /* 0x0006240001ef7983 */ /* 0x000f280000300800 */
[----:B------:R-:W-:Y:S01]  /*b34b0*/  STL.64 [R1+0x1000], R16 ;  /* 0x0010001001007387 */ /* 0x000fe20000100a00 */
[----:B--2---:R-:W-:-:S05]  /*b34c0*/  F2FP.SATFINITE.E4M3.F32.PACK_AB_MERGE_C R10, R10, R12, RZ ;  /* 0x0000000c0a0a723e */ /* 0x004fca00048070ff */
[----:B------:R0:W-:Y:S04]  /*b34d0*/  STL [R1+0xac], R10 ;  /* 0x0000ac0a01007387 */ /* 0x0001e80000100800 */
[----:B------:R-:W2:Y:S04]  /*b34e0*/  LDL.LU R12, [R1+0x628] ;  /* 0x00062800010c7983 */ /* 0x000ea80000300800 */
[----:B0-----:R-:W2:Y:S01]  /*b34f0*/  LDL.LU R10, [R1+0x62c] ;  /* 0x00062c00010a7983 */ /* 0x001ea20000300800 */
[----:B------:R-:W-:-:S03]  /*b3500*/  F2FP.SATFINITE.E4M3.F32.PACK_AB_MERGE_C R16, R14, R11, RZ ;  /* 0x0000000b0e10723e */ /* 0x000fc600048070ff */
[----:B------:R-:W2:Y:S04]  /*b3510*/  LDL.LU R11, [R1+0x630] ;  /* 0x00063000010b7983 */ /* 0x000ea80000300800 */
[----:B------:R-:W2:Y:S01]  /*b3520*/  LDL.LU R14, [R1+0x634] ;  /* 0x00063400010e7983 */ /* 0x000ea20000300800 */
[----:B------:R-:W-:-:S03]  /*b3530*/  IADD3 R18, P2, R215, R6, RZ ;  /* 0x00000006d7127210 */ /* 0x000fc60007f5e0ff */
[----:B------:R0:W-:Y:S02]  /*b3540*/  STL [R1+0x5528], R16 ;  /* 0x0055281001007387 */ /* 0x0001e40000100800 */
[----:B------:R-:W-:Y:S02]  /*b3550*/  IMAD.X R19, R152, 0x1, R5, P2 ;  /* 0x0000000198137824 */ /* 0x000fe400010e0605 */
[----:B------:R-:W2:Y:S01]  /*b3560*/  LDL.LU R240, [R1+0x638] ;  /* 0x0006380001f07983 */ /* 0x000ea20000300800 */
[----:B0-----:R-:W-:-:S03]  /*b3570*/  IADD3 R16, P2, R215, R4, RZ ;  /* 0x00000004d7107210 */ /* 0x001fc60007f5e0ff */
[----:B------:R0:W-:Y:S02]  /*b3580*/  STL.64 [R1+0xff8], R18 ;  /* 0x000ff81201007387 */ /* 0x0001e40000100a00 */
[----:B------:R-:W-:Y:S02]  /*b3590*/  IMAD.X R17, R152, 0x1, R3, P2 ;  /* 0x0000000198117824 */ /* 0x000fe400010e0603 */
[----:B------:R-:W2:Y:S04]  /*b35a0*/  LDL.LU R241, [R1+0x63c] ;  /* 0x00063c0001f17983 */ /* 0x000ea80000300800 */
[----:B------:R-:W2:Y:S04]  /*b35b0*/  LDL.LU R242, [R1+0x640] ;  /* 0x0006400001f27983 */ /* 0x000ea80000300800 */
[----:B------:R1:W-:Y:S01]  /*b35c0*/  STL.64 [R1+0xff0], R16 ;  /* 0x000ff01001007387 */ /* 0x0003e20000100a00 */
[----:B------:R-:W-:-:S03]  /*b35d0*/  SHF.R.S32.HI R152, RZ, 0x1f, R249 ;  /* 0x0000001fff987819 */ /* 0x000fc600000114f9 */
[----:B------:R-:W2:Y:S01]  /*b35e0*/  LDL.LU R243, [R1+0x644] ;  /* 0x0006440001f37983 */ /* 0x000ea20000300800 */
[----:B0-----:R-:W-:-:S03]  /*b35f0*/  IADD3 R18, P2, R249, R2, RZ ;  /* 0x00000002f9127210 */ /* 0x001fc60007f5e0ff */
[----:B------:R-:W2:Y:S04]  /*b3600*/  LDL.LU R244, [R1+0x648] ;  /* 0x0006480001f47983 */ /* 0x000ea80000300800 */
[----:B------:R-:W2:Y:S01]  /*b3610*/  LDL.LU R245, [R1+0x64c] ;  /* 0x00064c0001f57983 */ /* 0x000ea20000300800 */
[----:B------:R-:W-:Y:S01]  /*b3620*/  IMAD.X R19, R152, 0x1, R13, P2 ;  /* 0x0000000198137824 */ /* 0x000fe200010e060d */
[----:B-1----:R-:W-:-:S05]  /*b3630*/  F2FP.SATFINITE.E4M3.F32.PACK_AB_MERGE_C R16, R232, R229, RZ ;  /* 0x000000e5e810723e */ /* 0x002fca00048070ff */
[----:B------:R0:W-:Y:S01]  /*b3640*/  STL [R1+0x552c], R16 ;  /* 0x00552c1001007387 */ /* 0x0001e20000100800 */
[----:B------:R-:W-:Y:S02]  /*b3650*/  F2FP.SATFINITE.E4M3.F32.PACK_AB_MERGE_C R17, R237, R235, RZ ;  /* 0x000000ebed11723e */ /* 0x000fe400048070ff */
[----:B0-----:R-:W-:-:S03]  /*b3660*/  F2FP.SATFINITE.E4M3.F32.PACK_AB_MERGE_C R16, R247, R246, RZ ;  /* 0x000000f6f710723e */ /* 0x001fc600048070ff */
[----:B------:R-:W-:Y:S04]  /*b3670*/  STL [R1+0x5530], R17 ;  /* 0x0055301101007387 */ /* 0x000fe80000100800 */
[----:B------:R-:W-:Y:S04]  /*b3680*/  STL [R1+0x5534], R16 ;  /* 0x0055341001007387 */ /* 0x000fe80000100800 */
[----:B------:R-:W2:Y:S04]  /*b3690*/  LDL.LU R246, [R1+0x650] ;  /* 0x0006500001f67983 */ /* 0x000ea80000300800 */
[----:B------:R-:W2:Y:S04]  /*b36a0*/  LDL.LU R247, [R1+0x654] ;  /* 0x0006540001f77983 */ /* 0x000ea80000300800 */
[----:B------:R0:W-:Y:S02]  /*b36b0*/  STL.64 [R1+0xfe8], R18 ;  /* 0x000fe81201007387 */ /* 0x0001e40000100a00 */
[----:B0-----:R-:W-:-:S05]  /*b36c0*/  IADD3 R18, P2, R249, R0, RZ ;  /* 0x00000000f9127210 */ /* 0x001fca0007f5e0ff */
[----:B------:R-:W-:Y:S01]  /*b36d0*/  IMAD.X R19, R152, 0x1, R7, P2 ;  /* 0x0000000198137824 */ /* 0x000fe200010e0607 */
[----:B---3--:R-:W-:-:S05]  /*b36e0*/  F2FP.SATFINITE.E4M3.F32.PACK_AB_MERGE_C R8, R8, R248, RZ ;  /* 0x000000f80808723e */ /* 0x008fca00048070ff */
[----:B------:R0:W-:Y:S04]  /*b36f0*/  STL [R1+0x47e0], R8 ;  /* 0x0047e00801007387 */ /* 0x0001e80000100800 */
[----:B------:R-:W3:Y:S01]  /*b3700*/  LDL.LU R248, [R1+0x658] ;  /* 0x0006580001f87983 */ /* 0x000ee20000300800 */
[----:B----4-:R-:W-:-:S03]  /*b3710*/  F2FP.SATFINITE.E4M3.F32.PACK_AB_MERGE_C R16, R239, R238, RZ ;  /* 0x000000eeef10723e */ /* 0x010fc600048070ff */
[----:B0-----:R-:W3:Y:S04]  /*b3720*/  LDL.LU R8, [R1+0x65c] ;  /* 0x00065c0001087983 */ /* 0x001ee80000300800 */
[----:B------:R-:W-:Y:S01]  /*b3730*/  STL [R1+0x5538], R16 ;  /* 0x0055381001007387 */ /* 0x000fe20000100800 */
[----:B--2---:R-:W-:Y:S02]  /*b3740*/  F2FP.SATFINITE.E4M3.F32.PACK_AB_MERGE_C R17, R10, R12, RZ ;  /* 0x0000000c0a11723e */ /* 0x004fe400048070ff */
[----:B------:R-:W-:-:S03]  /*b3750*/  IADD3 R10, P2, R249, R6, RZ ;  /* 0x00000006f90a7210 */ /* 0x000fc60007f5e0ff */
[----:B------:R-:W-:Y:S04]  /*b3760*/  STL [R1+0x553c], R17 ;  /* 0x00553c1101007387 */ /* 0x000fe80000100800 */
[----:B------:R-:W-:Y:S01]  /*b3770*/  STL.64 [R1+0xfe0], R18 ;  /* 0x000fe01201007387 */ /* 0x000fe20000100a00 */
[----:B------:R-:W-:Y:S01]  /*b3780*/  F2FP.SATFINITE.E4M3.F32.PACK_AB_MERGE_C R12, R14, R11, RZ ;  /* 0x0000000b0e0c723e */ /* 0x000fe200048070ff */
[----:B------:R-:W-:-:S04]  /*b3790*/  IMAD.X R11, R152, 0x1, R5, P2 ;  /* 0x00000001980b7824 */ /* 0x000fc800010e0605 */
[----:B------:R0:W-:Y:S04]  /*b37a0*/  STL [R1+0x7c], R12 ;  /* 0x00007c0c01007387 */ /* 0x0001e80000100800 */
[----:B0-----:R-:W2:Y:S04]  /*b37b0*/  LDL.LU R12, [R1+0x660] ;  /* 0x00066000010c7983 */ /* 0x001ea80000300800 */
[----:B------:R0:W-:Y:S04]  /*b37c0*/  STL.64 [R1+0xfd8], R10 ;  /* 0x000fd80a01007387 */ /* 0x0001e80000100a00 */
[----:B0-----:R-:W2:Y:S04]  /*b37d0*/  LDL.LU R10, [R1+0x664] ;  /* 0x00066400010a7983 */ /* 0x001ea80000300800 */
[----:B------:R-:W4:Y:S04]  /*b37e0*/  LDL.LU R11, [R1+0x668] ;  /* 0x00066800010b7983 */ /* 0x000f280000300800 */
[----:B------:R-:W4:Y:S01]  /*b37f0*/  LDL.LU R14, [R1+0x66c] ;  /* 0x00066c00010e7983 */ /* 0x000f220000300800 */
[----:B------:R-:W-:-:S05]  /*b3800*/  IADD3 R16, P2, R249, R4, RZ ;  /* 0x00000004f9107210 */ /* 0x000fca0007f5e0ff */
[----:B------:R-:W-:Y:S01]  /*b3810*/  IMAD.X R17, R152, 0x1, R3, P2 ;  /* 0x0000000198117824 */ /* 0x000fe200010e0603 */
[----:B------:R-:W-:Y:S01]  /*b3820*/  STL [R1+0x528c], R249 ;  /* 0x00528cf901007387 */ /* 0x000fe20000100800 */
[----:B------:R-:W-:-:S03]  /*b3830*/  SHF.R.S32.HI R152, RZ, 0x1f, R250 ;  /* 0x0000001fff987819 */ /* 0x000fc600000114fa */
[----:B------:R0:W-:Y:S01]  /*b3840*/  STL.64 [R1+0xfd0], R16 ;  /* 0x000fd01001007387 */ /* 0x0001e20000100a00 */
[----:B------:R-:W-:Y:S02]  /*b3850*/  IADD3 R18, P2, R250, R2, RZ ;  /* 0x00000002fa127210 */ /* 0x000fe40007f5e0ff */
[----:B------:R-:W-:-:S03]  /*b3860*/  F2FP.SATFINITE.E4M3.F32.PACK_AB_MERGE_C R15, R243, R242, RZ ;  /* 0x000000f2f30f723e */ /* 0x000fc600048070ff */
[----:B------:R-:W-:Y:S01]  /*b3870*/  IMAD.X R19, R152, 0x1, R13, P2 ;  /* 0x0000000198137824 */ /* 0x000fe200010e060d */
[----:B0-----:R-:W-:Y:S02]  /*b3880*/  F2FP.SATFINITE.E4M3.F32.PACK_AB_MERGE_C R16, R241, R240, RZ ;  /* 0x000000f0f110723e */ /* 0x001fe400048070ff */
[----:B------:R-:W-:-:S03]  /*b3890*/  F2FP.SATFINITE.E4M3.F32.PACK_AB_MERGE_C R17, R245, R244, RZ ;  /* 0x000000f4f511723e */ /* 0x000fc600048070ff */
[----:B------:R0:W-:Y:S04]  /*b38a0*/  STL [R1+0x5540], R16 ;  /* 0x0055401001007387 */ /* 0x0001e80000100800 */
[----:B------:R-:W-:Y:S04]  /*b38b0*/  STL [R1+0x5544], R17 ;  /* 0x0055441101007387 */ /* 0x000fe80000100800 */
[----:B------:R-:W-:Y:S04]  /*b38c0*/  STL [R1+0x74], R15 ;  /* 0x0000740f01007387 */ /* 0x000fe80000100800 */
[----:B------:R-:W4:Y:S04]  /*b38d0*/  LDL.LU R238, [R1+0x670] ;  /* 0x0006700001ee7983 */ /* 0x000f280000300800 */
[----:B------:R-:W4:Y:S04]  /*b38e0*/  LDL.LU R239, [R1+0x674] ;  /* 0x0006740001ef7983 */ /* 0x000f280000300800 */
[----:B------:R-:W4:Y:S04]  /*b38f0*/  LDL.LU R240, [R1+0x678] ;  /* 0x0006780001f07983 */ /* 0x000f280000300800 */
[----:B------:R-:W-:Y:S04]  /*b3900*/  STL.64 [R1+0xfc8], R18 ;  /* 0x000fc81201007387 */ /* 0x000fe80000100a00 */
[----:B------:R-:W4:Y:S04]  /*b3910*/  LDL.LU R241, [R1+0x67c] ;  /* 0x00067c0001f17983 */ /* 0x000f280000300800 */
[----:B------:R-:W4:Y:S04]  /*b3920*/  LDL.LU R242, [R1+0x680] ;  /* 0x0006800001f27983 */ /* 0x000f280000300800 */
[----:B------:R-:W4:Y:S01]  /*b3930*/  LDL.LU R243, [R1+0x684] ;  /* 0x0006840001f37983 */ /* 0x000f220000300800 */
[----:B0-----:R-:W-:-:S05]  /*b3940*/  F2FP.SATFINITE.E4M3.F32.PACK_AB_MERGE_C R16, R247, R246, RZ ;  /* 0x000000f6f710723e */ /* 0x001fca00048070ff */
[----:B------:R0:W-:Y:S02]  /*b3950*/  STL [R1+0x5548], R16 ;  /* 0x0055481001007387 */ /* 0x0001e40000100800 */
[----:B0-----:R-:W-:-:S05]  /*b3960*/  IADD3 R16, P2, R250, R0, RZ ;  /* 0x00000000fa107210 */ /* 0x001fca0007f5e0ff */
[----:B------:R-:W-:Y:S01]  /*b3970*/  IMAD.X R17, R152, 0x1, R7, P2 ;  /* 0x0000000198117824 */ /* 0x000fe200010e0607 */
[----:B---3--:R-:W-:-:S05]  /*b3980*/  F2FP.SATFINITE.E4M3.F32.PACK_AB_MERGE_C R8, R8, R248, RZ ;  /* 0x000000f80808723e */ /* 0x008fca00048070ff */
[----:B------:R0:W-:Y:S04]  /*b3990*/  STL [R1+0x47dc], R8 ;  /* 0x0047dc0801007387 */ /* 0x0001e80000100800 */
[----:B------:R-:W3:Y:S04]  /*b39a0*/  LDL.LU R235, [R1+0x688] ;  /* 0x0006880001eb7983 */ /* 0x000ee80000300800 */
[----:B------:R-:W3:Y:S04]  /*b39b0*/  LDL.LU R237, [R1+0x68c] ;  /* 0x00068c0001ed7983 */ /* 0x000ee80000300800 */
[----:B------:R-:W3:Y:S04]  /*b39c0*/  LDL.LU R244, [R1+0x690] ;  /* 0x0006900001f47983 */ /* 0x000ee80000300800 */
[----:B------:R2:W-:Y:S04]  /*b39d0*/  STL.64 [R1+0xfc0], R16 ;  /* 0x000fc01001007387 */ /* 0x0005e80000100a00 */
[----:B------:R-:W3:Y:S04]  /*b39e0*/  LDL.LU R245, [R1+0x694] ;  /* 0x0006940001f57983 */ /* 0x000ee80000300800 */
[----:B------:R-:W3:Y:S04]  /*b39f0*/  LDL.LU R246, [R1+0x698] ;  /* 0x0006980001f67983 */ /* 0x000ee80000300800 */
[----:B0-----:R-:W3:Y:S01]  /*b3a00*/  LDL.LU R8, [R1+0x69c] ;  /* 0x00069c0001087983 */ /* 0x001ee20000300800 */
[----:B--2---:R-:W-:-:S02]  /*b3a10*/  F2FP.SATFINITE.E4M3.F32.PACK_AB_MERGE_C R16, R10, R12, RZ ;  /* 0x0000000c0a10723e */ /* 0x004fc400048070ff */
[----:B------:R-:W-:Y:S02]  /*b3a20*/  IADD3 R10, P2, R250, R6, RZ ;  /* 0x00000006fa0a7210 */ /* 0x000fe40007f5e0ff */
[----:B----4-:R-:W-:Y:S01]  /*b3a30*/  F2FP.SATFINITE.E4M3.F32.PACK_AB_MERGE_C R17, R14, R11, RZ ;  /* 0x0000000b0e11723e */ /* 0x010fe200048070ff */
[----:B------:R-:W-:Y:S02]  /*b3a40*/  STL [R1+0x554c], R16 ;  /* 0x00554c1001007387 */ /* 0x000fe40000100800 */
[----:B------:R-:W-:Y:S02]  /*b3a50*/  IMAD.X R11, R152, 0x1, R5, P2 ;  /* 0x00000001980b7824 */ /* 0x000fe400010e0605 */
[----:B------:R-:W-:Y:S04]  /*b3a60*/  STL [R1+0x5550], R17 ;  /* 0x0055501101007387 */ /* 0x000fe80000100800 */
[----:B------:R-:W2:Y:S04]  /*b3a70*/  LDL.LU R247, [R1+0x6a0] ;  /* 0x0006a00001f77983 */ /* 0x000ea80000300800 */
[----:B------:R-:W2:Y:S04]  /*b3a80*/  LDL.LU R248, [R1+0x6a4] ;  /* 0x0006a40001f87983 */ /* 0x000ea80000300800 */
[----:B------:R0:W-:Y:S04]  /*b3a90*/  STL.64 [R1+0xfb8], R10 ;  /* 0x000fb80a01007387 */ /* 0x0001e80000100a00 */
[----:B------:R-:W-:Y:S04]  /*b3aa0*/  STL [R1+0x5290], R250 ;  /* 0x005290fa01007387 */ /* 0x000fe80000100800 */
[----:B------:R-:W4:Y:S01]  /*b3ab0*/  LDL.LU R12, [R1+0x6a8] ;  /* 0x0006a800010c7983 */ /* 0x000f220000300800 */
[----:B0-----:R-:W-:-:S05]  /*b3ac0*/  IADD3 R10, P2, R250, R4, RZ ;  /* 0x00000004fa0a7210 */ /* 0x001fca0007f5e0ff */
[----:B------:R-:W-:-:S05]  /*b3ad0*/  IMAD.X R11, R152, 0x1, R3, P2 ;  /* 0x00000001980b7824 */ /* 0x000fca00010e0603 */
[----:B------:R0:W-:Y:S04]  /*b3ae0*/  STL.64 [R1+0xfb0], R10 ;  /* 0x000fb00a01007387 */ /* 0x0001e80000100a00 */
[----:B0-----:R-:W4:Y:S04]  /*b3af0*/  LDL.LU R10, [R1+0x6ac] ;  /* 0x0006ac00010a7983 */ /* 0x001f280000300800 */
[----:B------:R-:W4:Y:S04]  /*b3b00*/  LDL.LU R11, [R1+0x6b0] ;  /* 0x0006b000010b7983 */ /* 0x000f280000300800 */
[----:B------:R-:W4:Y:S01]  /*b3b10*/  LDL.LU R14, [R1+0x6b4] ;  /* 0x0006b400010e7983 */ /* 0x000f220000300800 */
[----:B------:R-:W-:-:S02]  /*b3b20*/  F2FP.SATFINITE.E4M3.F32.PACK_AB_MERGE_C R17, R239, R238, RZ ;  /* 0x000000eeef11723e */ /* 0x000fc400048070ff */
[----:B------:R-:W-:Y:S02]  /*b3b30*/  F2FP.SATFINITE.E4M3.F32.PACK_AB_MERGE_C R16, R241, R240, RZ ;  /* 0x000000f0f110723e */ /* 0x000fe400048070ff */
[----:B------:R-:W-:Y:S01]  /*b3b40*/  F2FP.SATFINITE.E4M3.F32.PACK_AB_MERGE_C R15, R243, R242, RZ ;  /* 0x000000f2f30f723e */ /* 0x000fe200048070ff */
[----:B------:R-:W-:Y:S01]  /*b3b50*/  STL [R1+0x5554], R17 ;  /* 0x0055541101007387 */ /* 0x000fe20000100800 */
[----:B------:R-:W-:-:S03]  /*b3b60*/  SHF.R.S32.HI R152, RZ, 0x1f, R251 ;  /* 0x0000001fff987819 */ /* 0x000fc600000114fb */
[----:B------:R0:W-:Y:S04]  /*b3b70*/  STL [R1+0x5558], R16 ;  /* 0x0055581001007387 */ /* 0x0001e80000100800 */
[----:B------:R-:W-:Y:S04]  /*b3b80*/  STL [R1+0x58], R15 ;  /* 0x0000580f01007387 */ /* 0x000fe80000100800 */
[----:B------:R-:W4:Y:S01]  /*b3b90*/  LDL.LU R238, [R1+0x6b8] ;  /* 0x0006b80001ee7983 */ /* 0x000f220000300800 */
[----:B0-----:R-:W-:-:S03]  /*b3ba0*/  IADD3 R16, P2, R251, R2, RZ ;  /* 0x00000002fb107210 */ /* 0x001fc60007f5e0ff */
[----:B------:R-:W4:Y:S02]  /*b3bb0*/  LDL.LU R239, [R1+0x6bc] ;  /* 0x0006bc0001ef7983 */ /* 0x000f240000300800 */
[----:B------:R-:W-:Y:S02]  /*b3bc0*/  IMAD.X R17, R152, 0x1, R13, P2 ;  /* 0x0000000198117824 */ /* 0x000fe400010e060d */
[----:B------:R-:W4:Y:S01]  /*b3bd0*/  LDL.LU R240, [R1+0x6c0] ;  /* 0x0006c00001f07983 */ /* 0x000f220000300800 */
[----:B------:R-:W-:-:S03]  /*b3be0*/  IADD3 R18, P2, R251, R0, RZ ;  /* 0x00000000fb127210 */ /* 0x000fc60007f5e0ff */
[----:B------:R3:W-:Y:S04]  /*b3bf0*/  STL.64 [R1+0xfa8], R16 ;  /* 0x000fa81001007387 */ /* 0x0007e80000100a00 */
[----:B------:R-:W4:Y:S01]  /*b3c00*/  LDL.LU R241, [R1+0x6c4] ;  /* 0x0006c40001f17983 */ /* 0x000f220000300800 */
[----:B------:R-:W-:-:S03]  /*b3c10*/  IMAD.X R19, R152, 0x1, R7, P2 ;  /* 0x0000000198137824 */ /* 0x000fc600010e0607 */
[----:B------:R-:W4:Y:S04]  /*b3c20*/  LDL.LU R242, [R1+0x6c8] ;  /* 0x0006c80001f27983 */ /* 0x000f280000300800 */
[----:B------:R-:W4:Y:S01]  /*b3c30*/  LDL.LU R243, [R1+0x6cc] ;  /* 0x0006cc0001f37983 */ /* 0x000f220000300800 */
[----:B---3--:R-:W-:-:S05]  /*b3c40*/  F2FP.SATFINITE.E4M3.F32.PACK_AB_MERGE_C R17, R237, R235, RZ ;  /* 0x000000ebed11723e */ /* 0x008fca00048070ff */
[----:B------:R-:W-:Y:S01]  /*b3c50*/  STL [R1+0x555c], R17 ;  /* 0x00555c1101007387 */ /* 0x000fe20000100800 */
[----:B------:R-:W-:-:S05]  /*b3c60*/  F2FP.SATFINITE.E4M3.F32.PACK_AB_MERGE_C R16, R245, R244, RZ ;  /* 0x000000f4f510723e */ /* 0x000fca00048070ff */
[----:B------:R-:W-:Y:S01]  /*b3c70*/  STL [R1+0x5560], R16 ;  /* 0x0055601001007387 */ /* 0x000fe20000100800 */
[----:B------:R-:W-:-:S03]  /*b3c80*/  F2FP.SATFINITE.E4M3.F32.PACK_AB_MERGE_C R8, R8, R246, RZ ;  /* 0x000000f60808723e */ /* 0x000fc600048070ff */
[----:B------:R-:W3:Y:S04]  /*b3c90*/  LDL.LU R244, [R1+0x6d0] ;  /* 0x0006d00001f47983 */ /* 0x000ee80000300800 */
[----:B------:R-:W3:Y:S04]  /*b3ca0*/  LDL.LU R245, [R1+0x6d4] ;  /* 0x0006d40001f57983 */ /* 0x000ee80000300800 */
[----:B------:R0:W-:Y:S04]  /*b3cb0*/  STL.64 [R1+0xfa0], R18 ;  /* 0x000fa01201007387 */ /* 0x0001e80000100a00 */
[----:B------:R1:W-:Y:S04]  /*b3cc0*/  STL [R1+0x4654], R8 ;  /* 0x0046540801007387 */ /* 0x0003e80000100800 */
[----:B------:R-:W3:Y:S01]  /*b3cd0*/  LDL.LU R246, [R1+0x6d8] ;  /* 0x0006d80001f67983 */ /* 0x000ee20000300800 */
[----:B0-----:R-:W-:-:S03]  /*b3ce0*/  IADD3 R18, P2, R251, R6, RZ ;  /* 0x00000006fb127210 */ /* 0x001fc60007f5e0ff */
[----:B-1----:R-:W3:Y:S02]  /*b3cf0*/  LDL.LU R8, [R1+0x6dc] ;  /* 0x0006dc0001087983 */ /* 0x002ee40000300800 */
[----:B------:R-:W-:Y:S01]  /*b3d00*/  IMAD.X R19, R152, 0x1, R5, P2 ;  /* 0x0000000198137824 */ /* 0x000fe200010e0605 */
[----:B--2---:R-:W-:-:S05]  /*b3d10*/  F2FP.SATFINITE.E4M3.F32.PACK_AB_MERGE_C R16, R248, R247, RZ ;  /* 0x000000f7f810723e */ /* 0x004fca00048070ff */
[----:B------:R0:W-:Y:S02]  /*b3d20*/  STL [R1+0x5564], R16 ;  /* 0x0055641001007387 */ /* 0x0001e40000100800 */
[----:B0-----:R-:W-:Y:S02]  /*b3d30*/  IADD3 R16, P2, R251, R4, RZ ;  /* 0x00000004fb107210 */ /* 0x001fe40007f5e0ff */
[----:B------:R-:W-:Y:S03]  /*b3d40*/  STL [R1+0x5294], R251 ;  /* 0x005294fb01007387 */ /* 0x000fe60000100800 */
[----:B------:R-:W-:Y:S01]  /*b3d50*/  IMAD.X R17, R152, 0x1, R3, P2 ;  /* 0x0000000198117824 */ /* 0x000fe200010e0603 */
[----:B------:R-:W-:Y:S04]  /*b3d60*/  STL.64 [R1+0xf98], R18 ;  /* 0x000f981201007387 */ /* 0x000fe80000100a00 */
[----:B------:R4:W-:Y:S02]  /*b3d70*/  STL.64 [R1+0xf90], R16 ;  /* 0x000f901001007387 */ /* 0x0009e40000100a00 */
[----:B----4-:R-:W-:-:S05]  /*b3d80*/  F2FP.SATFINITE.E4M3.F32.PACK_AB_MERGE_C R17, R10, R12, RZ ;  /* 0x0000000c0a11723e */ /* 0x010fca00048070ff */
[----:B------:R-:W-:Y:S01]  /*b3d90*/  STL [R1+0x5568], R17 ;  /* 0x0055681101007387 */ /* 0x000fe20000100800 */
[----:B------:R-:W-:-:S03]  /*b3da0*/  F2FP.SATFINITE.E4M3.F32.PACK_AB_MERGE_C R10, R14, R11, RZ ;  /* 0x0000000b0e0a723e */ /* 0x000fc600048070ff */
[----:B------:R-:W2:Y:S04]  /*b3db0*/  LDL.LU R247, [R1+0x6e0] ;  /* 0x0006e00001f77983 */ /* 0x000ea80000300800 */
[----:B------:R-:W2:Y:S04]  /*b3dc0*/  LDL.LU R248, [R1+0x6e4] ;  /* 0x0006e40001f87983 */ /* 0x000ea80000300800 */
[----:B------:R0:W-:Y:S04]  /*b3dd0*/  STL [R1+0x44], R10 ;  /* 0x0000440a01007387 */ /* 0x0001e80000100800 */
[----:B------:R-:W4:Y:S04]  /*b3de0*/  LDL.LU R12, [R1+0x6e8] ;  /* 0x0006e800010c7983 */ /* 0x000f280000300800 */
[----:B0-----:R-:W4:Y:S04]  /*b3df0*/  LDL.LU R10, [R1+0x6ec] ;  /* 0x0006ec00010a7983 */ /* 0x001f280000300800 */
[----:B------:R-:W4:Y:S04]  /*b3e00*/  LDL.LU R11, [R1+0x6f0] ;  /* 0x0006f000010b7983 */ /* 0x000f280000300800 */
[----:B------:R-:W4:Y:S04]  /*b3e10*/  LDL.LU R14, [R1+0x6f4] ;  /* 0x0006f400010e7983 */ /* 0x000f280000300800 */
[----:B------:R-:W4:Y:S01]  /*b3e20*/  LDL.LU R221, [R1] ;  /* 0x0000000001dd7983 */ /* 0x000f220000300800 */
[----:B------:R-:W-:-:S02]  /*b3e30*/  F2FP.SATFINITE.E4M3.F32.PACK_AB_MERGE_C R16, R239, R238, RZ ;  /* 0x000000eeef10723e */ /* 0x000fc400048070ff */
[----:B------:R-:W-:Y:S02]  /*b3e40*/  SHF.R.S32.HI R152, RZ, 0x1f, R252 ;  /* 0x0000001fff987819 */ /* 0x000fe400000114fc */
[----:B------:R-:W-:Y:S01]  /*b3e50*/  IADD3 R18, P2, R252, R2, RZ ;  /* 0x00000002fc127210 */ /* 0x000fe20007f5e0ff */
[----:B------:R0:W-:Y:S04]  /*b3e60*/  STL [R1+0x556c], R16 ;  /* 0x00556c1001007387 */ /* 0x0001e80000100800 */
[----:B------:R-:W-:Y:S01]  /*b3e70*/  IMAD.X R19, R152, 0x1, R13, P2 ;  /* 0x0000000198137824 */ /* 0x000fe200010e060d */
[----:B0-----:R-:W-:Y:S02]  /*b3e80*/  F2FP.SATFINITE.E4M3.F32.PACK_AB_MERGE_C R16, R241, R240, RZ ;  /* 0x000000f0f110723e */ /* 0x001fe400048070ff */
[----:B------:R-:W-:-:S03]  /*b3e90*/  F2FP.SATFINITE.E4M3.F32.PACK_AB_MERGE_C R17, R243, R242, RZ ;  /* 0x000000f2f311723e */ /* 0x000fc600048070ff */
[----:B------:R-:W-:Y:S04]  /*b3ea0*/  STL [R1+0x5570], R16 ;  /* 0x0055701001007387 */ /* 0x000fe80000100800 */
[----:B------:R0:W-:Y:S04]  /*b3eb0*/  STL.64 [R1+0xf88], R18 ;  /* 0x000f881201007387 */ /* 0x0001e80000100a00 */
[----:B------:R-:W-:Y:S01]  /*b3ec0*/  STL [R1+0x5574], R17 ;  /* 0x0055741101007387 */ /* 0x000fe20000100800 */
[----:B0-----:R-:W-:-:S05]  /*b3ed0*/  IADD3 R18, P2, R252, R0, RZ ;  /* 0x00000000fc127210 */ /* 0x001fca0007f5e0ff */
[----:B------:R-:W-:Y:S01]  /*b3ee0*/  IMAD.X R19, R152, 0x1, R7, P2 ;  /* 0x0000000198137824 */ /* 0x000fe200010e0607 */
[----:B---3--:R-:W-:-:S05]  /*b3ef0*/  F2FP.SATFINITE.E4M3.F32.PACK_AB_MERGE_C R16, R245, R244, RZ ;  /* 0x000000f4f510723e */ /* 0x008fca00048070ff */
[----:B------:R0:W-:Y:S04]  /*b3f00*/  STL [R1+0x5578], R16 ;  /* 0x0055781001007387 */ /* 0x0001e80000100800 */
[----:B------:R-:W-:Y:S04]  /*b3f10*/  STL.64 [R1+0xf80], R18 ;  /* 0x000f801201007387 */ /* 0x000fe80000100a00 */
[----:B------:R-:W3:Y:S01]  /*b3f20*/  LDL.LU R240, [R1+0x6f8] ;  /* 0x0006f80001f07983 */ /* 0x000ee20000300800 */
[----:B0-----:R-:W-:-:S03]  /*b3f30*/  IADD3 R16, P2, R252, R6, RZ ;  /* 0x00000006fc107210 */ /* 0x001fc60007f5e0ff */
[----:B------:R-:W3:Y:S01]  /*b3f40*/  LDL.LU R241, [R1+0x6fc] ;  /* 0x0006fc0001f17983 */ /* 0x000ee20000300800 */
[----:B------:R-:W-:Y:S01]  /*b3f50*/  F2FP.SATFINITE.E4M3.F32.PACK_AB_MERGE_C R8, R8, R246, RZ ;  /* 0x000000f60808723e */ /* 0x000fe200048070ff */
[----:B------:R-:W-:-:S04]  /*b3f60*/  IMAD.X R17, R152, 0x1, R5, P2 ;  /* 0x0000000198117824 */ /* 0x000fc800010e0605 */
[----:B------:R0:W-:Y:S04]  /*b3f70*/  STL [R1+0x4644], R8 ;  /* 0x0046440801007387 */ /* 0x0001e80000100800 */
[----:B------:R-:W3:Y:S04]  /*b3f80*/  LDL.LU R243, [R1+0x700] ;  /* 0x0007000001f37983 */ /* 0x000ee80000300800 */
[----:B------:R-:W3:Y:S04]  /*b3f90*/  LDL.LU R244, [R1+0x704] ;  /* 0x0007040001f47983 */ /* 0x000ee80000300800 */
[----:B0-----:R-:W3:Y:S04]  /*b3fa0*/  LDL.LU R8, [R1+0x4] ;  /* 0x0000040001087983 */ /* 0x001ee80000300800 */
[----:B------:R0:W-:Y:S04]  /*b3fb0*/  STL.64 [R1+0xf78], R16 ;  /* 0x000f781001007387 */ /* 0x0001e80000100a00 */
[----:B------:R-:W-:Y:S04]  /*b3fc0*/  STL [R1+0x5298], R252 ;  /* 0x005298fc01007387 */ /* 0x000fe80000100800 */
[----:B------:R-:W3:Y:S01]  /*b3fd0*/  LDL.LU R19, [R1+0x708] ;  /* 0x0007080001137983 */ /* 0x000ee20000300800 */
[----:B0-----:R-:W-:-:S03]  /*b3fe0*/  IADD3 R16, P2, R252, R4, RZ ;  /* 0x00000004fc107210 */ /* 0x001fc60007f5e0ff */
[----:B------:R-:W3:Y:S02]  /*b3ff0*/  LDL.LU R20, [R1+0x70c] ;  /* 0x00070c0001147983 */ /* 0x000ee40000300800 */
[----:B------:R-:W-:Y:S02]  /*b4000*/  IMAD.X R17, R152, 0x1, R3, P2 ;  /* 0x0000000198117824 */ /* 0x000fe400010e0603 */
[----:B------:R-:W3:Y:S04]  /*b4010*/  LDL.LU R21, [R1+0x710] ;  /* 0x0007100001157983 */ /* 0x000ee80000300800 */
[----:B------:R2:W-:Y:S04]  /*b4020*/  STL.64 [R1+0xf70], R16 ;  /* 0x000f701001007387 */ /* 0x0005e80000100a00 */
[----:B------:R-:W3:Y:S01]  /*b4030*/  LDL.LU R22, [R1+0x714] ;  /* 0x0007140001167983 */ /* 0x000ee20000300800 */
[----:B--2---:R-:W-:-:S05]  /*b4040*/  F2FP.SATFINITE.E4M3.F32.PACK_AB_MERGE_C R16, R248, R247, RZ ;  /* 0x000000f7f810723e */ /* 0x004fca00048070ff */
[----:B------:R-:W-:Y:S01]  /*b4050*/  STL [R1+0x557c], R16 ;  /* 0x00557c1001007387 */ /* 0x000fe20000100800 */
[----:B----4-:R-:W-:-:S05]  /*b4060*/  F2FP.SATFINITE.E4M3.F32.PACK_AB_MERGE_C R17, R10, R12, RZ ;  /* 0x0000000c0a11723e */ /* 0x010fca00048070ff */
[----:B------:R-:W-:Y:S01]  /*b4070*/  STL [R1+0x5580], R17 ;  /* 0x0055801101007387 */ /* 0x000fe20000100800 */
[----:B------:R-:W-:-:S03]  /*b4080*/  F2FP.SATFINITE.E4M3.F32.PACK_AB_MERGE_C R10, R14, R11, RZ ;  /* 0x0000000b0e0a723e */ /* 0x000fc600048070ff */
[----:B------:R-:W2:Y:S04]  /*b4090*/  LDL.LU R223, [R1+0x718] ;  /* 0x0007180001df7983 */ /* 0x000ea80000300800 */
[----:B------:R-:W2:Y:S04]  /*b40a0*/  LDL.LU R226, [R1+0x71c] ;  /* 0x00071c0001e27983 */ /* 0x000ea80000300800 */
[----:B------:R0:W-:Y:S04]  /*b40b0*/  STL [R1+0x28], R10 ;  /* 0x0000280a01007387 */ /* 0x0001e80000100800 */
[----:B------:R-:W4:Y:S04]  /*b40c0*/  LDL.LU R245, [R1+0x720] ;  /* 0x0007200001f57983 */ /* 0x000f280000300800 */
[----:B------:R-:W4:Y:S04]  /*b40d0*/  LDL.LU R248, [R1+0x724] ;  /* 0x0007240001f87983 */ /* 0x000f280000300800 */
[----:B0-----:R-:W4:Y:S04]  /*b40e0*/  LDL.LU R10, [R1+0x728] ;  /* 0x00072800010a7983 */ /* 0x001f280000300800 */
[----:B------:R-:W4:Y:S01]  /*b40f0*/  LDL.LU R14, [R1+0x72c] ;  /* 0x00072c00010e7983 */ /* 0x000f220000300800 */
[----:B------:R-:W-:-:S02]  /*b4100*/  SHF.R.S32.HI R152, RZ, 0x1f, R221 ;  /* 0x0000001fff987819 */ /* 0x000fc400000114dd */
[C---:B------:R-:W-:Y:S01]  /*b4110*/  IADD3 R16, P2, R221.reuse, R2, RZ ;  /* 0x00000002dd107210 */ /* 0x040fe20007f5e0ff */
[----:B------:R-:W4:Y:S04]  /*b4120*/  LDL.LU R242, [R1+0x730] ;  /* 0x0007300001f27983 */ /* 0x000f280000300800 */
[----:B------:R-:W-:Y:S01]  /*b4130*/  IMAD.X R17, R152, 0x1, R13, P2 ;  /* 0x0000000198117824 */ /* 0x000fe200010e060d */
[----:B------:R-:W4:Y:S04]  /*b4140*/  LDL.LU R246, [R1+0x734] ;  /* 0x0007340001f67983 */ /* 0x000f280000300800 */
[----:B------:R-:W4:Y:S04]  /*b4150*/  LDL.LU R247, [R1+0x738] ;  /* 0x0007380001f77983 */ /* 0x000f280000300800 */
[----:B------:R3:W-:Y:S04]  /*b4160*/  STL.64 [R1+0xf68], R16 ;  /* 0x000f681001007387 */ /* 0x0007e80000100a00 */
[----:B------:R-:W4:Y:S01]  /*b4170*/  LDL.LU R12, [R1+0x73c] ;  /* 0x00073c00010c7983 */ /* 0x000f220000300800 */
[----:B------:R-:W-:-:S03]  /*b4180*/  IADD3 R154, P2, R221, R0, RZ ;  /* 0x00000000dd9a7210 */ /* 0x000fc60007f5e0ff */
[----:B------:R-:W4:Y:S02]  /*b4190*/  LDL.LU R11, [R1+0x8] ;  /* 0x00000800010b7983 */ /* 0x000f240000300800 */
[----:B------:R-:W-:Y:S02]  /*b41a0*/  IMAD.X R155, R152, 0x1, R7, P2 ;  /* 0x00000001989b7824 */ /* 0x000fe400010e0607 */
[----:B------:R-:W4:Y:S04]  /*b41b0*/  LDL.LU R229, [R1+0x740] ;  /* 0x0007400001e57983 */ /* 0x000f280000300800 */
[----:B------:R-:W4:Y:S04]  /*b41c0*/  LDL.LU R232, [R1+0x744] ;  /* 0x0007440001e87983 */ /* 0x000f280000300800 */
[----:B------:R-:W4:Y:S04]  /*b41d0*/  LDL.LU R235, [R1+0x748] ;  /* 0x0007480001eb7983 */ /* 0x000f280000300800 */
[----:B------:R-:W-:Y:S04]  /*b41e0*/  STL.64 [R1+0xf60], R154 ;  /* 0x000f609a01007387 */ /* 0x000fe80000100a00 */
[----:B------:R-:W4:Y:S04]  /*b41f0*/  LDL.LU R237, [R1+0x74c] ;  /* 0x00074c0001ed7983 */ /* 0x000f280000300800 */
[----:B------:R-:W4:Y:S04]  /*b4200*/  LDL.LU R238, [R1+0x750] ;  /* 0x0007500001ee7983 */ /* 0x000f280000300800 */
[----:B------:R-:W4:Y:S01]  /*b4210*/  LDL.LU R239, [R1+0x754] ;  /* 0x0007540001ef7983 */ /* 0x000f220000300800 */
[----:B---3--:R-:W-:-:S03]  /*b4220*/  F2FP.SATFINITE.E4M3.F32.PACK_AB_MERGE_C R16, R241, R240, RZ ;  /* 0x000000f0f110723e */ /* 0x008fc600048070ff */
[----:B------:R-:W3:Y:S04]  /*b4230*/  LDL.LU R240, [R1+0x758] ;  /* 0x0007580001f07983 */ /* 0x000ee80000300800 */
[----:B------:R-:W3:Y:S01]  /*b4240*/  LDL.LU R241, [R1+0x75c] ;  /* 0x00075c0001f17983 */ /* 0x000ee20000300800 */
[----:B------:R-:W-:-:S03]  /*b4250*/  F2FP.SATFINITE.E4M3.F32.PACK_AB_MERGE_C R18, R244, R243, RZ ;  /* 0x000000f3f412723e */ /* 0x000fc600048070ff */
[----:B------:R-:W3:Y:S04]  /*b4260*/  LDL.LU R243, [R1+0x760] ;  /* 0x0007600001f37983 */ /* 0x000ee80000300800 */
[----:B------:R-:W3:Y:S01]  /*b4270*/  LDL.LU R244, [R1+0x764] ;  /* 0x0007640001f47983 */ /* 0x000ee20000300800 */
[----:B------:R-:W-:Y:S02]  /*b4280*/  F2FP.SATFINITE.E4M3.F32.PACK_AB_MERGE_C R17, R20, R19, RZ ;  /* 0x000000131411723e */ /* 0x000fe400048070ff */
[----:B------:R-:W-:Y:S02]  /*b4290*/  IADD3 R20, P2, R221, R6, RZ ;  /* 0x00000006dd147210 */ /* 0x000fe40007f5e0ff */
[----:B------:R-:W-:-:S03]  /*b42a0*/  F2FP.SATFINITE.E4M3.F32.PACK_AB_MERGE_C R185, R22, R21, RZ ;  /* 0x0000001516b9723e */ /* 0x000fc600048070ff */
[----:B------:R-:W-:-:S05]  /*b42b0*/  IMAD.X R21, R152, 0x1, R5, P2 ;  /* 0x0000000198157824 */ /* 0x000fca00010e0605 */
[----:B------:R0:W-:Y:S02]  /*b42c0*/  STL.64 [R1+0xf58], R20 ;  /* 0x000f581401007387 */ /* 0x0001e40000100a00 */
[----:B0-----:R-:W-:-:S05]  /*b42d0*/  IADD3 R20, P2, R221, R4, RZ ;  /* 0x00000004dd147210 */ /* 0x001fca0007f5e0ff */
[----:B------:R-:W-:Y:S01]  /*b42e0*/  IMAD.X R21, R152, 0x1, R3, P2 ;  /* 0x0000000198157824 */ /* 0x000fe200010e0603 */
[----:B------:R-:W-:-:S04]  /*b42f0*/  SHF.R.S32.HI R152, RZ, 0x1f, R8 ;  /* 0x0000001fff987819 */ /* 0x000fc80000011408 */
[----:B------:R-:W-:Y:S01]  /*b4300*/  STL.64 [R1+0xf50], R20 ;  /* 0x000f501401007387 */ /* 0x000fe20000100a00 */
[----:B--2---:R-:W-:-:S05]  /*b4310*/  F2FP.SATFINITE.E4M3.F32.PACK_AB_MERGE_C R15, R226, R223, RZ ;  /* 0x000000dfe20f723e */ /* 0x004fca00048070ff */
[----:B------:R0:W-:Y:S01]  /*b4320*/  STL [R1+0x463c], R15 ;  /* 0x00463c0f01007387 */ /* 0x0001e20000100800 */
[----:B----4-:R-:W-:-:S03]  /*b4330*/  F2FP.SATFINITE.E4M3.F32.PACK_AB_MERGE_C R178, R248, R245, RZ ;  /* 0x000000f5f8b2723e */ /* 0x010fc600048070ff */
[----:B------:R-:W2:Y:S04]  /*b4340*/  LDL.LU R245, [R1+0x768] ;  /* 0x0007680001f57983 */ /* 0x000ea80000300800 */
[----:B------:R-:W2:Y:S01]  /*b4350*/  LDL.LU R248, [R1+0x76c] ;  /* 0x00076c0001f87983 */ /* 0x000ea20000300800 */
[----:B------:R-:W-:Y:S02]  /*b4360*/  F2FP.SATFINITE.E4M3.F32.PACK_AB_MERGE_C R184, R14, R10, RZ ;  /* 0x0000000a0eb8723e */ /* 0x000fe400048070ff */
[----:B------:R-:W-:Y:S01]  /*b4370*/  IADD3 R14, P2, R8, R2, RZ ;  /* 0x00000002080e7210 */ /* 0x000fe20007f5e0ff */
[----:B------:R-:W4:Y:S04]  /*b4380*/  LDL.LU R10, [R1+0x770] ;  /* 0x00077000010a7983 */ /* 0x000f280000300800 */
[----:B0-----:R-:W-:-:S05]  /*b4390*/  IMAD.X R15, R152, 0x1, R13, P2 ;  /* 0x00000001980f7824 */ /* 0x001fca00010e060d */
[----:B------:R0:W-:Y:S04]  /*b43a0*/  STL.64 [R1+0xf48], R14 ;  /* 0x000f480e01007387 */ /* 0x0001e80000100a00 */
[----:B0-----:R-:W4:Y:S01]  /*b43b0*/  LDL.LU R14, [R1+0x774] ;  /* 0x00077400010e7983 */ /* 0x001f220000300800 */
[----:B------:R-:W-:Y:S02]  /*b43c0*/  IADD3 R20, P2, R8, R0, RZ ;  /* 0x0000000008147210 */ /* 0x000fe40007f5e0ff */
[----:B------:R-:W-:Y:S02]  /*b43d0*/  F2FP.SATFINITE.E4M3.F32.PACK_AB_MERGE_C R174, R246, R242, RZ ;  /* 0x000000f2f6ae723e */ /* 0x000fe400048070ff */
[----:B------:R-:W4:Y:S01]  /*b43e0*/  LDL.LU R242, [R1+0x778] ;  /* 0x0007780001f27983 */ /* 0x000f220000300800 */
[----:B------:R-:W-:Y:S01]  /*b43f0*/  IMAD.X R21, R152, 0x1, R7, P2 ;  /* 0x0000000198157824 */ /* 0x000fe200010e0607 */
[----:B------:R-:W-:-:S02]  /*b4400*/  F2FP.SATFINITE.E4M3.F32.PACK_AB_MERGE_C R175, R12, R247, RZ ;  /* 0x000000f70caf723e */ /* 0x000fc400048070ff */
[----:B------:R-:W4:Y:S04]  /*b4410*/  LDL.LU R246, [R1+0x77c] ;  /* 0x00077c0001f67983 */ /* 0x000f280000300800 */
[----:B------:R-:W4:Y:S04]  /*b4420*/  LDL.LU R247, [R1+0x780] ;  /* 0x0007800001f77983 */ /* 0x000f280000300800 */
[----:B------:R0:W-:Y:S04]  /*b4430*/  STL.64 [R1+0xf40], R20 ;  /* 0x000f401401007387 */ /* 0x0001e80000100a00 */
[----:B------:R-:W4:Y:S01]  /*b4440*/  LDL.LU R12, [R1+0x784] ;  /* 0x00078400010c7983 */ /* 0x000f220000300800 */
[----:B0-----:R-:W-:-:S05]  /*b4450*/  IADD3 R20, P2, R8, R6, RZ ;  /* 0x0000000608147210 */ /* 0x001fca0007f5e0ff */
[----:B------:R-:W-:-:S05]  /*b4460*/  IMAD.X R21, R152, 0x1, R5, P2 ;  /* 0x0000000198157824 */ /* 0x000fca00010e0605 */
[----:B------:R0:W-:Y:S02]  /*b4470*/  STL.64 [R1+0xf38], R20 ;  /* 0x000f381401007387 */ /* 0x0001e40000100a00 */
[----:B0-----:R-:W-:Y:S02]  /*b4480*/  IADD3 R20, P2, R8, R4, RZ ;  /* 0x0000000408147210 */ /* 0x001fe40007f5e0ff */
[----:B------:R-:W4:Y:S03]  /*b4490*/  LDL.LU R8, [R1+0xc] ;  /* 0x00000c0001087983 */ /* 0x000f260000300800 */
[----:B------:R-:W-:Y:S01]  /*b44a0*/  IMAD.X R21, R152, 0x1, R3, P2 ;  /* 0x0000000198157824 */ /* 0x000fe200010e0603 */
[----:B------:R-:W-:-:S04]  /*b44b0*/  SHF.R.S32.HI R152, RZ, 0x1f, R11 ;  /* 0x0000001fff987819 */ /* 0x000fc8000001140b */
[----:B------:R0:W-:Y:S02]  /*b44c0*/  STL.64 [R1+0xf30], R20 ;  /* 0x000f301401007387 */ /* 0x0001e40000100a00 */
[----:B0-----:R-:W-:-:S05]  /*b44d0*/  IADD3 R20, P2, R11, R2, RZ ;  /* 0x000000020b147210 */ /* 0x001fca0007f5e0ff */
[----:B------:R-:W-:Y:S01]  /*b44e0*/  IMAD.X R21, R152, 0x1, R13, P2 ;  /* 0x0000000198157824 */ /* 0x000fe200010e060d */
[----:B------:R-:W-:Y:S02]  /*b44f0*/  F2FP.SATFINITE.E4M3.F32.PACK_AB_MERGE_C R173, R237, R235, RZ ;  /* 0x000000ebedad723e */ /* 0x000fe400048070ff */
[----:B------:R-:W-:Y:S02]  /*b4500*/  F2FP.SATFINITE.E4M3.F32.PACK_AB_MERGE_C R171, R239, R238, RZ ;  /* 0x000000eeefab723e */ /* 0x000fe400048070ff */
[----:B---3--:R-:W-:-:S05]  /*b4510*/  F2FP.SATFINITE.E4M3.F32.PACK_AB_MERGE_C R15, R241, R240, RZ ;  /* 0x000000f0f10f723e */ /* 0x008fca00048070ff */
[----:B------:R-:W-:Y:S04]  /*b4520*/  STL [R1+0x4634], R15 ;  /* 0x0046340f01007387 */ /* 0x000fe80000100800 */
[----:B------:R0:W-:Y:S04]  /*b4530*/  STL.64 [R1+0xf28], R20 ;  /* 0x000f281401007387 */ /* 0x0001e80000100a00 */
[----:B0-----:R-:W3:Y:S04]  /*b4540*/  LDL.LU R20, [R1+0x788] ;  /* 0x0007880001147983 */ /* 0x001ee80000300800 */
[----:B------:R-:W3:Y:S04]  /*b4550*/  LDL.LU R21, [R1+0x78c] ;  /* 0x00078c0001157983 */ /* 0x000ee80000300800 */
[----:B------:R-:W3:Y:S04]  /*b4560*/  LDL.LU R22, [R1+0x790] ;  /* 0x0007900001167983 */ /* 0x000ee80000300800 */
[----:B------:R-:W3:Y:S04]  /*b4570*/  LDL.LU R221, [R1+0x794] ;  /* 0x0007940001dd7983 */ /* 0x000ee80000300800 */
[----:B------:R-:W3:Y:S04]  /*b4580*/  LDL.LU R223, [R1+0x798] ;  /* 0x0007980001df7983 */ /* 0x000ee80000300800 */
[----:B------:R-:W3:Y:S01]  /*b4590*/  LDL.LU R235, [R1+0x79c] ;  /* 0x00079c0001eb7983 */ /* 0x000ee20000300800 */
[----:B------:R-:W-:-:S03]  /*b45a0*/  F2FP.SATFINITE.E4M3.F32.PACK_AB_MERGE_C R169, R244, R243, RZ ;  /* 0x000000f3f4a9723e */ /* 0x000fc600048070ff */
[----:B------:R-:W3:Y:S04]  /*b45b0*/  LDL.LU R237, [R1+0x7a0] ;  /* 0x0007a00001ed7983 */ /* 0x000ee80000300800 */
[----:B------:R-:W3:Y:S04]  /*b45c0*/  LDL.LU R238, [R1+0x7a4] ;  /* 0x0007a40001ee7983 */ /* 0x000ee80000300800 */
[----:B------:R-:W3:Y:S04]  /*b45d0*/  LDL.LU R241, [R1+0x7a8] ;  /* 0x0007a80001f17983 */ /* 0x000ee80000300800 */
[----:B------:R-:W3:Y:S01]  /*b45e0*/  LDL.LU R244, [R1+0x7ac] ;  /* 0x0007ac0001f47983 */ /* 0x000ee20000300800 */
[----:B------:R-:W-:-:S02]  /*b45f0*/  F2FP.SATFINITE.E4M3.F32.PACK_AB_MERGE_C R172, R232, R229, RZ ;  /* 0x000000e5e8ac723e */ /* 0x000fc400048070ff */
[----:B--2---:R-:W-:Y:S02]  /*b4600*/  F2FP.SATFINITE.E4M3.F32.PACK_AB_MERGE_C R170, R248, R245, RZ ;  /* 0x000000f5f8aa723e */ /* 0x004fe400048070ff */
[----:B------:R-:W2:Y:S04]  /*b4610*/  LDL.LU R245, [R1+0x7b0] ;  /* 0x0007b00001f57983 */ /* 0x000ea80000300800 */
[----:B------:R-:W2:Y:S01]  /*b4620*/  LDL.LU R248, [R1+0x7b4] ;  /* 0x0007b40001f87983 */ /* 0x000ea20000300800 */
[----:B----4-:R-:W-:Y:S02]  /*b4630*/  F2FP.SATFINITE.E4M3.F32.PACK_AB_MERGE_C R167, R14, R10, RZ ;  /* 0x0000000a0ea7723e */ /* 0x010fe400048070ff */
[----:B------:R-:W-:Y:S01]  /*b4640*/  IADD3 R14, P2, R11, R0, RZ ;  /* 0x000000000b0e7210 */ /* 0x000fe20007f5e0ff */
[----:B------:R-:W4:Y:S04]  /*b4650*/  LDL.LU R10, [R1+0x7b8] ;  /* 0x0007b800010a7983 */ /* 0x000f280000300800 */
[----:B------:R-:W-:-:S05]  /*b4660*/  IMAD.X R15, R152, 0x1, R7, P2 ;  /* 0x00000001980f7824 */ /* 0x000fca00010e0607 */
[----:B------:R0:W-:Y:S04]  /*b4670*/  STL.64 [R1+0xf20], R14 ;  /* 0x000f200e01007387 */ /* 0x0001e80000100a00 */
[----:B0-----:R-:W4:Y:S01]  /*b4680*/  LDL.LU R14, [R1+0x7bc] ;  /* 0x0007bc00010e7983 */ /* 0x001f220000300800 */
[----:B------:R-:W-:-:S03]  /*b4690*/  IADD3 R154, P2, R11, R6, RZ ;  /* 0x000000060b9a7210 */ /* 0x000fc60007f5e0ff */
[----:B------:R-:W4:Y:S02]  /*b46a0*/  LDL.LU R243, [R1+0x10] ;  /* 0x0000100001f37983 */ /* 0x000f240000300800 */
[----:B------:R-:W-:-:S05]  /*b46b0*/  IMAD.X R155, R152, 0x1, R5, P2 ;  /* 0x00000001989b7824 */ /* 0x000fca00010e0605 */
[----:B------:R0:W-:Y:S04]  /*b46c0*/  STL.64 [R1+0xf18], R154 ;  /* 0x000f189a01007387 */ /* 0x0001e80000100a00 */
[----:B------:R-:W4:Y:S04]  /*b46d0*/  LDL.LU R226, [R1+0x7c0] ;  /* 0x0007c00001e27983 */ /* 0x000f280000300800 */
[----:B------:R-:W4:Y:S01]  /*b46e0*/  LDL.LU R229, [R1+0x7c4] ;  /* 0x0007c40001e57983 */ /* 0x000f220000300800 */
[----:B0-----:R-:W-:-:S03]  /*b46f0*/  IADD3 R154, P2, R11, R4, RZ ;  /* 0x000000040b9a7210 */ /* 0x001fc60007f5e0ff */
[----:B------:R-:W4:Y:S02]  /*b4700*/  LDL.LU R232, [R1+0x7c8] ;  /* 0x0007c80001e87983 */ /* 0x000f240000300800 */
[----:B------:R-:W-:Y:S01]  /*b4710*/  IMAD.X R155, R152, 0x1, R3, P2 ;  /* 0x00000001989b7824 */ /* 0x000fe200010e0603 */
[----:B------:R-:W-:-:S04]  /*b4720*/  F2FP.SATFINITE.E4M3.F32.PACK_AB_MERGE_C R168, R246, R242, RZ ;  /* 0x000000f2f6a8723e */ /* 0x000fc800048070ff */
[----:B------:R-:W-:Y:S01]  /*b4730*/  STL.64 [R1+0xf10], R154 ;  /* 0x000f109a01007387 */ /* 0x000fe20000100a00 */
[----:B------:R-:W-:-:S03]  /*b4740*/  F2FP.SATFINITE.E4M3.F32.PACK_AB_MERGE_C R165, R12, R247, RZ ;  /* 0x000000f70ca5723e */ /* 0x000fc600048070ff */
[----:B------:R-:W4:Y:S04]  /*b4750*/  LDL.LU R239, [R1+0x7cc] ;  /* 0x0007cc0001ef7983 */ /* 0x000f280000300800 */
[----:B------:R-:W4:Y:S04]  /*b4760*/  LDL.LU R240, [R1+0x7d0] ;  /* 0x0007d00001f07983 */ /* 0x000f280000300800 */
[----:B------:R-:W4:Y:S04]  /*b4770*/  LDL.LU R242, [R1+0x7d4] ;  /* 0x0007d40001f27983 */ /* 0x000f280000300800 */
[----:B------:R-:W4:Y:S04]  /*b4780*/  LDL.LU R246, [R1+0x7d8] ;  /* 0x0007d80001f67983 */ /* 0x000f280000300800 */
[----:B------:R-:W4:Y:S04]  /*b4790*/  LDL.LU R247, [R1+0x7dc] ;  /* 0x0007dc0001f77983 */ /* 0x000f280000300800 */
[----:B------:R-:W4:Y:S04]  /*b47a0*/  LDL.LU R12, [R1+0x7e0] ;  /* 0x0007e000010c7983 */ /* 0x000f280000300800 */
[----:B------:R-:W4:Y:S01]  /*b47b0*/  LDL.LU R11, [R1+0x7e4] ;  /* 0x0007e400010b7983 */ /* 0x000f220000300800 */
[----:B------:R-:W-:-:S02]  /*b47c0*/  SHF.R.S32.HI R152, RZ, 0x1f, R8 ;  /* 0x0000001fff987819 */ /* 0x000fc40000011408 */
[----:B---3--:R-:W-:Y:S02]  /*b47d0*/  F2FP.SATFINITE.E4M3.F32.PACK_AB_MERGE_C R166, R21, R20, RZ ;  /* 0x0000001415a6723e */ /* 0x008fe400048070ff */
[----:B------:R-:W-:-:S05]  /*b47e0*/  IADD3 R20, P2, R8, R2, RZ ;  /* 0x0000000208147210 */ /* 0x000fca0007f5e0ff */
[----:B------:R-:W-:Y:S01]  /*b47f0*/  IMAD.X R21, R152, 0x1, R13, P2 ;  /* 0x0000000198157824 */ /* 0x000fe200010e060d */
[----:B------:R-:W-:-:S05]  /*b4800*/  F2FP.SATFINITE.E4M3.F32.PACK_AB_MERGE_C R15, R235, R223, RZ ;  /* 0x000000dfeb0f723e */ /* 0x000fca00048070ff */
[----:B------:R-:W-:Y:S04]  /*b4810*/  STL [R1+0x5504], R15 ;  /* 0x0055040f01007387 */ /* 0x000fe80000100800 */
[----:B------:R0:W-:Y:S01]  /*b4820*/  STL.64 [R1+0xf08], R20 ;  /* 0x000f081401007387 */ /* 0x0001e20000100a00 */
[----:B------:R-:W-:-:S03]  /*b4830*/  F2FP.SATFINITE.E4M3.F32.PACK_AB_MERGE_C R162, R238, R237, RZ ;  /* 0x000000edeea2723e */ /* 0x000fc600048070ff */
[----:B------:R-:W3:Y:S04]  /*b4840*/  LDL.LU R235, [R1+0x7e8] ;  /* 0x0007e80001eb7983 */ /* 0x000ee80000300800 */
[----:B------:R-:W3:Y:S01]  /*b4850*/  LDL.LU R237, [R1+0x7ec] ;  /* 0x0007ec0001ed7983 */ /* 0x000ee20000300800 */
[----:B0-----:R-:W-:-:S03]  /*b4860*/  IADD3 R20, P2, R8, R0, RZ ;  /* 0x0000000008147210 */ /* 0x001fc60007f5e0ff */
[----:B------:R-:W3:Y:S02]  /*b4870*/  LDL.LU R238, [R1+0x7f0] ;  /* 0x0007f00001ee7983 */ /* 0x000ee40000300800 */
[----:B------:R-:W-:Y:S01]  /*b4880*/  IMAD.X R21, R152, 0x1, R7, P2 ;  /* 0x0000000198157824 */ /* 0x000fe200010e0607 */
[----:B------:R-:W-:-:S04]  /*b4890*/  F2FP.SATFINITE.E4M3.F32.PACK_AB_MERGE_C R163, R244, R241, RZ ;  /* 0x000000f1f4a3723e */ /* 0x000fc800048070ff */
[----:B------:R-:W-:Y:S04]  /*b48a0*/  STL.64 [R1+0xf00], R20 ;  /* 0x000f001401007387 */ /* 0x000fe80000100a00 */
[----:B------:R-:W3:Y:S01]  /*b48b0*/  LDL.LU R241, [R1+0x7f4] ;  /* 0x0007f40001f17983 */ /* 0x000ee20000300800 */
[----:B------:R-:W-:Y:S02]  /*b48c0*/  F2FP.SATFINITE.E4M3.F32.PACK_AB_MERGE_C R164, R221, R22, RZ ;  /* 0x00000016dda4723e */ /* 0x000fe400048070ff */
[----:B--2---:R-:W-:Y:S02]  /*b48d0*/  F2FP.SATFINITE.E4M3.F32.PACK_AB_MERGE_C R160, R248, R245, RZ ;  /* 0x000000f5f8a0723e */ /* 0x004fe400048070ff */
[----:B----4-:R-:W-:Y:S02]  /*b48e0*/  F2FP.SATFINITE.E4M3.F32.PACK_AB_MERGE_C R161, R14, R10, RZ ;  /* 0x0000000a0ea1723e */ /* 0x010fe400048070ff */
[----:B------:R-:W-:-:S05]  /*b48f0*/  IADD3 R14, P2, R8, R6, RZ ;  /* 0x00000006080e7210 */ /* 0x000fca0007f5e0ff */
[----:B------:R-:W-:-:S05]  /*b4900*/  IMAD.X R15, R152, 0x1, R5, P2 ;  /* 0x00000001980f7824 */ /* 0x000fca00010e0605 */
[----:B------:R0:W-:Y:S04]  /*b4910*/  STL.64 [R1+0xef8], R14 ;  /* 0x000ef80e01007387 */ /* 0x0001e80000100a00 */
[----:B------:R-:W2:Y:S04]  /*b4920*/  LDL.LU R244, [R1+0x7f8] ;  /* 0x0007f80001f47983 */ /* 0x000ea80000300800 */
[----:B------:R-:W2:Y:S04]  /*b4930*/  LDL.LU R245, [R1+0x7fc] ;  /* 0x0007fc0001f57983 */ /* 0x000ea80000300800 */
[----:B------:R-:W4:Y:S01]  /*b4940*/  LDL.LU R248, [R1+0x4e0] ;  /* 0x0004e00001f87983 */ /* 0x000f220000300800 */
[----:B0-----:R-:W-:-:S03]  /*b4950*/  IADD3 R14, P2, R8, R4, RZ ;  /* 0x00000004080e7210 */ /* 0x001fc60007f5e0ff */
[----:B------:R-:W4:Y:S02]  /*b4960*/  LDL.LU R10, [R1+0x4e4] ;  /* 0x0004e400010a7983 */ /* 0x000f240000300800 */
[----:B------:R-:W-:-:S05]  /*b4970*/  IMAD.X R15, R152, 0x1, R3, P2 ;  /* 0x00000001980f7824 */ /* 0x000fca00010e0603 */
[----:B------:R0:W-:Y:S04]  /*b4980*/  STL.64 [R1+0xef0], R14 ;  /* 0x000ef00e01007387 */ /* 0x0001e80000100a00 */
[----:B0-----:R-:W2:Y:S04]  /*b4990*/  LDL.LU R14, [R1+0x4e8] ;  /* 0x0004e800010e7983 */ /* 0x001ea80000300800 */
[----:B------:R-:W2:Y:S01]  /*b49a0*/  LDL.LU R8, [R1+0x4ec] ;  /* 0x0004ec0001087983 */ /* 0x000ea20000300800 */
[----:B------:R-:W-:Y:S02]  /*b49b0*/  SHF.R.S32.HI R152, RZ, 0x1f, R243 ;  /* 0x0000001fff987819 */ /* 0x000fe400000114f3 */
[----:B------:R-:W-:Y:S01]  /*b49c0*/  IADD3 R20, P2, R243, R2, RZ ;  /* 0x00000002f3147210 */ /* 0x000fe20007f5e0ff */
[----:B------:R-:W2:Y:S04]  /*b49d0*/  LDL.LU R223, [R1+0x14] ;  /* 0x0000140001df7983 */ /* 0x000ea80000300800 */
[----:B------:R-:W-:Y:S01]  /*b49e0*/  IMAD.X R21, R152, 0x1, R13, P2 ;  /* 0x0000000198157824 */ /* 0x000fe200010e060d */
[----:B------:R-:W-:-:S04]  /*b49f0*/  F2FP.SATFINITE.E4M3.F32.PACK_AB_MERGE_C R15, R247, R246, RZ ;  /* 0x000000f6f70f723e */ /* 0x000fc800048070ff */
[----:B------:R0:W-:Y:S01]  /*b4a00*/  STL.64 [R1+0xee8], R20 ;  /* 0x000ee81401007387 */ /* 0x0001e20000100a00 */
[----:B------:R-:W-:-:S03]  /*b4a10*/  F2FP.SATFINITE.E4M3.F32.PACK_AB_MERGE_C R157, R242, R240, RZ ;  /* 0x000000f0f29d723e */ /* 0x000fc600048070ff */
[----:B------:R-:W-:Y:S04]  /*b4a20*/  STL [R1+0xcc], R15 ;  /* 0x0000cc0f01007387 */ /* 0x000fe80000100800 */
[----:B------:R-:W2:Y:S01]  /*b4a30*/  LDL.LU R22, [R1+0x4f0] ;  /* 0x0004f00001167983 */ /* 0x000ea20000300800 */
[----:B0-----:R-:W-:-:S03]  /*b4a40*/  IADD3 R20, P2, R243, R0, RZ ;  /* 0x00000000f3147210 */ /* 0x001fc60007f5e0ff */
[----:B------:R-:W2:Y:S02]  /*b4a50*/  LDL.LU R221, [R1+0x4f4] ;  /* 0x0004f40001dd7983 */ /* 0x000ea40000300800 */
[----:B------:R-:W-:Y:S02]  /*b4a60*/  IMAD.X R21, R152, 0x1, R7, P2 ;  /* 0x0000000198157824 */ /* 0x000fe400010e0607 */
[----:B------:R-:W2:Y:S04]  /*b4a70*/  LDL.LU R240, [R1+0x4f8] ;  /* 0x0004f80001f07983 */ /* 0x000ea80000300800 */
[----:B------:R0:W-:Y:S04]  /*b4a80*/  STL.64 [R1+0xee0], R20 ;  /* 0x000ee01401007387 */ /* 0x0001e80000100a00 */
[----:B------:R-:W2:Y:S01]  /*b4a90*/  LDL.LU R242, [R1+0x4fc] ;  /* 0x0004fc0001f27983 */ /* 0x000ea20000300800 */
[----:B------:R-:W-:-:S03]  /*b4aa0*/  F2FP.SATFINITE.E4M3.F32.PACK_AB_MERGE_C R156, R11, R12, RZ ;  /* 0x0000000c0b9c723e */ /* 0x000fc600048070ff */
[----:B------:R-:W2:Y:S04]  /*b4ab0*/  LDL.LU R246, [R1+0x500] ;  /* 0x0005000001f67983 */ /* 0x000ea80000300800 */
[----:B------:R-:W2:Y:S04]  /*b4ac0*/  LDL.LU R247, [R1+0x504] ;  /* 0x0005040001f77983 */ /* 0x000ea80000300800 */
[----:B------:R-:W2:Y:S04]  /*b4ad0*/  LDL.LU R12, [R1+0x508] ;  /* 0x00050800010c7983 */ /* 0x000ea80000300800 */
[----:B------:R-:W2:Y:S01]  /*b4ae0*/  LDL.LU R11, [R1+0x50c] ;  /* 0x00050c00010b7983 */ /* 0x000ea20000300800 */
[----:B0-----:R-:W-:-:S02]  /*b4af0*/  IADD3 R20, P2, R243, R6, RZ ;  /* 0x00000006f3147210 */ /* 0x001fc40007f5e0ff */
[----:B------:R-:W-:Y:S02]  /*b4b00*/  F2FP.SATFINITE.E4M3.F32.PACK_AB_MERGE_C R159, R239, R232, RZ ;  /* 0x000000e8ef9f723e */ /* 0x000fe400048070ff */
[----:B------:R-:W2:Y:S01]  /*b4b10*/  LDL.LU R239, [R1+0x18] ;  /* 0x0000180001ef7983 */ /* 0x000ea20000300800 */
[----:B------:R-:W-:-:S05]  /*b4b20*/  IMAD.X R21, R152, 0x1, R5, P2 ;  /* 0x0000000198157824 */ /* 0x000fca00010e0605 */
[----:B------:R0:W-:Y:S01]  /*b4b30*/  STL.64 [R1+0xed8], R20 ;  /* 0x000ed81401007387 */ /* 0x0001e20000100a00 */
[----:B------:R-:W-:-:S03]  /*b4b40*/  F2FP.SATFINITE.E4M3.F32.PACK_AB_MERGE_C R158, R229, R226, RZ ;  /* 0x000000e2e59e723e */ /* 0x000fc600048070ff */
[----:B------:R-:W2:Y:S01]  /*b4b50*/  LDL.LU R226, [R1+0x510] ;  /* 0x0005100001e27983 */ /* 0x000ea20000300800 */
[----:B0-----:R-:W-:-:S05]  /*b4b60*/  IADD3 R20, P2, R243, R4, RZ ;  /* 0x00000004f3147210 */ /* 0x001fca0007f5e0ff */
[----:B------:R-:W-:-:S05]  /*b4b70*/  IMAD.X R21, R152, 0x1, R3, P2 ;  /* 0x0000000198157824 */ /* 0x000fca00010e0603 */
[----:B------:R-:W-:Y:S04]  /*b4b80*/  STL.64 [R1+0xed0], R20 ;  /* 0x000ed01401007387 */ /* 0x000fe80000100a00 */
[----:B------:R-:W2:Y:S01]  /*b4b90*/  LDL.LU R229, [R1+0x514] ;  /* 0x0005140001e57983 */ /* 0x000ea20000300800 */
[----:B---3--:R-:W-:Y:S02]  /*b4ba0*/  F2FP.SATFINITE.E4M3.F32.PACK_AB_MERGE_C R155, R237, R235, RZ ;  /* 0x000000ebed9b723e */ /* 0x008fe400048070ff */
[----:B------:R-:W-:Y:S02]  /*b4bb0*/  F2FP.SATFINITE.E4M3.F32.PACK_AB_MERGE_C R154, R241, R238, RZ ;  /* 0x000000eef19a723e */ /* 0x000fe400048070ff */
[----:B----4-:R-:W-:-:S05]  /*b4bc0*/  F2FP.SATFINITE.E4M3.F32.PACK_AB_MERGE_C R10, R10, R248, RZ ;  /* 0x000000f80a0a723e */ /* 0x010fca00048070ff */
[----:B------:R0:W-:Y:S04]  /*b4bd0*/  STL [R1+0x49a4], R10 ;  /* 0x0049a40a01007387 */ /* 0x0001e80000100800 */
[----:B------:R-:W3:Y:S04]  /*b4be0*/  LDL.LU R232, [R1+0x518] ;  /* 0x0005180001e87983 */ /* 0x000ee80000300800 */
[----:B------:R-:W3:Y:S04]  /*b4bf0*/  LDL.LU R235, [R1+0x51c] ;  /* 0x00051c0001eb7983 */ /* 0x000ee80000300800 */
[----:B------:R-:W4:Y:S04]  /*b4c00*/  LDL.LU R237, [R1+0x520] ;  /* 0x0005200001ed7983 */ /* 0x000f280000300800 */
[----:B------:R-:W4:Y:S01]  /*b4c10*/  LDL.LU R238, [R1+0x524] ;  /* 0x0005240001ee7983 */ /* 0x000f220000300800 */
[----:B--2---:R-:W-:-:S03]  /*b4c20*/  F2FP.SATFINITE.E4M3.F32.PACK_AB_MERGE_C R8, R8, R14, RZ ;  /* 0x0000000e0808723e */ /* 0x004fc600048070ff */
[----:B------:R-:W2:Y:S01]  /*b4c30*/  LDL.LU R241, [R1+0x528] ;  /* 0x0005280001f17983 */ /* 0x000ea20000300800 */
[----:B------:R-:W-:-:S03]  /*b4c40*/  F2FP.SATFINITE.E4M3.F32.PACK_AB_MERGE_C R153, R245, R244, RZ ;  /* 0x000000f4f599723e */ /* 0x000fc600048070ff */
[----:B------:R-:W2:Y:S04]  /*b4c50*/  LDL.LU R243, [R1+0x52c] ;  /* 0x00052c0001f37983 */ /* 0x000ea80000300800 */
[----:B------:R1:W-:Y:S04]  /*b4c60*/  STL [R1+0x49a0], R8 ;  /* 0x0049a00801007387 */ /* 0x0003e80000100800 */
[----:B------:R-:W2:Y:S04]  /*b4c70*/  LDL.LU R244, [R1+0x530] ;  /* 0x0005300001f47983 */ /* 0x000ea80000300800 */
[----:B------:R-:W2:Y:S04]  /*b4c80*/  LDL.LU R245, [R1+0x534] ;  /* 0x0005340001f57983 */ /* 0x000ea80000300800 */
[----:B------:R-:W2:Y:S04]  /*b4c90*/  LDL.LU R248, [R1+0x538] ;  /* 0x0005380001f87983 */ /* 0x000ea80000300800 */
[----:B0-----:R-:W2:Y:S04]  /*b4ca0*/  LDL.LU R10, [R1+0x53c] ;  /* 0x00053c00010a7983 */ /* 0x001ea80000300800 */
[----:B------:R-:W2:Y:S04]  /*b4cb0*/  LDL.LU R14, [R1+0x540] ;  /* 0x00054000010e7983 */ /* 0x000ea80000300800 */
[----:B-1----:R-:W2:Y:S01]  /*b4cc0*/  LDL.LU R8, [R1+0x544] ;  /* 0x0005440001087983 */ /* 0x002ea20000300800 */
[----:B------:R-:W-:-:S02]  /*b4cd0*/  SHF.R.S32.HI R152, RZ, 0x1f, R223 ;  /* 0x0000001fff987819 */ /* 0x000fc400000114df */
[----:B------:R-:W-:-:S05]  /*b4ce0*/  IADD3 R20, P2, R223, R2, RZ ;  /* 0x00000002df147210 */ /* 0x000fca0007f5e0ff */
[----:B------:R-:W-:Y:S01]  /*b4cf0*/  IMAD.X R21, R152, 0x1, R13, P2 ;  /* 0x0000000198157824 */ /* 0x000fe200010e060d */
[----:B------:R-:W-:-:S04]  /*b4d00*/  F2FP.SATFINITE.E4M3.F32.PACK_AB_MERGE_C R19, R221, R22, RZ ;  /* 0x00000016dd13723e */ /* 0x000fc800048070ff */
[----:B------:R0:W-:Y:S01]  /*b4d10*/  STL.64 [R1+0xec8], R20 ;  /* 0x000ec81401007387 */ /* 0x0001e20000100a00 */
[----:B------:R-:W-:-:S03]  /*b4d20*/  F2FP.SATFINITE.E4M3.F32.PACK_AB_MERGE_C R15, R242, R240, RZ ;  /* 0x000000f0f20f723e */ /* 0x000fc600048070ff */
[----:B------:R-:W-:Y:S01]  /*b4d30*/  STL [R1+0x49bc], R19 ;  /* 0x0049bc1301007387 */ /* 0x000fe20000100800 */
[----:B0-----:R-:W-:-:S03]  /*b4d40*/  IADD3 R20, P2, R223, R0, RZ ;  /* 0x00000000df147210 */ /* 0x001fc60007f5e0ff */
[----:B------:R0:W-:Y:S02]  /*b4d50*/  STL [R1+0x49b8], R15 ;  /* 0x0049b80f01007387 */ /* 0x0001e40000100800 */
[----:B------:R-:W-:Y:S01]  /*b4d60*/  IMAD.X R21, R152, 0x1, R7, P2 ;  /* 0x0000000198157824 */ /* 0x000fe200010e0607 */
[----:B------:R-:W-:-:S04]  /*b4d70*/  F2FP.SATFINITE.E4M3.F32.PACK_AB_MERGE_C R11, R11, R12, RZ ;  /* 0x0000000c0b0b723e */ /* 0x000fc800048070ff */
[----:B------:R1:W-:Y:S01]  /*b4d80*/  STL.64 [R1+0xec0], R20 ;  /* 0x000ec01401007387 */ /* 0x0003e20000100a00 */
[----:B0-----:R-:W-:-:S05]  /*b4d90*/  F2FP.SATFINITE.E4M3.F32.PACK_AB_MERGE_C R15, R247, R246, RZ ;  /* 0x000000f6f70f723e */ /* 0x001fca00048070ff */
[----:B------:R-:W-:Y:S01]  /*b4da0*/  STL [R1+0x49c8], R15 ;  /* 0x0049c80f01007387 */ /* 0x000fe20000100800 */
[----:B-1----:R-:W-:-:S03]  /*b4db0*/  IADD3 R20, P2, R223, R6, RZ ;  /* 0x00000006df147210 */ /* 0x002fc60007f5e0ff */
[----:B------:R0:W-:Y:S02]  /*b4dc0*/  STL [R1+0x49c4], R11 ;  /* 0x0049c40b01007387 */ /* 0x0001e40000100800 */
[----:B------:R-:W-:Y:S02]  /*b4dd0*/  IMAD.X R21, R152, 0x1, R5, P2 ;  /* 0x0000000198157824 */ /* 0x000fe400010e0605 */
[----:B------:R-:W2:Y:S04]  /*b4de0*/  LDL.LU R240, [R1+0x548] ;  /* 0x0005480001f07983 */ /* 0x000ea80000300800 */
[----:B------:R-:W2:Y:S04]  /*b4df0*/  LDL.LU R242, [R1+0x54c] ;  /* 0x00054c0001f27983 */ /* 0x000ea80000300800 */
[----:B------:R-:W2:Y:S04]  /*b4e00*/  LDL.LU R246, [R1+0x550] ;  /* 0x0005500001f67983 */ /* 0x000ea80000300800 */
[----:B------:R1:W-:Y:S04]  /*b4e10*/  STL.64 [R1+0xeb8], R20 ;  /* 0x000eb81401007387 */ /* 0x0003e80000100a00 */
[----:B------:R-:W2:Y:S04]  /*b4e20*/  LDL.LU R247, [R1+0x554] ;  /* 0x0005540001f77983 */ /* 0x000ea80000300800 */
[----:B------:R-:W2:Y:S04]  /*b4e30*/  LDL.LU R12, [R1+0x558] ;  /* 0x00055800010c7983 */ /* 0x000ea80000300800 */
[----:B0-----:R-:W2:Y:S01]  /*b4e40*/  LDL.LU R11, [R1+0x55c] ;  /* 0x00055c00010b7983 */ /* 0x001ea20000300800 */
[----:B-1----:R-:W-:-:S05]  /*b4e50*/  IADD3 R20, P2, R223, R4, RZ ;  /* 0x00000004df147210 */ /* 0x002fca0007f5e0ff */
[----:B------:R-:W-:-:S05]  /*b4e60*/  IMAD.X R21, R152, 0x1, R3, P2 ;  /* 0x0000000198157824 */ /* 0x000fca00010e0603 */
[----:B------:R0:W-:Y:S01]  /*b4e70*/  STL.64 [R1+0xeb0], R20 ;  /* 0x000eb01401007387 */ /* 0x0001e20000100a00 */
[----:B------:R-:W-:Y:S02]  /*b4e80*/  SHF.R.S32.HI R152, RZ, 0x1f, R239 ;  /* 0x0000001fff987819 */ /* 0x000fe400000114ef */
[----:B0-----:R-:W-:-:S05]  /*b4e90*/  F2FP.SATFINITE.E4M3.F32.PACK_AB_MERGE_C R20, R229, R226, RZ ;  /* 0x000000e2e514723e */ /* 0x001fca00048070ff */
[----:B------:R0:W-:Y:S04]  /*b4ea0*/  STL [R1+0x49dc], R20 ;  /* 0x0049dc1401007387 */ /* 0x0001e80000100800 */
[----:B------:R-:W2:Y:S01]  /*b4eb0*/  LDL.LU R221, [R1+0x1c] ;  /* 0x00001c0001dd7983 */ /* 0x000ea20000300800 */
[----:B0-----:R-:W-:-:S05]  /*b4ec0*/  IADD3 R20, P2, R239, R2, RZ ;  /* 0x00000002ef147210 */ /* 0x001fca0007f5e0ff */
[----:B------:R-:W-:Y:S01]  /*b4ed0*/  IMAD.X R21, R152, 0x1, R13, P2 ;  /* 0x0000000198157824 */ /* 0x000fe200010e060d */
[----:B---3--:R-:W-:Y:S02]  /*b4ee0*/  F2FP.SATFINITE.E4M3.F32.PACK_AB_MERGE_C R19, R235, R232, RZ ;  /* 0x000000e8eb13723e */ /* 0x008fe400048070ff */
[----:B----4-:R-:W-:-:S03]  /*b4ef0*/  F2FP.SATFINITE.E4M3.F32.PACK_AB_MERGE_C R15, R238, R237, RZ ;  /* 0x000000edee0f723e */ /* 0x010fc600048070ff */
[----:B------:R2:W-:Y:S04]  /*b4f00*/  STL [R1+0x49d4], R19 ;  /* 0x0049d41301007387 */ /* 0x0005e80000100800 */
[----:B------:R-:W-:Y:S04]  /*b4f10*/  STL [R1+0x49e8], R15 ;  /* 0x0049e80f01007387 */ /* 0x000fe80000100800 */
[----:B------:R0:W-:Y:S01]  /*b4f20*/  STL.64 [R1+0xea8], R20 ;  /* 0x000ea81401007387 */ /* 0x0001e20000100a00 */
[----:B--2---:R-:W-:Y:S02]  /*b4f30*/  F2FP.SATFINITE.E4M3.F32.PACK_AB_MERGE_C R19, R243, R241, RZ ;  /* 0x000000f1f313723e */ /* 0x004fe400048070ff */
[----:B0-----:R-:W-:-:S02]  /*b4f40*/  IADD3 R20, P2, R239, R0, RZ ;  /* 0x00000000ef147210 */ /* 0x001fc40007f5e0ff */
[----:B------:R-:W-:Y:S01]  /*b4f50*/  F2FP.SATFINITE.E4M3.F32.PACK_AB_MERGE_C R15, R245, R244, RZ ;  /* 0x000000f4f50f723e */ /* 0x000fe200048070ff */
[----:B------:R-:W-:Y:S02]  /*b4f60*/  STL [R1+0x49e4], R19 ;  /* 0x0049e41301007387 */ /* 0x000fe40000100800 */
[----:B------:R-:W-:Y:S01]  /*b4f70*/  IMAD.X R21, R152, 0x1, R7, P2 ;  /* 0x0000000198157824 */ /* 0x000fe200010e0607 */
[----:B------:R-:W-:Y:S01]  /*b4f80*/  F2FP.SATFINITE.E4M3.F32.PACK_AB_MERGE_C R10, R10, R248, RZ ;  /* 0x000000f80a0a723e */ /* 0x000fe200048070ff */
[----:B------:R-:W-:Y:S04]  /*b4f90*/  STL [R1+0x4a00], R15 ;  /* 0x004a000f01007387 */ /* 0x000fe80000100800 */
[----:B------:R-:W2:Y:S01]  /*b4fa0*/  LDL.LU R22, [R1+0x560] ;  /* 0x0005600001167983 */ /* 0x000ea20000300800 */
[----:B------:R-:W-:-:S03]  /*b4fb0*/  F2FP.SATFINITE.E4M3.F32.PACK_AB_MERGE_C R8, R8, R14, RZ ;  /* 0x0000000e0808723e */ /* 0x000fc600048070ff */
[----:B------:R-:W-:Y:S04]  /*b4fc0*/  STL.64 [R1+0xea0], R20 ;  /* 0x000ea01401007387 */ /* 0x000fe80000100a00 */
[----:B------:R0:W-:Y:S04]  /*b4fd0*/  STL [R1+0x49f4], R10 ;  /* 0x0049f40a01007387 */ /* 0x0001e80000100800 */
[----:B------:R-:W2:Y:S04]  /*b4fe0*/  LDL.LU R243, [R1+0x564] ;  /* 0x0005640001f37983 */ /* 0x000ea80000300800 */
[----:B------:R1:W-:Y:S04]  /*b4ff0*/  STL [R1+0x4a1c], R8 ;  /* 0x004a1c0801007387 */ /* 0x0003e80000100800 */
[----:B------:R-:W3:Y:S04]  /*b5000*/  LDL.LU R244, [R1+0x568] ;  /* 0x0005680001f47983 */ /* 0x000ee80000300800 */
[----:B------:R-:W3:Y:S04]  /*b5010*/  LDL.LU R245, [R1+0x56c] ;  /* 0x00056c0001f57983 */ /* 0x000ee80000300800 */
[----:B------:R-:W4:Y:S04]  /*b5020*/  LDL.LU R248, [R1+0x570] ;  /* 0x0005700001f87983 */ /* 0x000f280000300800 */
[----:B0-----:R-:W4:Y:S04]  /*b5030*/  LDL.LU R10, [R1+0x574] ;  /* 0x00057400010a7983 */ /* 0x001f280000300800 */
[----:B------:R-:W4:Y:S04]  /*b5040*/  LDL.LU R14, [R1+0x578] ;  /* 0x00057800010e7983 */ /* 0x000f280000300800 */
[----:B-1----:R-:W4:Y:S01]  /*b5050*/  LDL.LU R8, [R1+0x57c] ;  /* 0x00057c0001087983 */ /* 0x002f220000300800 */
[----:B------:R-:W-:-:S03]  /*b5060*/  IADD3 R20, P2, R239, R6, RZ ;  /* 0x00000006ef147210 */ /* 0x000fc60007f5e0ff */
[----:B------:R-:W4:Y:S02]  /*b5070*/  LDL.LU R241, [R1+0x404] ;  /* 0x0004040001f17983 */ /* 0x000f240000300800 */
[----:B------:R-:W-:-:S05]  /*b5080*/  IMAD.X R21, R152, 0x1, R5, P2 ;  /* 0x0000000198157824 */ /* 0x000fca00010e0605 */
[----:B------:R0:W-:Y:S02]  /*b5090*/  STL.64 [R1+0xe98], R20 ;  /* 0x000e981401007387 */ /* 0x0001e40000100a00 */
[----:B0-----:R-:W-:Y:S02]  /*b50a0*/  IADD3 R20, P2, R239, R4, RZ ;  /* 0x00000004ef147210 */ /* 0x001fe40007f5e0ff */
[----:B------:R-:W-:-:S03]  /*b50b0*/  F2FP.SATFINITE.E4M3.F32.PACK_AB_MERGE_C R19, R242, R240, RZ ;  /* 0x000000f0f213723e */ /* 0x000fc600048070ff */
[----:B------:R-:W-:Y:S01]  /*b50c0*/  IMAD.X R21, R152, 0x1, R3, P2 ;  /* 0x0000000198157824 */ /* 0x000fe200010e0603 */
[----:B------:R-:W-:-:S04]  /*b50d0*/  F2FP.SATFINITE.E4M3.F32.PACK_AB_MERGE_C R15, R247, R246, RZ ;  /* 0x000000f6f70f723e */ /* 0x000fc800048070ff */
[----:B------:R-:W-:Y:S04]  /*b50e0*/  STL.64 [R1+0xe90], R20 ;  /* 0x000e901401007387 */ /* 0x000fe80000100a00 */
[----:B------:R-:W-:Y:S04]  /*b50f0*/  STL [R1+0x4a18], R19 ;  /* 0x004a181301007387 */ /* 0x000fe80000100800 */
[----:B------:R-:W4:Y:S01]  /*b5100*/  LDL.LU R223, [R1+0x580] ;  /* 0x0005800001df7983 */ /* 0x000f220000300800 */
[----:B------:R-:W-:-:S03]  /*b5110*/  F2FP.SATFINITE.E4M3.F32.PACK_AB_MERGE_C R11, R11, R12, RZ ;  /* 0x0000000c0b0b723e */ /* 0x000fc600048070ff */
[----:B------:R-:W-:Y:S04]  /*b5120*/  STL [R1+0x4a30], R15 ;  /* 0x004a300f01007387 */ /* 0x000fe80000100800 */
        /* <DEDUP_REMOVED lines=14> */
[----:B------:R-:W-:-:S02]  /*b5210*/  SHF.R.S32.HI R152, RZ, 0x1f, R221 ;  /* 0x0000001fff987819 */ /* 0x000fc400000114dd */
[----:B------:R-:W-:-:S05]  /*b5220*/  IADD3 R20, P2, R221, R2, RZ ;  /* 0x00000002dd147210 */ /* 0x000fca0007f5e0ff */
[----:B------:R-:W-:-:S05]  /*b5230*/  IMAD.X R21, R152, 0x1, R13, P2 ;  /* 0x0000000198157824 */ /* 0x000fca00010e060d */
[----:B------:R0:W-:Y:S02]  /*b5240*/  STL.64 [R1+0xe88], R20 ;  /* 0x000e881401007387 */ /* 0x0001e40000100a00 */
[----:B0-----:R-:W-:-:S05]  /*b5250*/  IADD3 R20, P2, R221, R0, RZ ;  /* 0x00000000dd147210 */ /* 0x001fca0007f5e0ff */
[----:B------:R-:W-:Y:S01]  /*b5260*/  IMAD.X R21, R152, 0x1, R7, P2 ;  /* 0x0000000198157824 */ /* 0x000fe200010e0607 */
[----:B--2---:R-:W-:-:S05]  /*b5270*/  F2FP.SATFINITE.E4M3.F32.PACK_AB_MERGE_C R19, R243, R22, RZ ;  /* 0x00000016f313723e */ /* 0x004fca00048070ff */
[----:B------:R-:W-:Y:S01]  /*b5280*/  STL [R1+0x4a44], R19 ;  /* 0x004a441301007387 */ /* 0x000fe20000100800 */
[----:B---3--:R-:W-:-:S05]  /*b5290*/  F2FP.SATFINITE.E4M3.F32.PACK_AB_MERGE_C R15, R245, R244, RZ ;  /* 0x000000f4f50f723e */ /* 0x008fca00048070ff */
[----:B------:R-:W-:Y:S01]  /*b52a0*/  STL [R1+0x4a40], R15 ;  /* 0x004a400f01007387 */ /* 0x000fe20000100800 */
[----:B----4-:R-:W-:-:S03]  /*b52b0*/  F2FP.SATFINITE.E4M3.F32.PACK_AB_MERGE_C R10, R10, R248, RZ ;  /* 0x000000f80a0a723e */ /* 0x010fc600048070ff */
[----:B------:R-:W2:Y:S04]  /*b52c0*/  LDL.LU R243, [R1+0x5b8] ;  /* 0x0005b80001f37983 */ /* 0x000ea80000300800 */
[----:B------:R-:W-:Y:S01]  /*b52d0*/  STL.64 [R1+0xe80], R20 ;  /* 0x000e801401007387 */ /* 0x000fe20000100a00 */
[----:B------:R-:W-:-:S03]  /*b52e0*/  F2FP.SATFINITE.E4M3.F32.PACK_AB_MERGE_C R8, R8, R14, RZ ;  /* 0x0000000e0808723e */ /* 0x000fc600048070ff */
[----:B------:R0:W-:Y:S04]  /*b52f0*/  STL [R1+0x4a60], R10 ;  /* 0x004a600a01007387 */ /* 0x0001e80000100800 */
[----:B------:R-:W2:Y:S04]  /*b5300*/  LDL.LU R244, [R1+0x5bc] ;  /* 0x0005bc0001f47983 */ /* 0x000ea80000300800 */
[----:B------:R1:W-:Y:S04]  /*b5310*/  STL [R1+0x4a5c], R8 ;  /* 0x004a5c0801007387 */ /* 0x0003e80000100800 */
[----:B------:R-:W3:Y:S04]  /*b5320*/  LDL.LU R245, [R1+0x5c0] ;  /* 0x0005c00001f57983 */ /* 0x000ee80000300800 */
[----:B------:R-:W3:Y:S04]  /*b5330*/  LDL.LU R248, [R1+0x5c4] ;  /* 0x0005c40001f87983 */ /* 0x000ee80000300800 */
[----:B0-----:R-:W4:Y:S04]  /*b5340*/  LDL.LU R10, [R1+0x5c8] ;  /* 0x0005c800010a7983 */ /* 0x001f280000300800 */
[----:B------:R-:W4:Y:S04]  /*b5350*/  LDL.LU R14, [R1+0x5cc] ;  /* 0x0005cc00010e7983 */ /* 0x000f280000300800 */
[----:B-1----:R-:W4:Y:S01]  /*b5360*/  LDL.LU R8, [R1+0x408] ;  /* 0x0004080001087983 */ /* 0x002f220000300800 */
[----:B------:R-:W-:-:S05]  /*b5370*/  IADD3 R20, P2, R221, R6, RZ ;  /* 0x00000006dd147210 */ /* 0x000fca0007f5e0ff */
[----:B------:R-:W-:-:S05]  /*b5380*/  IMAD.X R21, R152, 0x1, R5, P2 ;  /* 0x0000000198157824 */ /* 0x000fca00010e0605 */
[----:B------:R0:W-:Y:S02]  /*b5390*/  STL.64 [R1+0xe78], R20 ;  /* 0x000e781401007387 */ /* 0x0001e40000100a00 */
[----:B0-----:R-:W-:-:S05]  /*b53a0*/  IADD3 R20, P2, R221, R4, RZ ;  /* 0x00000004dd147210 */ /* 0x001fca0007f5e0ff */
[----:B------:R-:W-:-:S05]  /*b53b0*/  IMAD.X R21, R152, 0x1, R3, P2 ;  /* 0x0000000198157824 */ /* 0x000fca00010e0603 */
[----:B------:R0:W-:Y:S01]  /*b53c0*/  STL.64 [R1+0xe70], R20 ;  /* 0x000e701401007387 */ /* 0x0001e20000100a00 */
[----:B------:R-:W-:Y:S02]  /*b53d0*/  SHF.R.S32.HI R152, RZ, 0x1f, R241 ;  /* 0x0000001fff987819 */ /* 0x000fe400000114f1 */
[----:B------:R-:W-:Y:S02]  /*b53e0*/  F2FP.SATFINITE.E4M3.F32.PACK_AB_MERGE_C R19, R232, R229, RZ ;  /* 0x000000e5e813723e */ /* 0x000fe400048070ff */
[----:B0-----:R-:W-:-:S05]  /*b53f0*/  F2FP.SATFINITE.E4M3.F32.PACK_AB_MERGE_C R20, R226, R223, RZ ;  /* 0x000000dfe214723e */ /* 0x001fca00048070ff */
[----:B------:R0:W-:Y:S01]  /*b5400*/  STL [R1+0x4a80], R20 ;  /* 0x004a801401007387 */ /* 0x0001e20000100800 */
[----:B------:R-:W-:Y:S02]  /*b5410*/  F2FP.SATFINITE.E4M3.F32.PACK_AB_MERGE_C R15, R237, R235, RZ ;  /* 0x000000ebed0f723e */ /* 0x000fe400048070ff */
[----:B0-----:R-:W-:Y:S01]  /*b5420*/  IADD3 R20, P2, R241, R2, RZ ;  /* 0x00000002f1147210 */ /* 0x001fe20007f5e0ff */
[----:B------:R0:W-:Y:S04]  /*b5430*/  STL [R1+0x4a74], R19 ;  /* 0x004a741301007387 */ /* 0x0001e80000100800 */
[----:B------:R-:W-:Y:S01]  /*b5440*/  IMAD.X R21, R152, 0x1, R13, P2 ;  /* 0x0000000198157824 */ /* 0x000fe200010e060d */
[----:B------:R1:W-:Y:S04]  /*b5450*/  STL [R1+0x4a94], R15 ;  /* 0x004a940f01007387 */ /* 0x0003e80000100800 */
[----:B------:R1:W-:Y:S01]  /*b5460*/  STL.64 [R1+0xe68], R20 ;  /* 0x000e681401007387 */ /* 0x0003e20000100a00 */
[----:B0-----:R-:W-:-:S02]  /*b5470*/  F2FP.SATFINITE.E4M3.F32.PACK_AB_MERGE_C R19, R239, R238, RZ ;  /* 0x000000eeef13723e */ /* 0x001fc400048070ff */
[----:B-1----:R-:W-:Y:S02]  /*b5480*/  F2FP.SATFINITE.E4M3.F32.PACK_AB_MERGE_C R15, R242, R240, RZ ;  /* 0x000000f0f20f723e */ /* 0x002fe400048070ff */
[----:B------:R-:W-:Y:S01]  /*b5490*/  IADD3 R20, P2, R241, R0, RZ ;  /* 0x00000000f1147210 */ /* 0x000fe20007f5e0ff */
[----:B------:R-:W-:Y:S04]  /*b54a0*/  STL [R1+0x4a90], R19 ;  /* 0x004a901301007387 */ /* 0x000fe80000100800 */
[----:B------:R-:W-:Y:S01]  /*b54b0*/  IMAD.X R21, R152, 0x1, R7, P2 ;  /* 0x0000000198157824 */ /* 0x000fe200010e0607 */
[----:B------:R0:W-:Y:S01]  /*b54c0*/  STL [R1+0x4ab4], R15 ;  /* 0x004ab40f01007387 */ /* 0x0001e20000100800 */
[----:B------:R-:W-:-:S03]  /*b54d0*/  F2FP.SATFINITE.E4M3.F32.PACK_AB_MERGE_C R11, R11, R12, RZ ;  /* 0x0000000c0b0b723e */ /* 0x000fc600048070ff */
[----:B------:R-:W4:Y:S04]  /*b54e0*/  LDL.LU R22, [R1+0x5d0] ;  /* 0x0005d00001167983 */ /* 0x000f280000300800 */
[----:B------:R1:W-:Y:S01]  /*b54f0*/  STL.64 [R1+0xe60], R20 ;  /* 0x000e601401007387 */ /* 0x0003e20000100a00 */
[----:B0-----:R-:W-:-:S05]  /*b5500*/  F2FP.SATFINITE.E4M3.F32.PACK_AB_MERGE_C R15, R247, R246, RZ ;  /* 0x000000f6f70f723e */ /* 0x001fca00048070ff */
[----:B------:R-:W-:Y:S04]  /*b5510*/  STL [R1+0x4aac], R15 ;  /* 0x004aac0f01007387 */ /* 0x000fe80000100800 */
[----:B------:R-:W4:Y:S01]  /*b5520*/  LDL.LU R221, [R1+0x5d4] ;  /* 0x0005d40001dd7983 */ /* 0x000f220000300800 */
[----:B-1----:R-:W-:-:S03]  /*b5530*/  IADD3 R20, P2, R241, R6, RZ ;  /* 0x00000006f1147210 */ /* 0x002fc60007f5e0ff */
[----:B------:R0:W-:Y:S02]  /*b5540*/  STL [R1+0x4ac8], R11 ;  /* 0x004ac80b01007387 */ /* 0x0001e40000100800 */
[----:B------:R-:W-:Y:S02]  /*b5550*/  IMAD.X R21, R152, 0x1, R5, P2 ;  /* 0x0000000198157824 */ /* 0x000fe400010e0605 */
[----:B------:R-:W4:Y:S04]  /*b5560*/  LDL.LU R239, [R1+0x5d8] ;  /* 0x0005d80001ef7983 */ /* 0x000f280000300800 */
[----:B------:R-:W4:Y:S04]  /*b5570*/  LDL.LU R242, [R1+0x5dc] ;  /* 0x0005dc0001f27983 */ /* 0x000f280000300800 */
[----:B------:R-:W4:Y:S04]  /*b5580*/  LDL.LU R246, [R1+0x5e0] ;  /* 0x0005e00001f67983 */ /* 0x000f280000300800 */
[----:B------:R-:W4:Y:S04]  /*b5590*/  LDL.LU R247, [R1+0x5e4] ;  /* 0x0005e40001f77983 */ /* 0x000f280000300800 */
[----:B------:R-:W4:Y:S04]  /*b55a0*/  LDL.LU R12, [R1+0x5e8] ;  /* 0x0005e800010c7983 */ /* 0x000f280000300800 */
[----:B------:R1:W-:Y:S04]  /*b55b0*/  STL.64 [R1+0xe58], R20 ;  /* 0x000e581401007387 */ /* 0x0003e80000100a00 */
[----:B0-----:R-:W4:Y:S04]  /*b55c0*/  LDL.LU R11, [R1+0x5ec] ;  /* 0x0005ec00010b7983 */ /* 0x001f280000300800 */
[----:B------:R-:W4:Y:S01]  /*b55d0*/  LDL.LU R238, [R1+0x40c] ;  /* 0x00040c0001ee7983 */ /* 0x000f220000300800 */
[----:B-1----:R-:W-:-:S05]  /*b55e0*/  IADD3 R20, P2, R241, R4, RZ ;  /* 0x00000004f1147210 */ /* 0x002fca0007f5e0ff */
[----:B------:R-:W-:-:S05]  /*b55f0*/  IMAD.X R21, R152, 0x1, R3, P2 ;  /* 0x0000000198157824 */ /* 0x000fca00010e0603 */
[----:B------:R-:W-:Y:S01]  /*b5600*/  STL.64 [R1+0xe50], R20 ;  /* 0x000e501401007387 */ /* 0x000fe20000100a00 */
[----:B--2---:R-:W-:-:S05]  /*b5610*/  F2FP.SATFINITE.E4M3.F32.PACK_AB_MERGE_C R19, R244, R243, RZ ;  /* 0x000000f3f413723e */ /* 0x004fca00048070ff */
[----:B------:R-:W-:Y:S04]  /*b5620*/  STL [R1+0x4ad4], R19 ;  /* 0x004ad41301007387 */ /* 0x000fe80000100800 */
[----:B------:R-:W2:Y:S01]  /*b5630*/  LDL.LU R223, [R1+0x5f0] ;  /* 0x0005f00001df7983 */ /* 0x000ea20000300800 */
[----:B---3--:R-:W-:-:S05]  /*b5640*/  F2FP.SATFINITE.E4M3.F32.PACK_AB_MERGE_C R15, R248, R245, RZ ;  /* 0x000000f5f80f723e */ /* 0x008fca00048070ff */
[----:B------:R0:W-:Y:S01]  /*b5650*/  STL [R1+0x4af8], R15 ;  /* 0x004af80f01007387 */ /* 0x0001e20000100800 */
[----:B----4-:R-:W-:-:S03]  /*b5660*/  F2FP.SATFINITE.E4M3.F32.PACK_AB_MERGE_C R10, R14, R10, RZ ;  /* 0x0000000a0e0a723e */ /* 0x010fc600048070ff */
[----:B------:R-:W2:Y:S01]  /*b5670*/  LDL.LU R226, [R1+0x5f4] ;  /* 0x0005f40001e27983 */ /* 0x000ea20000300800 */
[----:B------:R-:W-:-:S03]  /*b5680*/  SHF.R.S32.HI R152, RZ, 0x1f, R8 ;  /* 0x0000001fff987819 */ /* 0x000fc60000011408 */
[----:B------:R1:W-:Y:S01]  /*b5690*/  STL [R1+0x4af0], R10 ;  /* 0x004af00a01007387 */ /* 0x0003e20000100800 */
[----:B------:R-:W-:-:S03]  /*b56a0*/  IADD3 R14, P2, R8, R2, RZ ;  /* 0x00000002080e7210 */ /* 0x000fc60007f5e0ff */
[----:B------:R-:W3:Y:S04]  /*b56b0*/  LDL.LU R229, [R1+0x5f8] ;  /* 0x0005f80001e57983 */ /* 0x000ee80000300800 */
[----:B------:R-:W3:Y:S01]  /*b56c0*/  LDL.LU R232, [R1+0x5fc] ;  /* 0x0005fc0001e87983 */ /* 0x000ee20000300800 */
[----:B0-----:R-:W-:-:S03]  /*b56d0*/  IMAD.X R15, R152, 0x1, R13, P2 ;  /* 0x00000001980f7824 */ /* 0x001fc600010e060d */
[----:B------:R-:W4:Y:S04]  /*b56e0*/  LDL.LU R235, [R1+0x200] ;  /* 0x0002000001eb7983 */ /* 0x000f280000300800 */
[----:B------:R-:W4:Y:S04]  /*b56f0*/  LDL.LU R237, [R1+0x204] ;  /* 0x0002040001ed7983 */ /* 0x000f280000300800 */
[----:B------:R-:W4:Y:S04]  /*b5700*/  LDL.LU R244, [R1+0x208] ;  /* 0x0002080001f47983 */ /* 0x000f280000300800 */
[----:B------:R-:W4:Y:S04]  /*b5710*/  LDL.LU R248, [R1+0x20c] ;  /* 0x00020c0001f87983 */ /* 0x000f280000300800 */
[----:B-1----:R-:W4:Y:S04]  /*b5720*/  LDL.LU R10, [R1+0x210] ;  /* 0x00021000010a7983 */ /* 0x002f280000300800 */
[----:B------:R0:W-:Y:S04]  /*b5730*/  STL.64 [R1+0xe48], R14 ;  /* 0x000e480e01007387 */ /* 0x0001e80000100a00 */
[----:B0-----:R-:W4:Y:S04]  /*b5740*/  LDL.LU R14, [R1+0x214] ;  /* 0x00021400010e7983 */ /* 0x001f280000300800 */
[----:B------:R-:W4:Y:S04]  /*b5750*/  LDL.LU R240, [R1+0x218] ;  /* 0x0002180001f07983 */ /* 0x000f280000300800 */
[----:B------:R-:W4:Y:S04]  /*b5760*/  LDL.LU R241, [R1+0x21c] ;  /* 0x00021c0001f17983 */ /* 0x000f280000300800 */
[----:B------:R-:W4:Y:S04]  /*b5770*/  LDL.LU R243, [R1+0x220] ;  /* 0x0002200001f37983 */ /* 0x000f280000300800 */
[----:B------:R-:W4:Y:S01]  /*b5780*/  LDL.LU R245, [R1+0x224] ;  /* 0x0002240001f57983 */ /* 0x000f220000300800 */
[----:B------:R-:W-:-:S05]  /*b5790*/  IADD3 R196, P2, R8, R0, RZ ;  /* 0x0000000008c47210 */ /* 0x000fca0007f5e0ff */
[----:B------:R-:W-:Y:S01]  /*b57a0*/  IMAD.X R197, R152, 0x1, R7, P2 ;  /* 0x0000000198c57824 */ /* 0x000fe200010e0607 */
[----:B------:R-:W-:Y:S02]  /*b57b0*/  IADD3 R20, P2, R8, R6, RZ ;  /* 0x0000000608147210 */ /* 0x000fe40007f5e0ff */
[----:B------:R-:W-:-:S05]  /*b57c0*/  F2FP.SATFINITE.E4M3.F32.PACK_AB_MERGE_C R22, R221, R22, RZ ;  /* 0x00000016dd16723e */ /* 0x000fca00048070ff */
[----:B------:R-:W-:Y:S01]  /*b57d0*/  STL [R1+0x529c], R22 ;  /* 0x00529c1601007387 */ /* 0x000fe20000100800 */
[----:B------:R-:W-:-:S05]  /*b57e0*/  F2FP.SATFINITE.E4M3.F32.PACK_AB_MERGE_C R21, R242, R239, RZ ;  /* 0x000000eff215723e */ /* 0x000fca00048070ff */
[----:B------:R0:W-:Y:S01]  /*b57f0*/  STL [R1+0x52a0], R21 ;  /* 0x0052a01501007387 */ /* 0x0001e20000100800 */
[----:B------:R-:W-:-:S03]  /*b5800*/  F2FP.SATFINITE.E4M3.F32.PACK_AB_MERGE_C R15, R247, R246, RZ ;  /* 0x000000f6f70f723e */ /* 0x000fc600048070ff */
[----:B------:R-:W-:Y:S04]  /*b5810*/  STL.64 [R1+0xe40], R196 ;  /* 0x000e40c401007387 */ /* 0x000fe80000100a00 */
[----:B------:R-:W-:Y:S01]  /*b5820*/  STL [R1+0x4c20], R15 ;  /* 0x004c200f01007387 */ /* 0x000fe20000100800 */
[----:B0-----:R-:W-:Y:S01]  /*b5830*/  IMAD.X R21, R152, 0x1, R5, P2 ;  /* 0x0000000198157824 */ /* 0x001fe200010e0605 */
[----:B------:R-:W-:-:S05]  /*b5840*/  F2FP.SATFINITE.E4M3.F32.PACK_AB_MERGE_C R11, R11, R12, RZ ;  /* 0x0000000c0b0b723e */ /* 0x000fca00048070ff */
[----:B------:R0:W-:Y:S04]  /*b5850*/  STL [R1+0x4c18], R11 ;  /* 0x004c180b01007387 */ /* 0x0001e80000100800 */
[----:B------:R-:W4:Y:S04]  /*b5860*/  LDL.LU R239, [R1+0x228] ;  /* 0x0002280001ef7983 */ /* 0x000f280000300800 */
[----:B------:R-:W4:Y:S04]  /*b5870*/  LDL.LU R242, [R1+0x22c] ;  /* 0x00022c0001f27983 */ /* 0x000f280000300800 */
[----:B------:R-:W4:Y:S04]  /*b5880*/  LDL.LU R246, [R1+0x230] ;  /* 0x0002300001f67983 */ /* 0x000f280000300800 */
[----:B------:R1:W-:Y:S04]  /*b5890*/  STL.64 [R1+0xe38], R20 ;  /* 0x000e381401007387 */ /* 0x0003e80000100a00 */
[----:B------:R-:W4:Y:S04]  /*b58a0*/  LDL.LU R247, [R1+0x234] ;  /* 0x0002340001f77983 */ /* 0x000f280000300800 */
[----:B------:R-:W4:Y:S04]  /*b58b0*/  LDL.LU R12, [R1+0x238] ;  /* 0x00023800010c7983 */ /* 0x000f280000300800 */
[----:B0-----:R-:W4:Y:S01]  /*b58c0*/  LDL.LU R11, [R1+0x23c] ;  /* 0x00023c00010b7983 */ /* 0x001f220000300800 */
[----:B-1----:R-:W-:-:S03]  /*b58d0*/  IADD3 R20, P2, R8, R4, RZ ;  /* 0x0000000408147210 */ /* 0x002fc60007f5e0ff */
[----:B------:R-:W4:Y:S02]  /*b58e0*/  LDL.LU R8, [R1+0xc70] ;  /* 0x000c700001087983 */ /* 0x000f240000300800 */
[----:B------:R-:W-:-:S05]  /*b58f0*/  IMAD.X R21, R152, 0x1, R3, P2 ;  /* 0x0000000198157824 */ /* 0x000fca00010e0603 */
[----:B------:R2:W-:Y:S01]  /*b5900*/  STL.64 [R1+0xe30], R20 ;  /* 0x000e301401007387 */ /* 0x0005e20000100a00 */
[----:B------:R-:W-:Y:S02]  /*b5910*/  SHF.R.S32.HI R152, RZ, 0x1f, R238 ;  /* 0x0000001fff987819 */ /* 0x000fe400000114ee */
[----:B--2---:R-:W-:-:S05]  /*b5920*/  F2FP.SATFINITE.E4M3.F32.PACK_AB_MERGE_C R20, R226, R223, RZ ;  /* 0x000000dfe214723e */ /* 0x004fca00048070ff */
[----:B------:R0:W-:Y:S01]  /*b5930*/  STL [R1+0x4c3c], R20 ;  /* 0x004c3c1401007387 */ /* 0x0001e20000100800 */
[----:B---3--:R-:W-:Y:S02]  /*b5940*/  F2FP.SATFINITE.E4M3.F32.PACK_AB_MERGE_C R19, R232, R229, RZ ;  /* 0x000000e5e813723e */ /* 0x008fe400048070ff */
[----:B0-----:R-:W-:Y:S02]  /*b5950*/  IADD3 R20, P2, R238, R2, RZ ;  /* 0x00000002ee147210 */ /* 0x001fe40007f5e0ff */
[----:B----4-:R-:W-:Y:S01]  /*b5960*/  F2FP.SATFINITE.E4M3.F32.PACK_AB_MERGE_C R15, R237, R235, RZ ;  /* 0x000000ebed0f723e */ /* 0x010fe200048070ff */
[----:B------:R-:W-:Y:S02]  /*b5970*/  STL [R1+0x4c38], R19 ;  /* 0x004c381301007387 */ /* 0x000fe40000100800 */
[----:B------:R-:W-:Y:S02]  /*b5980*/  IMAD.X R21, R152, 0x1, R13, P2 ;  /* 0x0000000198157824 */ /* 0x000fe400010e060d */
[----:B------:R0:W-:Y:S02]  /*b5990*/  STL [R1+0x4c60], R15 ;  /* 0x004c600f01007387 */ /* 0x0001e40000100800 */
[----:B0-----:R-:W-:-:S02]  /*b59a0*/  F2FP.SATFINITE.E4M3.F32.PACK_AB_MERGE_C R15, R248, R244, RZ ;  /* 0x000000f4f80f723e */ /* 0x001fc400048070ff */
[----:B------:R-:W2:Y:S04]  /*b59b0*/  LDL.LU R244, [R1+0x240] ;  /* 0x0002400001f47983 */ /* 0x000ea80000300800 */
[----:B------:R-:W-:Y:S04]  /*b59c0*/  STL.64 [R1+0xe28], R20 ;  /* 0x000e281401007387 */ /* 0x000fe80000100a00 */
[----:B------:R-:W-:Y:S01]  /*b59d0*/  STL [R1+0x4c54], R15 ;  /* 0x004c540f01007387 */ /* 0x000fe20000100800 */
[----:B------:R-:W-:-:S03]  /*b59e0*/  F2FP.SATFINITE.E4M3.F32.PACK_AB_MERGE_C R10, R14, R10, RZ ;  /* 0x0000000a0e0a723e */ /* 0x000fc600048070ff */
[----:B------:R-:W2:Y:S04]  /*b59f0*/  LDL.LU R248, [R1+0x244] ;  /* 0x0002440001f87983 */ /* 0x000ea80000300800 */
[----:B------:R0:W-:Y:S04]  /*b5a00*/  STL [R1+0x4c7c], R10 ;  /* 0x004c7c0a01007387 */ /* 0x0001e80000100800 */
[----:B0-----:R-:W3:Y:S04]  /*b5a10*/  LDL.LU R10, [R1+0x248] ;  /* 0x00024800010a7983 */ /* 0x001ee80000300800 */
[----:B------:R-:W3:Y:S01]  /*b5a20*/  LDL.LU R14, [R1+0x24c] ;  /* 0x00024c00010e7983 */ /* 0x000ee20000300800 */
[----:B------:R-:W-:-:S02]  /*b5a30*/  IADD3 R20, P2, R238, R0, RZ ;  /* 0x00000000ee147210 */ /* 0x000fc40007f5e0ff */
[----:B------:R-:W-:Y:S02]  /*b5a40*/  F2FP.SATFINITE.E4M3.F32.PACK_AB_MERGE_C R19, R241, R240, RZ ;  /* 0x000000f0f113723e */ /* 0x000fe400048070ff */
[----:B------:R-:W-:Y:S01]  /*b5a50*/  F2FP.SATFINITE.E4M3.F32.PACK_AB_MERGE_C R15, R245, R243, RZ ;  /* 0x000000f3f50f723e */ /* 0x000fe200048070ff */
[----:B------:R-:W-:Y:S01]  /*b5a60*/  IMAD.X R21, R152, 0x1, R7, P2 ;  /* 0x0000000198157824 */ /* 0x000fe200010e0607 */
[----:B------:R-:W4:Y:S04]  /*b5a70*/  LDL.LU R240, [R1+0x250] ;  /* 0x0002500001f07983 */ /* 0x000f280000300800 */
[----:B------:R0:W-:Y:S04]  /*b5a80*/  STL.64 [R1+0xe20], R20 ;  /* 0x000e201401007387 */ /* 0x0001e80000100a00 */
[----:B------:R-:W-:Y:S04]  /*b5a90*/  STL [R1+0x4c78], R19 ;  /* 0x004c781301007387 */ /* 0x000fe80000100800 */
[----:B------:R-:W4:Y:S01]  /*b5aa0*/  LDL.LU R241, [R1+0x254] ;  /* 0x0002540001f17983 */ /* 0x000f220000300800 */
[----:B0-----:R-:W-:-:S03]  /*b5ab0*/  IADD3 R20, P2, R238, R6, RZ ;  /* 0x00000006ee147210 */ /* 0x001fc60007f5e0ff */
[----:B------:R-:W-:Y:S04]  /*b5ac0*/  STL [R1+0x4c94], R15 ;  /* 0x004c940f01007387 */ /* 0x000fe80000100800 */
[----:B------:R-:W4:Y:S01]  /*b5ad0*/  LDL.LU R243, [R1+0x258] ;  /* 0x0002580001f37983 */ /* 0x000f220000300800 */
[----:B------:R-:W-:-:S03]  /*b5ae0*/  IMAD.X R21, R152, 0x1, R5, P2 ;  /* 0x0000000198157824 */ /* 0x000fc600010e0605 */
[----:B------:R-:W4:Y:S04]  /*b5af0*/  LDL.LU R245, [R1+0x25c] ;  /* 0x00025c0001f57983 */ /* 0x000f280000300800 */
[----:B------:R-:W4:Y:S04]  /*b5b00*/  LDL.LU R237, [R1+0xc74] ;  /* 0x000c740001ed7983 */ /* 0x000f280000300800 */
[----:B------:R0:W-:Y:S02]  /*b5b10*/  STL.64 [R1+0xe18], R20 ;  /* 0x000e181401007387 */ /* 0x0001e40000100a00 */
[----:B0-----:R-:W-:-:S05]  /*b5b20*/  IADD3 R20, P2, R238, R4, RZ ;  /* 0x00000004ee147210 */ /* 0x001fca0007f5e0ff */
[----:B------:R-:W-:-:S05]  /*b5b30*/  IMAD.X R21, R152, 0x1, R3, P2 ;  /* 0x0000000198157824 */ /* 0x000fca00010e0603 */
[----:B------:R-:W-:Y:S01]  /*b5b40*/  STL.64 [R1+0xe10], R20 ;  /* 0x000e101401007387 */ /* 0x000fe20000100a00 */
[----:B------:R-:W-:-:S05]  /*b5b50*/  F2FP.SATFINITE.E4M3.F32.PACK_AB_MERGE_C R19, R242, R239, RZ ;  /* 0x000000eff213723e */ /* 0x000fca00048070ff */
[----:B------:R-:W-:Y:S04]  /*b5b60*/  STL [R1+0x4c90], R19 ;  /* 0x004c901301007387 */ /* 0x000fe80000100800 */
[----:B------:R-:W4:Y:S01]  /*b5b70*/  LDL.LU R223, [R1+0x260] ;  /* 0x0002600001df7983 */ /* 0x000f220000300800 */
[----:B------:R-:W-:-:S05]  /*b5b80*/  F2FP.SATFINITE.E4M3.F32.PACK_AB_MERGE_C R15, R247, R246, RZ ;  /* 0x000000f6f70f723e */ /* 0x000fca00048070ff */
[----:B------:R-:W-:Y:S01]  /*b5b90*/  STL [R1+0x4cb0], R15 ;  /* 0x004cb00f01007387 */ /* 0x000fe20000100800 */
[----:B------:R-:W-:-:S03]  /*b5ba0*/  F2FP.SATFINITE.E4M3.F32.PACK_AB_MERGE_C R11, R11, R12, RZ ;  /* 0x0000000c0b0b723e */ /* 0x000fc600048070ff */
        /* <DEDUP_REMOVED lines=12> */
[----:B------:R-:W-:Y:S01]  /*b5c70*/  IMAD.X R21, R152, 0x1, R13, P2 ;  /* 0x0000000198157824 */ /* 0x000fe200010e060d */
[----:B--2---:R-:W-:Y:S02]  /*b5c80*/  F2FP.SATFINITE.E4M3.F32.PACK_AB_MERGE_C R15, R248, R244, RZ ;  /* 0x000000f4f80f723e */ /* 0x004fe400048070ff */
[----:B------:R-:W2:Y:S04]  /*b5c90*/  LDL.LU R244, [R1+0x288] ;  /* 0x0002880001f47983 */ /* 0x000ea80000300800 */
[----:B------:R-:W-:Y:S04]  /*b5ca0*/  STL.64 [R1+0xe08], R20 ;  /* 0x000e081401007387 */ /* 0x000fe80000100a00 */
[----:B------:R-:W-:Y:S04]  /*b5cb0*/  STL [R1+0x4ccc], R15 ;  /* 0x004ccc0f01007387 */ /* 0x000fe80000100800 */
[----:B------:R-:W2:Y:S01]  /*b5cc0*/  LDL.LU R248, [R1+0x28c] ;  /* 0x00028c0001f87983 */ /* 0x000ea20000300800 */
[----:B---3--:R-:W-:-:S05]  /*b5cd0*/  F2FP.SATFINITE.E4M3.F32.PACK_AB_MERGE_C R10, R14, R10, RZ ;  /* 0x0000000a0e0a723e */ /* 0x008fca00048070ff */
[----:B------:R0:W-:Y:S04]  /*b5ce0*/  STL [R1+0x4cc8], R10 ;  /* 0x004cc80a01007387 */ /* 0x0001e80000100800 */
[----:B0-----:R-:W3:Y:S04]  /*b5cf0*/  LDL.LU R10, [R1+0x290] ;  /* 0x00029000010a7983 */ /* 0x001ee80000300800 */
[----:B------:R-:W3:Y:S01]  /*b5d00*/  LDL.LU R14, [R1+0x294] ;  /* 0x00029400010e7983 */ /* 0x000ee20000300800 */
[----:B------:R-:W-:-:S05]  /*b5d10*/  IADD3 R20, P2, R8, R0, RZ ;  /* 0x0000000008147210 */ /* 0x000fca0007f5e0ff */
[----:B------:R-:W-:Y:S01]  /*b5d20*/  IMAD.X R21, R152, 0x1, R7, P2 ;  /* 0x0000000198157824 */ /* 0x000fe200010e0607 */
[----:B----4-:R-:W-:-:S04]  /*b5d30*/  F2FP.SATFINITE.E4M3.F32.PACK_AB_MERGE_C R19, R241, R240, RZ ;  /* 0x000000f0f113723e */ /* 0x010fc800048070ff */
[----:B------:R0:W-:Y:S01]  /*b5d40*/  STL.64 [R1+0xe00], R20 ;  /* 0x000e001401007387 */ /* 0x0001e20000100a00 */
[----:B------:R-:W-:-:S03]  /*b5d50*/  F2FP.SATFINITE.E4M3.F32.PACK_AB_MERGE_C R15, R245, R243, RZ ;  /* 0x000000f3f50f723e */ /* 0x000fc600048070ff */
[----:B------:R-:W-:Y:S01]  /*b5d60*/  STL [R1+0x4ce0], R19 ;  /* 0x004ce01301007387 */ /* 0x000fe20000100800 */
[----:B0-----:R-:W-:-:S03]  /*b5d70*/  IADD3 R20, P2, R8, R6, RZ ;  /* 0x0000000608147210 */ /* 0x001fc60007f5e0ff */
[----:B------:R-:W-:Y:S02]  /*b5d80*/  STL [R1+0x4cdc], R15 ;  /* 0x004cdc0f01007387 */ /* 0x000fe40000100800 */
[----:B------:R-:W-:Y:S02]  /*b5d90*/  IMAD.X R21, R152, 0x1, R5, P2 ;  /* 0x0000000198157824 */ /* 0x000fe400010e0605 */
[----:B------:R-:W4:Y:S04]  /*b5da0*/  LDL.LU R238, [R1+0x298] ;  /* 0x0002980001ee7983 */ /* 0x000f280000300800 */
[----:B------:R-:W4:Y:S04]  /*b5db0*/  LDL.LU R239, [R1+0x29c] ;  /* 0x00029c0001ef7983 */ /* 0x000f280000300800 */
[----:B------:R-:W4:Y:S04]  /*b5dc0*/  LDL.LU R240, [R1+0x2a0] ;  /* 0x0002a00001f07983 */ /* 0x000f280000300800 */
[----:B------:R0:W-:Y:S04]  /*b5dd0*/  STL.64 [R1+0xdf8], R20 ;  /* 0x000df81401007387 */ /* 0x0001e80000100a00 */
[----:B------:R-:W4:Y:S04]  /*b5de0*/  LDL.LU R241, [R1+0x2a4] ;  /* 0x0002a40001f17983 */ /* 0x000f280000300800 */
[----:B------:R-:W4:Y:S01]  /*b5df0*/  LDL.LU R243, [R1+0x2a8] ;  /* 0x0002a80001f37983 */ /* 0x000f220000300800 */
[----:B0-----:R-:W-:-:S03]  /*b5e00*/  IADD3 R20, P2, R8, R4, RZ ;  /* 0x0000000408147210 */ /* 0x001fc60007f5e0ff */
[----:B------:R-:W4:Y:S02]  /*b5e10*/  LDL.LU R245, [R1+0x2ac] ;  /* 0x0002ac0001f57983 */ /* 0x000f240000300800 */
[----:B------:R-:W-:Y:S02]  /*b5e20*/  IMAD.X R21, R152, 0x1, R3, P2 ;  /* 0x0000000198157824 */ /* 0x000fe400010e0603 */
[----:B------:R-:W4:Y:S04]  /*b5e30*/  LDL.LU R8, [R1+0xc78] ;  /* 0x000c780001087983 */ /* 0x000f280000300800 */
[----:B------:R0:W-:Y:S01]  /*b5e40*/  STL.64 [R1+0xdf0], R20 ;  /* 0x000df01401007387 */ /* 0x0001e20000100a00 */
[----:B------:R-:W-:Y:S02]  /*b5e50*/  SHF.R.S32.HI R152, RZ, 0x1f, R237 ;  /* 0x0000001fff987819 */ /* 0x000fe400000114ed */
[----:B0-----:R-:W-:-:S05]  /*b5e60*/  F2FP.SATFINITE.E4M3.F32.PACK_AB_MERGE_C R20, R226, R223, RZ ;  /* 0x000000dfe214723e */ /* 0x001fca00048070ff */
[----:B------:R0:W-:Y:S01]  /*b5e70*/  STL [R1+0x4cf4], R20 ;  /* 0x004cf41401007387 */ /* 0x0001e20000100800 */
[----:B------:R-:W-:Y:S02]  /*b5e80*/  F2FP.SATFINITE.E4M3.F32.PACK_AB_MERGE_C R19, R232, R229, RZ ;  /* 0x000000e5e813723e */ /* 0x000fe400048070ff */
[----:B0-----:R-:W-:Y:S02]  /*b5e90*/  IADD3 R20, P2, R237, R2, RZ ;  /* 0x00000002ed147210 */ /* 0x001fe40007f5e0ff */
[----:B------:R-:W-:Y:S01]  /*b5ea0*/  F2FP.SATFINITE.E4M3.F32.PACK_AB_MERGE_C R15, R242, R235, RZ ;  /* 0x000000ebf20f723e */ /* 0x000fe200048070ff */
[----:B------:R-:W-:Y:S02]  /*b5eb0*/  STL [R1+0x4cf0], R19 ;  /* 0x004cf01301007387 */ /* 0x000fe40000100800 */
[----:B------:R-:W-:Y:S02]  /*b5ec0*/  IMAD.X R21, R152, 0x1, R13, P2 ;  /* 0x0000000198157824 */ /* 0x000fe400010e060d */
[----:B------:R0:W-:Y:S02]  /*b5ed0*/  STL [R1+0x4d08], R15 ;  /* 0x004d080f01007387 */ /* 0x0001e40000100800 */
[----:B0-----:R-:W-:-:S02]  /*b5ee0*/  F2FP.SATFINITE.E4M3.F32.PACK_AB_MERGE_C R15, R247, R246, RZ ;  /* 0x000000f6f70f723e */ /* 0x001fc400048070ff */
[----:B------:R-:W-:Y:S01]  /*b5ef0*/  F2FP.SATFINITE.E4M3.F32.PACK_AB_MERGE_C R11, R11, R12, RZ ;  /* 0x0000000c0b0b723e */ /* 0x000fe200048070ff */
[----:B------:R-:W4:Y:S04]  /*b5f00*/  LDL.LU R246, [R1+0x2b0] ;  /* 0x0002b00001f67983 */ /* 0x000f280000300800 */
[----:B------:R-:W-:Y:S04]  /*b5f10*/  STL.64 [R1+0xde8], R20 ;  /* 0x000de81401007387 */ /* 0x000fe80000100a00 */
[----:B------:R-:W-:Y:S04]  /*b5f20*/  STL [R1+0x4d04], R15 ;  /* 0x004d040f01007387 */ /* 0x000fe80000100800 */
[----:B------:R-:W4:Y:S04]  /*b5f30*/  LDL.LU R247, [R1+0x2b4] ;  /* 0x0002b40001f77983 */ /* 0x000f280000300800 */
[----:B------:R0:W-:Y:S04]  /*b5f40*/  STL [R1+0x4d20], R11 ;  /* 0x004d200b01007387 */ /* 0x0001e80000100800 */
[----:B------:R-:W4:Y:S04]  /*b5f50*/  LDL.LU R12, [R1+0x2b8] ;  /* 0x0002b800010c7983 */ /* 0x000f280000300800 */
[----:B0-----:R-:W4:Y:S01]  /*b5f60*/  LDL.LU R11, [R1+0x2bc] ;  /* 0x0002bc00010b7983 */ /* 0x001f220000300800 */
[----:B------:R-:W-:-:S03]  /*b5f70*/  IADD3 R20, P2, R237, R0, RZ ;  /* 0x00000000ed147210 */ /* 0x000fc60007f5e0ff */
[----:B------:R-:W4:Y:S02]  /*b5f80*/  LDL.LU R242, [R1+0x2c0] ;  /* 0x0002c00001f27983 */ /* 0x000f240000300800 */
[----:B------:R-:W-:-:S05]  /*b5f90*/  IMAD.X R21, R152, 0x1, R7, P2 ;  /* 0x0000000198157824 */ /* 0x000fca00010e0607 */
[----:B------:R0:W-:Y:S02]  /*b5fa0*/  STL.64 [R1+0xde0], R20 ;  /* 0x000de01401007387 */ /* 0x0001e40000100a00 */
[----:B0-----:R-:W-:-:S05]  /*b5fb0*/  IADD3 R20, P2, R237, R6, RZ ;  /* 0x00000006ed147210 */ /* 0x001fca0007f5e0ff */
[----:B------:R-:W-:Y:S01]  /*b5fc0*/  IMAD.X R21, R152, 0x1, R5, P2 ;  /* 0x0000000198157824 */ /* 0x000fe200010e0605 */
[----:B--2---:R-:W-:-:S05]  /*b5fd0*/  F2FP.SATFINITE.E4M3.F32.PACK_AB_MERGE_C R15, R248, R244, RZ ;  /* 0x000000f4f80f723e */ /* 0x004fca00048070ff */
[----:B------:R-:W-:Y:S04]  /*b5fe0*/  STL [R1+0x4d1c], R15 ;  /* 0x004d1c0f01007387 */ /* 0x000fe80000100800 */
[----:B------:R-:W2:Y:S01]  /*b5ff0*/  LDL.LU R248, [R1+0x2c4] ;  /* 0x0002c40001f87983 */ /* 0x000ea20000300800 */
[----:B---3--:R-:W-:-:S05]  /*b6000*/  F2FP.SATFINITE.E4M3.F32.PACK_AB_MERGE_C R10, R14, R10, RZ ;  /* 0x0000000a0e0a723e */ /* 0x008fca00048070ff */
[----:B------:R0:W-:Y:S04]  /*b6010*/  STL [R1+0x4d30], R10 ;  /* 0x004d300a01007387 */ /* 0x0001e80000100800 */
[----:B0-----:R-:W3:Y:S04]  /*b6020*/  LDL.LU R10, [R1+0x2c8] ;  /* 0x0002c800010a7983 */ /* 0x001ee80000300800 */
[----:B------:R-:W3:Y:S04]  /*b6030*/  LDL.LU R14, [R1+0x2cc] ;  /* 0x0002cc00010e7983 */ /* 0x000ee80000300800 */
[----:B------:R-:W3:Y:S04]  /*b6040*/  LDL.LU R244, [R1+0xc7c] ;  /* 0x000c7c0001f47983 */ /* 0x000ee80000300800 */
[----:B------:R0:W-:Y:S02]  /*b6050*/  STL.64 [R1+0xdd8], R20 ;  /* 0x000dd81401007387 */ /* 0x0001e40000100a00 */
[----:B0-----:R-:W-:-:S05]  /*b6060*/  IADD3 R20, P2, R237, R4, RZ ;  /* 0x00000004ed147210 */ /* 0x001fca0007f5e0ff */
[----:B------:R-:W-:Y:S01]  /*b6070*/  IMAD.X R21, R152, 0x1, R3, P2 ;  /* 0x0000000198157824 */ /* 0x000fe200010e0603 */
[----:B----4-:R-:W-:-:S04]  /*b6080*/  F2FP.SATFINITE.E4M3.F32.PACK_AB_MERGE_C R19, R241, R240, RZ ;  /* 0x000000f0f113723e */ /* 0x010fc800048070ff */
[----:B------:R0:W-:Y:S02]  /*b6090*/  STL.64 [R1+0xdd0], R20 ;  /* 0x000dd01401007387 */ /* 0x0001e40000100a00 */
[----:B0-----:R-:W-:Y:S02]  /*b60a0*/  F2FP.SATFINITE.E4M3.F32.PACK_AB_MERGE_C R20, R239, R238, RZ ;  /* 0x000000eeef14723e */ /* 0x001fe400048070ff */
[----:B------:R-:W-:-:S03]  /*b60b0*/  F2FP.SATFINITE.E4M3.F32.PACK_AB_MERGE_C R15, R245, R243, RZ ;  /* 0x000000f3f50f723e */ /* 0x000fc600048070ff */
[----:B------:R0:W-:Y:S04]  /*b60c0*/  STL [R1+0x4d2c], R20 ;  /* 0x004d2c1401007387 */ /* 0x0001e80000100800 */
[----:B------:R-:W4:Y:S04]  /*b60d0*/  LDL.LU R223, [R1+0x2d0] ;  /* 0x0002d00001df7983 */ /* 0x000f280000300800 */
[----:B------:R-:W-:Y:S04]  /*b60e0*/  STL [R1+0x4d44], R19 ;  /* 0x004d441301007387 */ /* 0x000fe80000100800 */
[----:B------:R-:W4:Y:S01]  /*b60f0*/  LDL.LU R226, [R1+0x2d4] ;  /* 0x0002d40001e27983 */ /* 0x000f220000300800 */
[----:B------:R-:W-:-:S02]  /*b6100*/  SHF.R.S32.HI R152, RZ, 0x1f, R8 ;  /* 0x0000001fff987819 */ /* 0x000fc40000011408 */
[----:B0-----:R-:W-:Y:S01]  /*b6110*/  IADD3 R20, P2, R8, R2, RZ ;  /* 0x0000000208147210 */ /* 0x001fe20007f5e0ff */
[----:B------:R0:W-:Y:S04]  /*b6120*/  STL [R1+0x4d40], R15 ;  /* 0x004d400f01007387 */ /* 0x0001e80000100800 */
[----:B------:R-:W4:Y:S04]  /*b6130*/  LDL.LU R229, [R1+0x2d8] ;  /* 0x0002d80001e57983 */ /* 0x000f280000300800 */
[----:B------:R-:W4:Y:S01]  /*b6140*/  LDL.LU R232, [R1+0x2dc] ;  /* 0x0002dc0001e87983 */ /* 0x000f220000300800 */
[----:B------:R-:W-:-:S03]  /*b6150*/  IMAD.X R21, R152, 0x1, R13, P2 ;  /* 0x0000000198157824 */ /* 0x000fc600010e060d */
[----:B------:R-:W4:Y:S04]  /*b6160*/  LDL.LU R235, [R1+0x2e0] ;  /* 0x0002e00001eb7983 */ /* 0x000f280000300800 */
[----:B------:R-:W4:Y:S04]  /*b6170*/  LDL.LU R237, [R1+0x2e4] ;  /* 0x0002e40001ed7983 */ /* 0x000f280000300800 */
[----:B------:R-:W4:Y:S04]  /*b6180*/  LDL.LU R239, [R1+0x2e8] ;  /* 0x0002e80001ef7983 */ /* 0x000f280000300800 */
[----:B------:R-:W4:Y:S04]  /*b6190*/  LDL.LU R240, [R1+0x2ec] ;  /* 0x0002ec0001f07983 */ /* 0x000f280000300800 */
[----:B------:R-:W4:Y:S04]  /*b61a0*/  LDL.LU R241, [R1+0x2f0] ;  /* 0x0002f00001f17983 */ /* 0x000f280000300800 */
[----:B------:R-:W4:Y:S04]  /*b61b0*/  LDL.LU R243, [R1+0x2f4] ;  /* 0x0002f40001f37983 */ /* 0x000f280000300800 */
[----:B------:R-:W4:Y:S04]  /*b61c0*/  LDL.LU R245, [R1+0x2f8] ;  /* 0x0002f80001f57983 */ /* 0x000f280000300800 */
[----:B------:R1:W-:Y:S01]  /*b61d0*/  STL.64 [R1+0xdc8], R20 ;  /* 0x000dc81401007387 */ /* 0x0003e20000100a00 */
[----:B0-----:R-:W-:-:S05]  /*b61e0*/  F2FP.SATFINITE.E4M3.F32.PACK_AB_MERGE_C R15, R247, R246, RZ ;  /* 0x000000f6f70f723e */ /* 0x001fca00048070ff */
[----:B------:R-:W-:Y:S04]  /*b61f0*/  STL [R1+0x4d54], R15 ;  /* 0x004d540f01007387 */ /* 0x000fe80000100800 */
[----:B------:R-:W4:Y:S01]  /*b6200*/  LDL.LU R246, [R1+0x2fc] ;  /* 0x0002fc0001f67983 */ /* 0x000f220000300800 */
[----:B------:R-:W-:-:S05]  /*b6210*/  F2FP.SATFINITE.E4M3.F32.PACK_AB_MERGE_C R11, R11, R12, RZ ;  /* 0x0000000c0b0b723e */ /* 0x000fca00048070ff */
[----:B------:R0:W-:Y:S04]  /*b6220*/  STL [R1+0x4d50], R11 ;  /* 0x004d500b01007387 */ /* 0x0001e80000100800 */
[----:B------:R-:W4:Y:S04]  /*b6230*/  LDL.LU R247, [R1+0x300] ;  /* 0x0003000001f77983 */ /* 0x000f280000300800 */
[----:B------:R-:W4:Y:S01]  /*b6240*/  LDL.LU R12, [R1+0x304] ;  /* 0x00030400010c7983 */ /* 0x000f220000300800 */
[----:B-1----:R-:W-:-:S03]  /*b6250*/  IADD3 R20, P2, R8, R0, RZ ;  /* 0x0000000008147210 */ /* 0x002fc60007f5e0ff */
[----:B0-----:R-:W4:Y:S02]  /*b6260*/  LDL.LU R11, [R1+0xc80] ;  /* 0x000c8000010b7983 */ /* 0x001f240000300800 */
[----:B------:R-:W-:-:S05]  /*b6270*/  IMAD.X R21, R152, 0x1, R7, P2 ;  /* 0x0000000198157824 */ /* 0x000fca00010e0607 */
[----:B------:R-:W-:Y:S01]  /*b6280*/  STL.64 [R1+0xdc0], R20 ;  /* 0x000dc01401007387 */ /* 0x000fe20000100a00 */
[----:B--2---:R-:W-:-:S05]  /*b6290*/  F2FP.SATFINITE.E4M3.F32.PACK_AB_MERGE_C R19, R248, R242, RZ ;  /* 0x000000f2f813723e */ /* 0x004fca00048070ff */
[----:B------:R-:W-:Y:S01]  /*b62a0*/  STL [R1+0x4d64], R19 ;  /* 0x004d641301007387 */ /* 0x000fe20000100800 */
[----:B---3--:R-:W-:Y:S02]  /*b62b0*/  F2FP.SATFINITE.E4M3.F32.PACK_AB_MERGE_C R10, R14, R10, RZ ;  /* 0x0000000a0e0a723e */ /* 0x008fe400048070ff */
[----:B------:R-:W-:-:S05]  /*b62c0*/  IADD3 R14, P2, R8, R6, RZ ;  /* 0x00000006080e7210 */ /* 0x000fca0007f5e0ff */
[----:B------:R-:W-:Y:S01]  /*b62d0*/  IMAD.X R15, R152, 0x1, R5, P2 ;  /* 0x00000001980f7824 */ /* 0x000fe200010e0605 */
[----:B------:R-:W-:Y:S04]  /*b62e0*/  STL [R1+0x4d60], R10 ;  /* 0x004d600a01007387 */ /* 0x000fe80000100800 */
[----:B------:R0:W-:Y:S04]  /*b62f0*/  STL.64 [R1+0xdb8], R14 ;  /* 0x000db80e01007387 */ /* 0x0001e80000100a00 */
[----:B------:R-:W2:Y:S04]  /*b6300*/  LDL.LU R238, [R1+0x308] ;  /* 0x0003080001ee7983 */ /* 0x000ea80000300800 */
[----:B------:R-:W2:Y:S01]  /*b6310*/  LDL.LU R242, [R1+0x30c] ;  /* 0x00030c0001f27983 */ /* 0x000ea20000300800 */
[----:B0-----:R-:W-:-:S03]  /*b6320*/  IADD3 R14, P2, R8, R4, RZ ;  /* 0x00000004080e7210 */ /* 0x001fc60007f5e0ff */
[----:B------:R-:W3:Y:S02]  /*b6330*/  LDL.LU R248, [R1+0x310] ;  /* 0x0003100001f87983 */ /* 0x000ee40000300800 */
[----:B------:R-:W-:-:S05]  /*b6340*/  IMAD.X R15, R152, 0x1, R3, P2 ;  /* 0x00000001980f7824 */ /* 0x000fca00010e0603 */
[----:B------:R0:W-:Y:S04]  /*b6350*/  STL.64 [R1+0xdb0], R14 ;  /* 0x000db00e01007387 */ /* 0x0001e80000100a00 */
[----:B------:R-:W3:Y:S04]  /*b6360*/  LDL.LU R10, [R1+0x314] ;  /* 0x00031400010a7983 */ /* 0x000ee80000300800 */
[----:B0-----:R-:W3:Y:S04]  /*b6370*/  LDL.LU R14, [R1+0x318] ;  /* 0x00031800010e7983 */ /* 0x001ee80000300800 */
[----:B------:R-:W3:Y:S01]  /*b6380*/  LDL.LU R8, [R1+0x31c] ;  /* 0x00031c0001087983 */ /* 0x000ee20000300800 */
[----:B------:R-:W-:-:S02]  /*b6390*/  SHF.R.S32.HI R152, RZ, 0x1f, R244 ;  /* 0x0000001fff987819 */ /* 0x000fc400000114f4 */
[----:B----4-:R-:W-:-:S05]  /*b63a0*/  F2FP.SATFINITE.E4M3.F32.PACK_AB_MERGE_C R20, R226, R223, RZ ;  /* 0x000000dfe214723e */ /* 0x010fca00048070ff */
[----:B------:R0:W-:Y:S01]  /*b63b0*/  STL [R1+0x4d78], R20 ;  /* 0x004d781401007387 */ /* 0x0001e20000100800 */
[----:B------:R-:W-:Y:S02]  /*b63c0*/  F2FP.SATFINITE.E4M3.F32.PACK_AB_MERGE_C R19, R232, R229, RZ ;  /* 0x000000e5e813723e */ /* 0x000fe400048070ff */
[----:B0-----:R-:W-:Y:S02]  /*b63d0*/  IADD3 R20, P2, R244, R2, RZ ;  /* 0x00000002f4147210 */ /* 0x001fe40007f5e0ff */
[----:B------:R-:W-:-:S03]  /*b63e0*/  F2FP.SATFINITE.E4M3.F32.PACK_AB_MERGE_C R15, R237, R235, RZ ;  /* 0x000000ebed0f723e */ /* 0x000fc600048070ff */
[----:B------:R-:W-:Y:S01]  /*b63f0*/  IMAD.X R21, R152, 0x1, R13, P2 ;  /* 0x0000000198157824 */ /* 0x000fe200010e060d */
[----:B------:R0:W-:Y:S04]  /*b6400*/  STL [R1+0x4d70], R19 ;  /* 0x004d701301007387 */ /* 0x0001e80000100800 */
[----:B------:R1:W-:Y:S01]  /*b6410*/  STL [R1+0x4d88], R15 ;  /* 0x004d880f01007387 */ /* 0x0003e20000100800 */
[----:B0-----:R-:W-:-:S03]  /*b6420*/  F2FP.SATFINITE.E4M3.F32.PACK_AB_MERGE_C R19, R240, R239, RZ ;  /* 0x000000eff013723e */ /* 0x001fc600048070ff */
[----:B------:R-:W4:Y:S01]  /*b6430*/  LDL.LU R239, [R1+0x320] ;  /* 0x0003200001ef7983 */ /* 0x000f220000300800 */
[----:B-1----:R-:W-:-:S03]  /*b6440*/  F2FP.SATFINITE.E4M3.F32.PACK_AB_MERGE_C R15, R243, R241, RZ ;  /* 0x000000f1f30f723e */ /* 0x002fc600048070ff */
[----:B------:R0:W-:Y:S04]  /*b6450*/  STL.64 [R1+0xda8], R20 ;  /* 0x000da81401007387 */ /* 0x0001e80000100a00 */
[----:B------:R-:W-:Y:S04]  /*b6460*/  STL [R1+0x4d84], R19 ;  /* 0x004d841301007387 */ /* 0x000fe80000100800 */
[----:B------:R-:W4:Y:S01]  /*b6470*/  LDL.LU R243, [R1+0x324] ;  /* 0x0003240001f37983 */ /* 0x000f220000300800 */
[----:B0-----:R-:W-:-:S03]  /*b6480*/  IADD3 R20, P2, R244, R0, RZ ;  /* 0x00000000f4147210 */ /* 0x001fc60007f5e0ff */
[----:B------:R0:W-:Y:S02]  /*b6490*/  STL [R1+0x4d9c], R15 ;  /* 0x004d9c0f01007387 */ /* 0x0001e40000100800 */
[----:B------:R-:W-:Y:S02]  /*b64a0*/  IMAD.X R21, R152, 0x1, R7, P2 ;  /* 0x0000000198157824 */ /* 0x000fe400010e0607 */
[----:B------:R-:W4:Y:S04]  /*b64b0*/  LDL.LU R240, [R1+0x328] ;  /* 0x0003280001f07983 */ /* 0x000f280000300800 */
[----:B------:R-:W4:Y:S01]  /*b64c0*/  LDL.LU R241, [R1+0x32c] ;  /* 0x00032c0001f17983 */ /* 0x000f220000300800 */
[----:B0-----:R-:W-:Y:S02]  /*b64d0*/  F2FP.SATFINITE.E4M3.F32.PACK_AB_MERGE_C R15, R246, R245, RZ ;  /* 0x000000f5f60f723e */ /* 0x001fe400048070ff */
[----:B------:R-:W-:-:S05]  /*b64e0*/  F2FP.SATFINITE.E4M3.F32.PACK_AB_MERGE_C R226, R12, R247, RZ ;  /* 0x000000f70ce2723e */ /* 0x000fca00048070ff */
[----:B------:R-:W-:Y:S04]  /*b64f0*/  STL [R1+0x52a4], R226 ;  /* 0x0052a4e201007387 */ /* 0x000fe80000100800 */
[----:B------:R0:W-:Y:S04]  /*b6500*/  STL.64 [R1+0xda0], R20 ;  /* 0x000da01401007387 */ /* 0x0001e80000100a00 */
[----:B------:R-:W-:Y:S04]  /*b6510*/  STL [R1+0x4d98], R15 ;  /* 0x004d980f01007387 */ /* 0x000fe80000100800 */
[----:B------:R-:W4:Y:S01]  /*b6520*/  LDL.LU R245, [R1+0x330] ;  /* 0x0003300001f57983 */ /* 0x000f220000300800 */
[----:B0-----:R-:W-:-:S03]  /*b6530*/  IADD3 R20, P2, R244, R6, RZ ;  /* 0x00000006f4147210 */ /* 0x001fc60007f5e0ff */
[----:B------:R-:W4:Y:S02]  /*b6540*/  LDL.LU R12, [R1+0x334] ;  /* 0x00033400010c7983 */ /* 0x000f240000300800 */
[----:B------:R-:W-:Y:S02]  /*b6550*/  IMAD.X R21, R152, 0x1, R5, P2 ;  /* 0x0000000198157824 */ /* 0x000fe400010e0605 */
[----:B------:R-:W4:Y:S04]  /*b6560*/  LDL.LU R246, [R1+0x338] ;  /* 0x0003380001f67983 */ /* 0x000f280000300800 */
[----:B------:R0:W-:Y:S04]  /*b6570*/  STL.64 [R1+0xd98], R20 ;  /* 0x000d981401007387 */ /* 0x0001e80000100a00 */
[----:B------:R-:W4:Y:S01]  /*b6580*/  LDL.LU R247, [R1+0x33c] ;  /* 0x00033c0001f77983 */ /* 0x000f220000300800 */
[----:B0-----:R-:W-:-:S03]  /*b6590*/  IADD3 R20, P2, R244, R4, RZ ;  /* 0x00000004f4147210 */ /* 0x001fc60007f5e0ff */
[----:B------:R-:W4:Y:S02]  /*b65a0*/  LDL.LU R244, [R1+0xc84] ;  /* 0x000c840001f47983 */ /* 0x000f240000300800 */
[----:B------:R-:W-:Y:S01]  /*b65b0*/  IMAD.X R21, R152, 0x1, R3, P2 ;  /* 0x0000000198157824 */ /* 0x000fe200010e0603 */
[----:B------:R-:W-:Y:S02]  /*b65c0*/  SHF.R.S32.HI R152, RZ, 0x1f, R11 ;  /* 0x0000001fff987819 */ /* 0x000fe4000001140b */
[----:B--2---:R-:W-:-:S05]  /*b65d0*/  F2FP.SATFINITE.E4M3.F32.PACK_AB_MERGE_C R223, R242, R238, RZ ;  /* 0x000000eef2df723e */ /* 0x004fca00048070ff */
[----:B------:R-:W-:Y:S04]  /*b65e0*/  STL [R1+0x52a8], R223 ;  /* 0x0052a8df01007387 */ /* 0x000fe80000100800 */
[----:B------:R-:W-:Y:S01]  /*b65f0*/  STL.64 [R1+0xd90], R20 ;  /* 0x000d901401007387 */ /* 0x000fe20000100a00 */
[----:B---3--:R-:W-:-:S05]  /*b6600*/  F2FP.SATFINITE.E4M3.F32.PACK_AB_MERGE_C R235, R10, R248, RZ ;  /* 0x000000f80aeb723e */ /* 0x008fca00048070ff */
[----:B------:R-:W-:Y:S01]  /*b6610*/  STL [R1+0x52ac], R235 ;  /* 0x0052aceb01007387 */ /* 0x000fe20000100800 */
[----:B------:R-:W-:Y:S02]  /*b6620*/  F2FP.SATFINITE.E4M3.F32.PACK_AB_MERGE_C R232, R8, R14, RZ ;  /* 0x0000000e08e8723e */ /* 0x000fe400048070ff */
[----:B------:R-:W-:-:S03]  /*b6630*/  IADD3 R14, P2, R11, R2, RZ ;  /* 0x000000020b0e7210 */ /* 0x000fc60007f5e0ff */
[----:B------:R-:W-:Y:S02]  /*b6640*/  STL [R1+0x52b0], R232 ;  /* 0x0052b0e801007387 */ /* 0x000fe40000100800 */
[----:B------:R-:W-:Y:S02]  /*b6650*/  IMAD.X R15, R152, 0x1, R13, P2 ;  /* 0x00000001980f7824 */ /* 0x000fe400010e060d */
[----:B------:R-:W2:Y:S04]  /*b6660*/  LDL.LU R198, [R1+0x340] ;  /* 0x0003400001c67983 */ /* 0x000ea80000300800 */
[----:B------:R-:W2:Y:S04]  /*b6670*/  LDL.LU R242, [R1+0x344] ;  /* 0x0003440001f27983 */ /* 0x000ea80000300800 */
[----:B------:R-:W3:Y:S04]  /*b6680*/  LDL.LU R248, [R1+0x348] ;  /* 0x0003480001f87983 */ /* 0x000ee80000300800 */
[----:B------:R0:W-:Y:S04]  /*b6690*/  STL.64 [R1+0xd88], R14 ;  /* 0x000d880e01007387 */ /* 0x0001e80000100a00 */
[----:B0-----:R-:W3:Y:S04]  /*b66a0*/  LDL.LU R14, [R1+0x34c] ;  /* 0x00034c00010e7983 */ /* 0x001ee80000300800 */
[----:B------:R-:W3:Y:S04]  /*b66b0*/  LDL.LU R10, [R1+0x350] ;  /* 0x00035000010a7983 */ /* 0x000ee80000300800 */
[----:B------:R-:W3:Y:S01]  /*b66c0*/  LDL.LU R8, [R1+0x354] ;  /* 0x0003540001087983 */ /* 0x000ee20000300800 */
[----:B------:R-:W-:-:S05]  /*b66d0*/  IADD3 R20, P2, R11, R0, RZ ;  /* 0x000000000b147210 */ /* 0x000fca0007f5e0ff */
[----:B------:R-:W-:Y:S01]  /*b66e0*/  IMAD.X R21, R152, 0x1, R7, P2 ;  /* 0x0000000198157824 */ /* 0x000fe200010e0607 */
[----:B----4-:R-:W-:-:S05]  /*b66f0*/  F2FP.SATFINITE.E4M3.F32.PACK_AB_MERGE_C R243, R243, R239, RZ ;  /* 0x000000eff3f3723e */ /* 0x010fca00048070ff */
[----:B------:R-:W-:Y:S01]  /*b6700*/  STL [R1+0x52b4], R243 ;  /* 0x0052b4f301007387 */ /* 0x000fe20000100800 */
[----:B------:R-:W-:-:S05]  /*b6710*/  F2FP.SATFINITE.E4M3.F32.PACK_AB_MERGE_C R241, R241, R240, RZ ;  /* 0x000000f0f1f1723e */ /* 0x000fca00048070ff */
[----:B------:R-:W-:Y:S04]  /*b6720*/  STL [R1+0x52b8], R241 ;  /* 0x0052b8f101007387 */ /* 0x000fe80000100800 */
[----:B------:R-:W4:Y:S04]  /*b6730*/  LDL.LU R196, [R1+0x358] ;  /* 0x0003580001c47983 */ /* 0x000f280000300800 */
[----:B------:R-:W4:Y:S04]  /*b6740*/  LDL.LU R190, [R1+0x35c] ;  /* 0x00035c0001be7983 */ /* 0x000f280000300800 */
[----:B------:R-:W4:Y:S04]  /*b6750*/  LDL.LU R189, [R1+0x360] ;  /* 0x0003600001bd7983 */ /* 0x000f280000300800 */
[----:B------:R0:W-:Y:S04]  /*b6760*/  STL.64 [R1+0xd80], R20 ;  /* 0x000d801401007387 */ /* 0x0001e80000100a00 */
[----:B------:R-:W4:Y:S01]  /*b6770*/  LDL.LU R19, [R1+0x364] ;  /* 0x0003640001137983 */ /* 0x000f220000300800 */
[----:B0-----:R-:W-:-:S05]  /*b6780*/  IADD3 R20, P2, R11, R6, RZ ;  /* 0x000000060b147210 */ /* 0x001fca0007f5e0ff */
[----:B------:R-:W-:Y:S01]  /*b6790*/  IMAD.X R21, R152, 0x1, R5, P2 ;  /* 0x0000000198157824 */ /* 0x000fe200010e0605 */
[----:B------:R-:W-:-:S05]  /*b67a0*/  F2FP.SATFINITE.E4M3.F32.PACK_AB_MERGE_C R12, R12, R245, RZ ;  /* 0x000000f50c0c723e */ /* 0x000fca00048070ff */
[----:B------:R-:W-:Y:S01]  /*b67b0*/  STL [R1+0x52bc], R12 ;  /* 0x0052bc0c01007387 */ /* 0x000fe20000100800 */
[----:B------:R-:W-:-:S05]  /*b67c0*/  F2FP.SATFINITE.E4M3.F32.PACK_AB_MERGE_C R247, R247, R246, RZ ;  /* 0x000000f6f7f7723e */ /* 0x000fca00048070ff */
[----:B------:R-:W-:Y:S04]  /*b67d0*/  STL [R1+0x52c0], R247 ;  /* 0x0052c0f701007387 */ /* 0x000fe80000100800 */
[----:B------:R0:W-:Y:S04]  /*b67e0*/  STL.64 [R1+0xd78], R20 ;  /* 0x000d781401007387 */ /* 0x0001e80000100a00 */
[----:B------:R-:W4:Y:S04]  /*b67f0*/  LDL.LU R197, [R1+0x368] ;  /* 0x0003680001c57983 */ /* 0x000f280000300800 */
[----:B------:R-:W4:Y:S01]  /*b6800*/  LDL.LU R221, [R1+0x36c] ;  /* 0x00036c0001dd7983 */ /* 0x000f220000300800 */
[----:B0-----:R-:W-:-:S03]  /*b6810*/  IADD3 R20, P2, R11, R4, RZ ;  /* 0x000000040b147210 */ /* 0x001fc60007f5e0ff */
[----:B------:R-:W4:Y:S02]  /*b6820*/  LDL.LU R229, [R1+0x370] ;  /* 0x0003700001e57983 */ /* 0x000f240000300800 */
[----:B------:R-:W-:-:S05]  /*b6830*/  IMAD.X R21, R152, 0x1, R3, P2 ;  /* 0x0000000198157824 */ /* 0x000fca00010e0603 */
[----:B------:R0:W-:Y:S04]  /*b6840*/  STL.64 [R1+0xc78], R20 ;  /* 0x000c781401007387 */ /* 0x0001e80000100a00 */
[----:B------:R-:W4:Y:S04]  /*b6850*/  LDL.LU R238, [R1+0x374] ;  /* 0x0003740001ee7983 */ /* 0x000f280000300800 */
[----:B------:R-:W4:Y:S04]  /*b6860*/  LDL.LU R237, [R1+0x378] ;  /* 0x0003780001ed7983 */ /* 0x000f280000300800 */
[----:B------:R-:W4:Y:S04]  /*b6870*/  LDL.LU R239, [R1+0x37c] ;  /* 0x00037c0001ef7983 */ /* 0x000f280000300800 */
[----:B------:R-:W4:Y:S04]  /*b6880*/  LDL.LU R240, [R1+0x380] ;  /* 0x0003800001f07983 */ /* 0x000f280000300800 */
[----:B------:R-:W4:Y:S04]  /*b6890*/  LDL.LU R245, [R1+0x384] ;  /* 0x0003840001f57983 */ /* 0x000f280000300800 */
[----:B------:R-:W4:Y:S04]  /*b68a0*/  LDL.LU R246, [R1+0x388] ;  /* 0x0003880001f67983 */ /* 0x000f280000300800 */
[----:B------:R-:W4:Y:S01]  /*b68b0*/  LDL.LU R11, [R1+0x38c] ;  /* 0x00038c00010b7983 */ /* 0x000f220000300800 */
[----:B------:R-:W-:-:S03]  /*b68c0*/  SHF.R.S32.HI R152, RZ, 0x1f, R244 ;  /* 0x0000001fff987819 */ /* 0x000fc600000114f4 */
[----:B0-----:R-:W4:Y:S01]  /*b68d0*/  LDL.LU R20, [R1+0xc88] ;  /* 0x000c880001147983 */ /* 0x001f220000300800 */
[----:B--2---:R-:W-:-:S05]  /*b68e0*/  F2FP.SATFINITE.E4M3.F32.PACK_AB_MERGE_C R249, R242, R198, RZ ;  /* 0x000000c6f2f9723e */ /* 0x004fca00048070ff */
[----:B------:R-:W-:Y:S01]  /*b68f0*/  STL [R1+0x52c4], R249 ;  /* 0x0052c4f901007387 */ /* 0x000fe20000100800 */
[----:B---3--:R-:W-:-:S05]  /*b6900*/  F2FP.SATFINITE.E4M3.F32.PACK_AB_MERGE_C R14, R14, R248, RZ ;  /* 0x000000f80e0e723e */ /* 0x008fca00048070ff */
[----:B------:R0:W-:Y:S01]  /*b6910*/  STL [R1+0x52c8], R14 ;  /* 0x0052c80e01007387 */ /* 0x0001e20000100800 */
[----:B------:R-:W-:Y:S02]  /*b6920*/  F2FP.SATFINITE.E4M3.F32.PACK_AB_MERGE_C R226, R8, R10, RZ ;  /* 0x0000000a08e2723e */ /* 0x000fe400048070ff */
[----:B0-----:R-:W-:-:S03]  /*b6930*/  IADD3 R14, P2, R244, R2, RZ ;  /* 0x00000002f40e7210 */ /* 0x001fc60007f5e0ff */
[----:B------:R-:W-:Y:S02]  /*b6940*/  STL [R1+0x52cc], R226 ;  /* 0x0052cce201007387 */ /* 0x000fe40000100800 */
[----:B------:R-:W-:Y:S02]  /*b6950*/  IMAD.X R15, R152, 0x1, R13, P2 ;  /* 0x00000001980f7824 */ /* 0x000fe400010e060d */
[----:B------:R-:W2:Y:S04]  /*b6960*/  LDL.LU R242, [R1+0x390] ;  /* 0x0003900001f27983 */ /* 0x000ea80000300800 */
[----:B------:R-:W2:Y:S04]  /*b6970*/  LDL.LU R248, [R1+0x394] ;  /* 0x0003940001f87983 */ /* 0x000ea80000300800 */
[----:B------:R-:W3:Y:S04]  /*b6980*/  LDL.LU R10, [R1+0x398] ;  /* 0x00039800010a7983 */ /* 0x000ee80000300800 */
[----:B------:R0:W-:Y:S04]  /*b6990*/  STL.64 [R1+0xc70], R14 ;  /* 0x000c700e01007387 */ /* 0x0001e80000100a00 */
[----:B------:R-:W3:Y:S01]  /*b69a0*/  LDL.LU R8, [R1+0x39c] ;  /* 0x00039c0001087983 */ /* 0x000ee20000300800 */
[----:B0-----:R-:W-:-:S02]  /*b69b0*/  IADD3 R14, P2, R244, R0, RZ ;  /* 0x00000000f40e7210 */ /* 0x001fc40007f5e0ff */
[----:B----4-:R-:W-:-:S03]  /*b69c0*/  F2FP.SATFINITE.E4M3.F32.PACK_AB_MERGE_C R22, R190, R196, RZ ;  /* 0x000000c4be16723e */ /* 0x010fc600048070ff */
[----:B------:R-:W-:Y:S02]  /*b69d0*/  IMAD.X R15, R152, 0x1, R7, P2 ;  /* 0x00000001980f7824 */ /* 0x000fe400010e0607 */
        /* <DEDUP_REMOVED lines=18> */
[----:B------:R-:W4:Y:S01]  /*b6b00*/  LDL.LU R244, [R1+0x3b4] ;  /* 0x0003b40001f47983 */ /* 0x000f220000300800 */
[----:B------:R-:W-:Y:S01]  /*b6b10*/  F2FP.SATFINITE.E4M3.F32.PACK_AB_MERGE_C R226, R239, R237, RZ ;  /* 0x000000edefe2723e */ /* 0x000fe200048070ff */
[----:B------:R-:W-:Y:S01]  /*b6b20*/  IMAD.X R15, R152, 0x1, R3, P2 ;  /* 0x00000001980f7824 */ /* 0x000fe200010e0603 */
[----:B------:R-:W-:Y:S02]  /*b6b30*/  F2FP.SATFINITE.E4M3.F32.PACK_AB_MERGE_C R12, R245, R240, RZ ;  /* 0x000000f0f50c723e */ /* 0x000fe400048070ff */
[----:B------:R-:W-:Y:S02]  /*b6b40*/  F2FP.SATFINITE.E4M3.F32.PACK_AB_MERGE_C R11, R11, R246, RZ ;  /* 0x000000f60b0b723e */ /* 0x000fe400048070ff */
[----:B------:R-:W-:Y:S04]  /*b6b50*/  STL.64 [R1+0xbe8], R14 ;  /* 0x000be80e01007387 */ /* 0x000fe80000100a00 */
[----:B------:R-:W-:Y:S04]  /*b6b60*/  STL [R1+0x52e0], R226 ;  /* 0x0052e0e201007387 */ /* 0x000fe80000100800 */
[----:B------:R-:W4:Y:S04]  /*b6b70*/  LDL.LU R239, [R1+0x3b8] ;  /* 0x0003b80001ef7983 */ /* 0x000f280000300800 */
[----:B------:R-:W-:Y:S04]  /*b6b80*/  STL [R1+0x4a6c], R12 ;  /* 0x004a6c0c01007387 */ /* 0x000fe80000100800 */
[----:B------:R-:W4:Y:S04]  /*b6b90*/  LDL.LU R245, [R1+0x3bc] ;  /* 0x0003bc0001f57983 */ /* 0x000f280000300800 */
[----:B------:R0:W-:Y:S04]  /*b6ba0*/  STL [R1+0x4a70], R11 ;  /* 0x004a700b01007387 */ /* 0x0001e80000100800 */
[----:B------:R-:W4:Y:S04]  /*b6bb0*/  LDL.LU R246, [R1+0x3c0] ;  /* 0x0003c00001f67983 */ /* 0x000f280000300800 */
[----:B0-----:R-:W4:Y:S01]  /*b6bc0*/  LDL.LU R11, [R1+0x3c4] ;  /* 0x0003c400010b7983 */ /* 0x001f220000300800 */
[----:B------:R-:W-:-:S02]  /*b6bd0*/  SHF.R.S32.HI R152, RZ, 0x1f, R20 ;  /* 0x0000001fff987819 */ /* 0x000fc40000011414 */
[----:B------:R-:W-:Y:S01]  /*b6be0*/  IADD3 R14, P2, R20, R2, RZ ;  /* 0x00000002140e7210 */ /* 0x000fe20007f5e0ff */
[----:B------:R-:W4:Y:S04]  /*b6bf0*/  LDL.LU R221, [R1+0x3c8] ;  /* 0x0003c80001dd7983 */ /* 0x000f280000300800 */
        /* <DEDUP_REMOVED lines=9> */
[----:B------:R-:W3:Y:S04]  /*b6c90*/  LDL.LU R248, [R1+0x3d0] ;  /* 0x0003d00001f87983 */ /* 0x000ee80000300800 */
[----:B------:R-:W3:Y:S04]  /*b6ca0*/  LDL.LU R10, [R1+0x3d4] ;  /* 0x0003d400010a7983 */ /* 0x000ee80000300800 */
[----:B------:R-:W3:Y:S04]  /*b6cb0*/  LDL.LU R237, [R1+0x3d8] ;  /* 0x0003d80001ed7983 */ /* 0x000ee80000300800 */
[----:B------:R-:W3:Y:S04]  /*b6cc0*/  LDL.LU R240, [R1+0x3dc] ;  /* 0x0003dc0001f07983 */ /* 0x000ee80000300800 */
[----:B------:R-:W3:Y:S04]  /*b6cd0*/  LDL.LU R242, [R1+0x3e0] ;  /* 0x0003e00001f27983 */ /* 0x000ee80000300800 */
[----:B------:R4:W-:Y:S04]  /*b6ce0*/  STL.64 [R1+0xbd8], R14 ;  /* 0x000bd80e01007387 */ /* 0x0009e80000100a00 */
[----:B0-----:R-:W3:Y:S01]  /*b6cf0*/  LDL.LU R8, [R1+0x3e4] ;  /* 0x0003e40001087983 */ /* 0x001ee20000300800 */
[----:B----4-:R-:W-:-:S02]  /*b6d00*/  F2FP.SATFINITE.E4M3.F32.PACK_AB_MERGE_C R14, R190, R196, RZ ;  /* 0x000000c4be0e723e */ /* 0x010fc400048070ff */
[----:B------:R-:W-:Y:S02]  /*b6d10*/  F2FP.SATFINITE.E4M3.F32.PACK_AB_MERGE_C R12, R19, R189, RZ ;  /* 0x000000bd130c723e */ /* 0x000fe400048070ff */
[----:B------:R-:W4:Y:S04]  /*b6d20*/  LDL.LU R19, [R1+0xc90] ;  /* 0x000c900001137983 */ /* 0x000f280000300800 */
[----:B------:R0:W-:Y:S02]  /*b6d30*/  STL [R1+0x4a38], R14 ;  /* 0x004a380e01007387 */ /* 0x0001e40000100800 */
[----:B0-----:R-:W-:Y:S02]  /*b6d40*/  IADD3 R14, P2, R20, R6, RZ ;  /* 0x00000006140e7210 */ /* 0x001fe40007f5e0ff */
[----:B------:R-:W-:Y:S03]  /*b6d50*/  STL [R1+0x4a3c], R12 ;  /* 0x004a3c0c01007387 */ /* 0x000fe60000100800 */
[----:B------:R-:W-:-:S05]  /*b6d60*/  IMAD.X R15, R152, 0x1, R5, P2 ;  /* 0x00000001980f7824 */ /* 0x000fca00010e0605 */
[----:B------:R0:W-:Y:S04]  /*b6d70*/  STL.64 [R1+0xbd0], R14 ;  /* 0x000bd00e01007387 */ /* 0x0001e80000100a00 */
[----:B------:R-:W4:Y:S04]  /*b6d80*/  LDL.LU R197, [R1+0x3e8] ;  /* 0x0003e80001c57983 */ /* 0x000f280000300800 */
[----:B------:R-:W4:Y:S01]  /*b6d90*/  LDL.LU R196, [R1+0x3ec] ;  /* 0x0003ec0001c47983 */ /* 0x000f220000300800 */
[----:B0-----:R-:W-:-:S05]  /*b6da0*/  IADD3 R14, P2, R20, R4, RZ ;  /* 0x00000004140e7210 */ /* 0x001fca0007f5e0ff */
[----:B------:R-:W-:-:S05]  /*b6db0*/  IMAD.X R15, R152, 0x1, R3, P2 ;  /* 0x00000001980f7824 */ /* 0x000fca00010e0603 */
[----:B------:R0:W-:Y:S01]  /*b6dc0*/  STL.64 [R1+0xbc8], R14 ;  /* 0x000bc80e01007387 */ /* 0x0001e20000100a00 */
[----:B------:R-:W-:-:S05]  /*b6dd0*/  F2FP.SATFINITE.E4M3.F32.PACK_AB_MERGE_C R12, R244, R238, RZ ;  /* 0x000000eef40c723e */ /* 0x000fca00048070ff */
[----:B------:R1:W-:Y:S04]  /*b6de0*/  STL [R1+0x4a24], R12 ;  /* 0x004a240c01007387 */ /* 0x0003e80000100800 */
[----:B------:R-:W4:Y:S04]  /*b6df0*/  LDL.LU R190, [R1+0x3f0] ;  /* 0x0003f00001be7983 */ /* 0x000f280000300800 */
[----:B------:R-:W4:Y:S04]  /*b6e00*/  LDL.LU R189, [R1+0x3f4] ;  /* 0x0003f40001bd7983 */ /* 0x000f280000300800 */
[----:B------:R-:W4:Y:S04]  /*b6e10*/  LDL.LU R238, [R1+0x3f8] ;  /* 0x0003f80001ee7983 */ /* 0x000f280000300800 */
[----:B------:R-:W4:Y:S01]  /*b6e20*/  LDL.LU R244, [R1+0x3fc] ;  /* 0x0003fc0001f47983 */ /* 0x000f220000300800 */
[----:B0-----:R-:W-:-:S03]  /*b6e30*/  F2FP.SATFINITE.E4M3.F32.PACK_AB_MERGE_C R14, R245, R239, RZ ;  /* 0x000000eff50e723e */ /* 0x001fc600048070ff */
[----:B------:R-:W4:Y:S04]  /*b6e40*/  LDL.LU R245, [R1+0xe0] ;  /* 0x0000e00001f57983 */ /* 0x000f280000300800 */
[----:B------:R0:W-:Y:S01]  /*b6e50*/  STL [R1+0x4a28], R14 ;  /* 0x004a280e01007387 */ /* 0x0001e20000100800 */
[----:B-1----:R-:W-:-:S03]  /*b6e60*/  F2FP.SATFINITE.E4M3.F32.PACK_AB_MERGE_C R12, R11, R246, RZ ;  /* 0x000000f60b0c723e */ /* 0x002fc600048070ff */
[----:B------:R-:W4:Y:S01]  /*b6e70*/  LDL.LU R11, [R1+0xe4] ;  /* 0x0000e400010b7983 */ /* 0x000f220000300800 */
[----:B------:R-:W-:Y:S02]  /*b6e80*/  SHF.R.S32.HI R152, RZ, 0x1f, R198 ;  /* 0x0000001fff987819 */ /* 0x000fe400000114c6 */
[----:B0-----:R-:W-:Y:S01]  /*b6e90*/  IADD3 R14, P2, R198, R2, RZ ;  /* 0x00000002c60e7210 */ /* 0x001fe20007f5e0ff */
[----:B------:R-:W-:Y:S04]  /*b6ea0*/  STL [R1+0x4a10], R12 ;  /* 0x004a100c01007387 */ /* 0x000fe80000100800 */
[----:B------:R-:W-:Y:S01]  /*b6eb0*/  IMAD.X R15, R152, 0x1, R13, P2 ;  /* 0x00000001980f7824 */ /* 0x000fe200010e060d */
[----:B------:R-:W4:Y:S04]  /*b6ec0*/  LDL.LU R239, [R1+0xe8] ;  /* 0x0000e80001ef7983 */ /* 0x000f280000300800 */
[----:B------:R-:W4:Y:S04]  /*b6ed0*/  LDL.LU R246, [R1+0xec] ;  /* 0x0000ec0001f67983 */ /* 0x000f280000300800 */
[----:B------:R2:W-:Y:S02]  /*b6ee0*/  STL.64 [R1+0xbc0], R14 ;  /* 0x000bc00e01007387 */ /* 0x0005e40000100a00 */
[----:B--2---:R-:W-:-:S02]  /*b6ef0*/  F2FP.SATFINITE.E4M3.F32.PACK_AB_MERGE_C R14, R229, R221, RZ ;  /* 0x000000dde50e723e */ /* 0x004fc400048070ff */
[----:B---3--:R-:W-:Y:S02]  /*b6f00*/  F2FP.SATFINITE.E4M3.F32.PACK_AB_MERGE_C R12, R10, R248, RZ ;  /* 0x000000f80a0c723e */ /* 0x008fe400048070ff */
[----:B------:R-:W2:Y:S04]  /*b6f10*/  LDL.LU R248, [R1+0xf0] ;  /* 0x0000f00001f87983 */ /* 0x000ea80000300800 */
[----:B------:R0:W-:Y:S04]  /*b6f20*/  STL [R1+0x4a14], R14 ;  /* 0x004a140e01007387 */ /* 0x0001e80000100800 */
[----:B------:R-:W2:Y:S01]  /*b6f30*/  LDL.LU R10, [R1+0xf4] ;  /* 0x0000f400010a7983 */ /* 0x000ea20000300800 */
[----:B0-----:R-:W-:-:S03]  /*b6f40*/  IADD3 R14, P2, R198, R0, RZ ;  /* 0x00000000c60e7210 */ /* 0x001fc60007f5e0ff */
[----:B------:R0:W-:Y:S02]  /*b6f50*/  STL [R1+0x49fc], R12 ;  /* 0x0049fc0c01007387 */ /* 0x0001e40000100800 */
[----:B------:R-:W-:-:S05]  /*b6f60*/  IMAD.X R15, R152, 0x1, R7, P2 ;  /* 0x00000001980f7824 */ /* 0x000fca00010e0607 */
[----:B------:R1:W-:Y:S01]  /*b6f70*/  STL.64 [R1+0xbb8], R14 ;  /* 0x000bb80e01007387 */ /* 0x0003e20000100a00 */
[----:B0-----:R-:W-:-:S03]  /*b6f80*/  F2FP.SATFINITE.E4M3.F32.PACK_AB_MERGE_C R12, R8, R242, RZ ;  /* 0x000000f2080c723e */ /* 0x001fc600048070ff */
[----:B------:R-:W3:Y:S01]  /*b6f90*/  LDL.LU R8, [R1+0xc94] ;  /* 0x000c940001087983 */ /* 0x000ee20000300800 */
[----:B-1----:R-:W-:-:S05]  /*b6fa0*/  F2FP.SATFINITE.E4M3.F32.PACK_AB_MERGE_C R14, R240, R237, RZ ;  /* 0x000000edf00e723e */ /* 0x002fca00048070ff */
[----:B------:R0:W-:Y:S04]  /*b6fb0*/  STL [R1+0x4a04], R14 ;  /* 0x004a040e01007387 */ /* 0x0001e80000100800 */
[----:B------:R-:W-:Y:S04]  /*b6fc0*/  STL [R1+0x4de4], R12 ;  /* 0x004de40c01007387 */ /* 0x000fe80000100800 */
[----:B------:R-:W3:Y:S01]  /*b6fd0*/  LDL.LU R20, [R1+0xf8] ;  /* 0x0000f80001147983 */ /* 0x000ee20000300800 */
[----:B0-----:R-:W-:-:S03]  /*b6fe0*/  IADD3 R14, P2, R198, R6, RZ ;  /* 0x00000006c60e7210 */ /* 0x001fc60007f5e0ff */
[----:B------:R-:W3:Y:S02]  /*b6ff0*/  LDL.LU R221, [R1+0xfc] ;  /* 0x0000fc0001dd7983 */ /* 0x000ee40000300800 */
[----:B------:R-:W-:Y:S02]  /*b7000*/  IMAD.X R15, R152, 0x1, R5, P2 ;  /* 0x00000001980f7824 */ /* 0x000fe400010e0605 */
[----:B------:R-:W3:Y:S04]  /*b7010*/  LDL.LU R229, [R1+0x100] ;  /* 0x0001000001e57983 */ /* 0x000ee80000300800 */
[----:B------:R0:W-:Y:S04]  /*b7020*/  STL.64 [R1+0xbb0], R14 ;  /* 0x000bb00e01007387 */ /* 0x0001e80000100a00 */
[----:B------:R-:W3:Y:S04]  /*b7030*/  LDL.LU R237, [R1+0x104] ;  /* 0x0001040001ed7983 */ /* 0x000ee80000300800 */
[----:B------:R-:W3:Y:S04]  /*b7040*/  LDL.LU R240, [R1+0x108] ;  /* 0x0001080001f07983 */ /* 0x000ee80000300800 */
[----:B------:R-:W3:Y:S01]  /*b7050*/  LDL.LU R242, [R1+0x10c] ;  /* 0x00010c0001f27983 */ /* 0x000ee20000300800 */
[----:B0-----:R-:W-:-:S05]  /*b7060*/  IADD3 R14, P2, R198, R4, RZ ;  /* 0x00000004c60e7210 */ /* 0x001fca0007f5e0ff */
[----:B------:R-:W-:-:S05]  /*b7070*/  IMAD.X R15, R152, 0x1, R3, P2 ;  /* 0x00000001980f7824 */ /* 0x000fca00010e0603 */
[----:B------:R0:W-:Y:S01]  /*b7080*/  STL.64 [R1+0xba8], R14 ;  /* 0x000ba80e01007387 */ /* 0x0001e20000100a00 */
[----:B----4-:R-:W-:Y:S02]  /*b7090*/  SHF.R.S32.HI R152, RZ, 0x1f, R19 ;  /* 0x0000001fff987819 */ /* 0x010fe40000011413 */
[----:B0-----:R-:W-:-:S05]  /*b70a0*/  F2FP.SATFINITE.E4M3.F32.PACK_AB_MERGE_C R15, R196, R197, RZ ;  /* 0x000000c5c40f723e */ /* 0x001fca00048070ff */
[----:B------:R-:W-:Y:S01]  /*b70b0*/  STL [R1+0x4de0], R15 ;  /* 0x004de00f01007387 */ /* 0x000fe20000100800 */
[----:B------:R-:W-:-:S05]  /*b70c0*/  F2FP.SATFINITE.E4M3.F32.PACK_AB_MERGE_C R14, R189, R190, RZ ;  /* 0x000000bebd0e723e */ /* 0x000fca00048070ff */
[----:B------:R0:W-:Y:S01]  /*b70d0*/  STL [R1+0x4df4], R14 ;  /* 0x004df40e01007387 */ /* 0x0001e20000100800 */
[----:B------:R-:W-:Y:S02]  /*b70e0*/  F2FP.SATFINITE.E4M3.F32.PACK_AB_MERGE_C R12, R244, R238, RZ ;  /* 0x000000eef40c723e */ /* 0x000fe400048070ff */
[----:B0-----:R-:W-:-:S03]  /*b70f0*/  IADD3 R14, P2, R19, R2, RZ ;  /* 0x00000002130e7210 */ /* 0x001fc60007f5e0ff */
[----:B------:R-:W-:Y:S02]  /*b7100*/  STL [R1+0x4df0], R12 ;  /* 0x004df00c01007387 */ /* 0x000fe40000100800 */
[----:B------:R-:W-:Y:S02]  /*b7110*/  IMAD.X R15, R152, 0x1, R13, P2 ;  /* 0x00000001980f7824 */ /* 0x000fe400010e060d */
[----:B------:R-:W4:Y:S04]  /*b7120*/  LDL.LU R238, [R1+0x110] ;  /* 0x0001100001ee7983 */ /* 0x000f280000300800 */
[----:B------:R-:W4:Y:S01]  /*b7130*/  LDL.LU R244, [R1+0x114] ;  /* 0x0001140001f47983 */ /* 0x000f220000300800 */
[----:B------:R-:W-:-:S03]  /*b7140*/  F2FP.SATFINITE.E4M3.F32.PACK_AB_MERGE_C R11, R11, R245, RZ ;  /* 0x000000f50b0b723e */ /* 0x000fc600048070ff */
[----:B------:R-:W-:Y:S04]  /*b7150*/  STL.64 [R1+0xba0], R14 ;  /* 0x000ba00e01007387 */ /* 0x000fe80000100a00 */
[----:B------:R0:W-:Y:S04]  /*b7160*/  STL [R1+0x320], R11 ;  /* 0x0003200b01007387 */ /* 0x0001e80000100800 */
[----:B------:R-:W4:Y:S04]  /*b7170*/  LDL.LU R245, [R1+0x118] ;  /* 0x0001180001f57983 */ /* 0x000f280000300800 */
[----:B0-----:R-:W4:Y:S01]  /*b7180*/  LDL.LU R11, [R1+0x11c] ;  /* 0x00011c00010b7983 */ /* 0x001f220000300800 */
[----:B------:R-:W-:-:S02]  /*b7190*/  IADD3 R14, P2, R19, R0, RZ ;  /* 0x00000000130e7210 */ /* 0x000fc40007f5e0ff */
[----:B------:R-:W-:-:S03]  /*b71a0*/  F2FP.SATFINITE.E4M3.F32.PACK_AB_MERGE_C R222, R246, R239, RZ ;  /* 0x000000eff6de723e */ /* 0x000fc600048070ff */
[----:B------:R-:W-:Y:S02]  /*b71b0*/  IMAD.X R15, R152, 0x1, R7, P2 ;  /* 0x00000001980f7824 */ /* 0x000fe400010e0607 */
[----:B------:R-:W-:Y:S04]  /*b71c0*/  STL [R1+0x5408], R222 ;  /* 0x005408de01007387 */ /* 0x000fe80000100800 */
[----:B------:R-:W4:Y:S04]  /*b71d0*/  LDL.LU R239, [R1+0x120] ;  /* 0x0001200001ef7983 */ /* 0x000f280000300800 */
[----:B------:R-:W4:Y:S04]  /*b71e0*/  LDL.LU R246, [R1+0x124] ;  /* 0x0001240001f67983 */ /* 0x000f280000300800 */
[----:B------:R0:W-:Y:S01]  /*b71f0*/  STL.64 [R1+0xb98], R14 ;  /* 0x000b980e01007387 */ /* 0x0001e20000100a00 */
[----:B------:R-:W-:-:S02]  /*b7200*/  F2FP.SATFINITE.E4M3.F32.PACK_AB_MERGE_C R12, R149, R148, RZ ;  /* 0x00000094950c723e */ /* 0x000fc400048070ff */
[----:B0-----:R-:W-:-:S05]  /*b7210*/  IADD3 R14, P2, R19, R6, RZ ;  /* 0x00000006130e7210 */ /* 0x001fca0007f5e0ff */
[----:B------:R-:W-:Y:S01]  /*b7220*/  IMAD.X R15, R152, 0x1, R5, P2 ;  /* 0x00000001980f7824 */ /* 0x000fe200010e0605 */
[----:B--2---:R-:W-:-:S05]  /*b7230*/  F2FP.SATFINITE.E4M3.F32.PACK_AB_MERGE_C R10, R10, R248, RZ ;  /* 0x000000f80a0a723e */ /* 0x004fca00048070ff */
[----:B------:R0:W-:Y:S04]  /*b7240*/  STL [R1+0x328], R10 ;  /* 0x0003280a01007387 */ /* 0x0001e80000100800 */
[----:B------:R-:W2:Y:S04]  /*b7250*/  LDL.LU R248, [R1+0x128] ;  /* 0x0001280001f87983 */ /* 0x000ea80000300800 */
[----:B0-----:R-:W2:Y:S04]  /*b7260*/  LDL.LU R10, [R1+0x12c] ;  /* 0x00012c00010a7983 */ /* 0x001ea80000300800 */
[----:B------:R-:W-:Y:S04]  /*b7270*/  STL [R1+0x4de8], R12 ;  /* 0x004de80c01007387 */ /* 0x000fe80000100800 */
[----:B------:R0:W-:Y:S02]  /*b7280*/  STL.64 [R1+0xb90], R14 ;  /* 0x000b900e01007387 */ /* 0x0001e40000100a00 */
[----:B0-----:R-:W-:-:S02]  /*b7290*/  IADD3 R14, P2, R19, R4, RZ ;  /* 0x00000004130e7210 */ /* 0x001fc40007f5e0ff */
[----:B------:R-:W2:Y:S03]  /*b72a0*/  LDL.LU R19, [R1+0xc98] ;  /* 0x000c980001137983 */ /* 0x000ea60000300800 */
[----:B------:R-:W-:-:S05]  /*b72b0*/  IMAD.X R15, R152, 0x1, R3, P2 ;  /* 0x00000001980f7824 */ /* 0x000fca00010e0603 */
[----:B------:R3:W-:Y:S02]  /*b72c0*/  STL.64 [R1+0xb88], R14 ;  /* 0x000b880e01007387 */ /* 0x0007e40000100a00 */
[----:B---3--:R-:W-:Y:S02]  /*b72d0*/  F2FP.SATFINITE.E4M3.F32.PACK_AB_MERGE_C R15, R221, R20, RZ ;  /* 0x00000014dd0f723e */ /* 0x008fe400048070ff */
[----:B------:R-:W-:-:S03]  /*b72e0*/  F2FP.SATFINITE.E4M3.F32.PACK_AB_MERGE_C R14, R237, R229, RZ ;  /* 0x000000e5ed0e723e */ /* 0x000fc600048070ff */
[----:B------:R-:W-:Y:S01]  /*b72f0*/  STL [R1+0x324], R15 ;  /* 0x0003240f01007387 */ /* 0x000fe20000100800 */
[----:B------:R-:W-:-:S03]  /*b7300*/  F2FP.SATFINITE.E4M3.F32.PACK_AB_MERGE_C R12, R242, R240, RZ ;  /* 0x000000f0f20c723e */ /* 0x000fc600048070ff */
[----:B------:R-:W3:Y:S04]  /*b7310*/  LDL.LU R202, [R1+0x130] ;  /* 0x0001300001ca7983 */ /* 0x000ee80000300800 */
[----:B------:R0:W-:Y:S04]  /*b7320*/  STL [R1+0x4830], R14 ;  /* 0x0048300e01007387 */ /* 0x0001e80000100800 */
[----:B------:R-:W3:Y:S04]  /*b7330*/  LDL.LU R201, [R1+0x134] ;  /* 0x0001340001c97983 */ /* 0x000ee80000300800 */
[----:B------:R-:W-:Y:S04]  /*b7340*/  STL [R1+0x482c], R12 ;  /* 0x00482c0c01007387 */ /* 0x000fe80000100800 */
[----:B------:R-:W3:Y:S04]  /*b7350*/  LDL.LU R200, [R1+0x138] ;  /* 0x0001380001c87983 */ /* 0x000ee80000300800 */
[----:B------:R-:W3:Y:S01]  /*b7360*/  LDL.LU R198, [R1+0x13c] ;  /* 0x00013c0001c67983 */ /* 0x000ee20000300800 */
[----:B------:R-:W-:-:S02]  /*b7370*/  SHF.R.S32.HI R148, RZ, 0x1f, R8 ;  /* 0x0000001fff947819 */ /* 0x000fc40000011408 */
[----:B0-----:R-:W-:Y:S01]  /*b7380*/  IADD3 R14, P2, R8, R2, RZ ;  /* 0x00000002080e7210 */ /* 0x001fe20007f5e0ff */
[----:B------:R-:W3:Y:S04]  /*b7390*/  LDL.LU R197, [R1+0x140] ;  /* 0x0001400001c57983 */ /* 0x000ee80000300800 */
[----:B------:R-:W3:Y:S01]  /*b73a0*/  LDL.LU R196, [R1+0x144] ;  /* 0x0001440001c47983 */ /* 0x000ee20000300800 */
[----:B------:R-:W-:-:S03]  /*b73b0*/  IMAD.X R15, R148, 0x1, R13, P2 ;  /* 0x00000001940f7824 */ /* 0x000fc600010e060d */
[----:B------:R-:W3:Y:S04]  /*b73c0*/  LDL.LU R190, [R1+0x148] ;  /* 0x0001480001be7983 */ /* 0x000ee80000300800 */
[----:B------:R-:W3:Y:S04]  /*b73d0*/  LDL.LU R189, [R1+0x14c] ;  /* 0x00014c0001bd7983 */ /* 0x000ee80000300800 */
[----:B------:R-:W3:Y:S04]  /*b73e0*/  LDL.LU R240, [R1+0x150] ;  /* 0x0001500001f07983 */ /* 0x000ee80000300800 */
[----:B------:R4:W-:Y:S04]  /*b73f0*/  STL.64 [R1+0xb80], R14 ;  /* 0x000b800e01007387 */ /* 0x0009e80000100a00 */
[----:B------:R-:W3:Y:S01]  /*b7400*/  LDL.LU R242, [R1+0x154] ;  /* 0x0001540001f27983 */ /* 0x000ee20000300800 */
[----:B----4-:R-:W-:-:S03]  /*b7410*/  F2FP.SATFINITE.E4M3.F32.PACK_AB_MERGE_C R14, R244, R238, RZ ;  /* 0x000000eef40e723e */ /* 0x010fc600048070ff */
[----:B------:R-:W4:Y:S04]  /*b7420*/  LDL.LU R244, [R1+0x158] ;  /* 0x0001580001f47983 */ /* 0x000f280000300800 */
[----:B------:R0:W-:Y:S01]  /*b7430*/  STL [R1+0x4874], R14 ;  /* 0x0048740e01007387 */ /* 0x0001e20000100800 */
[----:B------:R-:W-:-:S03]  /*b7440*/  F2FP.SATFINITE.E4M3.F32.PACK_AB_MERGE_C R12, R11, R245, RZ ;  /* 0x000000f50b0c723e */ /* 0x000fc600048070ff */
[----:B------:R-:W4:Y:S01]  /*b7450*/  LDL.LU R11, [R1+0x15c] ;  /* 0x00015c00010b7983 */ /* 0x000f220000300800 */
[----:B0-----:R-:W-:-:S03]  /*b7460*/  IADD3 R14, P2, R8, R0, RZ ;  /* 0x00000000080e7210 */ /* 0x001fc60007f5e0ff */
[----:B------:R0:W-:Y:S02]  /*b7470*/  STL [R1+0x4864], R12 ;  /* 0x0048640c01007387 */ /* 0x0001e40000100800 */
[----:B------:R-:W-:Y:S02]  /*b7480*/  IMAD.X R15, R148, 0x1, R7, P2 ;  /* 0x00000001940f7824 */ /* 0x000fe400010e0607 */
[----:B------:R-:W4:Y:S04]  /*b7490*/  LDL.LU R245, [R1+0xc9c] ;  /* 0x000c9c0001f57983 */ /* 0x000f280000300800 */
[----:B------:R-:W4:Y:S01]  /*b74a0*/  LDL.LU R20, [R1+0x160] ;  /* 0x0001600001147983 */ /* 0x000f220000300800 */
[----:B0-----:R-:W-:-:S03]  /*b74b0*/  F2FP.SATFINITE.E4M3.F32.PACK_AB_MERGE_C R12, R246, R239, RZ ;  /* 0x000000eff60c723e */ /* 0x001fc600048070ff */
[----:B------:R0:W-:Y:S04]  /*b74c0*/  STL.64 [R1+0xb78], R14 ;  /* 0x000b780e01007387 */ /* 0x0001e80000100a00 */
[----:B------:R-:W-:Y:S04]  /*b74d0*/  STL [R1+0x489c], R12 ;  /* 0x00489c0c01007387 */ /* 0x000fe80000100800 */
        /* <DEDUP_REMOVED lines=8> */
[----:B------:R-:W2:Y:S04]  /*b7560*/  LDL.LU R248, [R1+0x174] ;  /* 0x0001740001f87983 */ /* 0x000ea80000300800 */
[----:B------:R0:W-:Y:S04]  /*b7570*/  STL.64 [R1+0xb70], R14 ;  /* 0x000b700e01007387 */ /* 0x0001e80000100a00 */
[----:B------:R-:W2:Y:S04]  /*b7580*/  LDL.LU R238, [R1+0x178] ;  /* 0x0001780001ee7983 */ /* 0x000ea80000300800 */
[----:B------:R-:W2:Y:S01]  /*b7590*/  LDL.LU R239, [R1+0x17c] ;  /* 0x00017c0001ef7983 */ /* 0x000ea20000300800 */
[----:B0-----:R-:W-:-:S03]  /*b75a0*/  IADD3 R14, P2, R8, R4, RZ ;  /* 0x00000004080e7210 */ /* 0x001fc60007f5e0ff */
[----:B------:R-:W2:Y:S02]  /*b75b0*/  LDL.LU R10, [R1+0x180] ;  /* 0x00018000010a7983 */ /* 0x000ea40000300800 */
[----:B------:R-:W-:-:S05]  /*b75c0*/  IMAD.X R15, R148, 0x1, R3, P2 ;  /* 0x00000001940f7824 */ /* 0x000fca00010e0603 */
[----:B------:R3:W-:Y:S04]  /*b75d0*/  STL.64 [R1+0xb68], R14 ;  /* 0x000b680e01007387 */ /* 0x0007e80000100a00 */
[----:B------:R-:W2:Y:S01]  /*b75e0*/  LDL.LU R8, [R1+0x184] ;  /* 0x0001840001087983 */ /* 0x000ea20000300800 */
[----:B------:R-:W-:Y:S02]  /*b75f0*/  SHF.R.S32.HI R148, RZ, 0x1f, R19 ;  /* 0x0000001fff947819 */ /* 0x000fe40000011413 */
[----:B---3--:R-:W-:-:S05]  /*b7600*/  F2FP.SATFINITE.E4M3.F32.PACK_AB_MERGE_C R15, R201, R202, RZ ;  /* 0x000000cac90f723e */ /* 0x008fca00048070ff */
[----:B------:R-:W-:Y:S01]  /*b7610*/  STL [R1+0x48a8], R15 ;  /* 0x0048a80f01007387 */ /* 0x000fe20000100800 */
[----:B------:R-:W-:-:S05]  /*b7620*/  F2FP.SATFINITE.E4M3.F32.PACK_AB_MERGE_C R14, R198, R200, RZ ;  /* 0x000000c8c60e723e */ /* 0x000fca00048070ff */
        /* <DEDUP_REMOVED lines=8> */
[----:B------:R-:W-:Y:S01]  /*b76b0*/  STL [R1+0x48dc], R21 ;  /* 0x0048dc1501007387 */ /* 0x000fe20000100800 */
[----:B-1----:R-:W-:-:S03]  /*b76c0*/  IADD3 R14, P2, R19, R0, RZ ;  /* 0x00000000130e7210 */ /* 0x002fc60007f5e0ff */
[----:B------:R4:W-:Y:S02]  /*b76d0*/  STL [R1+0x48f0], R12 ;  /* 0x0048f00c01007387 */ /* 0x0009e40000100800 */
[----:B------:R-:W-:Y:S02]  /*b76e0*/  IMAD.X R15, R148, 0x1, R7, P2 ;  /* 0x00000001940f7824 */ /* 0x000fe400010e0607 */
[----:B------:R-:W3:Y:S04]  /*b76f0*/  LDL.LU R240, [R1+0x188] ;  /* 0x0001880001f07983 */ /* 0x000ee80000300800 */
[----:B------:R-:W3:Y:S04]  /*b7700*/  LDL.LU R242, [R1+0x18c] ;  /* 0x00018c0001f27983 */ /* 0x000ee80000300800 */
[----:B------:R0:W-:Y:S01]  /*b7710*/  STL.64 [R1+0xb58], R14 ;  /* 0x000b580e01007387 */ /* 0x0001e20000100a00 */
[----:B----4-:R-:W-:-:S03]  /*b7720*/  F2FP.SATFINITE.E4M3.F32.PACK_AB_MERGE_C R12, R11, R244, RZ ;  /* 0x000000f40b0c723e */ /* 0x010fc600048070ff */
[----:B------:R-:W4:Y:S04]  /*b7730*/  LDL.LU R244, [R1+0x190] ;  /* 0x0001900001f47983 */ /* 0x000f280000300800 */
[----:B------:R-:W4:Y:S01]  /*b7740*/  LDL.LU R11, [R1+0x194] ;  /* 0x00019400010b7983 */ /* 0x000f220000300800 */
[----:B0-----:R-:W-:-:S03]  /*b7750*/  IADD3 R14, P2, R19, R6, RZ ;  /* 0x00000006130e7210 */ /* 0x001fc60007f5e0ff */
[----:B------:R0:W-:Y:S02]  /*b7760*/  STL [R1+0x48ec], R12 ;  /* 0x0048ec0c01007387 */ /* 0x0001e40000100800 */
[----:B------:R-:W-:Y:S01]  /*b7770*/  IMAD.X R15, R148, 0x1, R5, P2 ;  /* 0x00000001940f7824 */ /* 0x000fe200010e0605 */
[----:B0-----:R-:W-:-:S05]  /*b7780*/  F2FP.SATFINITE.E4M3.F32.PACK_AB_MERGE_C R12, R145, R144, RZ ;  /* 0x00000090910c723e */ /* 0x001fca00048070ff */
[----:B------:R-:W-:Y:S04]  /*b7790*/  STL [R1+0x4dc4], R12 ;  /* 0x004dc40c01007387 */ /* 0x000fe80000100800 */
[----:B------:R0:W-:Y:S02]  /*b77a0*/  STL.64 [R1+0xb50], R14 ;  /* 0x000b500e01007387 */ /* 0x0001e40000100a00 */
[----:B0-----:R-:W-:-:S05]  /*b77b0*/  IADD3 R14, P2, R19, R4, RZ ;  /* 0x00000004130e7210 */ /* 0x001fca0007f5e0ff */
[----:B------:R-:W-:-:S05]  /*b77c0*/  IMAD.X R15, R148, 0x1, R3, P2 ;  /* 0x00000001940f7824 */ /* 0x000fca00010e0603 */
[----:B------:R0:W-:Y:S02]  /*b77d0*/  STL.64 [R1+0xb48], R14 ;  /* 0x000b480e01007387 */ /* 0x0001e40000100a00 */
[----:B0-----:R-:W-:-:S05]  /*b77e0*/  F2FP.SATFINITE.E4M3.F32.PACK_AB_MERGE_C R15, R221, R20, RZ ;  /* 0x00000014dd0f723e */ /* 0x001fca00048070ff */
[----:B------:R-:W-:Y:S01]  /*b77f0*/  STL [R1+0x4900], R15 ;  /* 0x0049000f01007387 */ /* 0x000fe20000100800 */
[----:B------:R-:W-:Y:S02]  /*b7800*/  SHF.R.S32.HI R144, RZ, 0x1f, R245 ;  /* 0x0000001fff907819 */ /* 0x000fe400000114f5 */
[----:B--2---:R-:W-:Y:S02]  /*b7810*/  F2FP.SATFINITE.E4M3.F32.PACK_AB_MERGE_C R14, R237, R229, RZ ;  /* 0x000000e5ed0e723e */ /* 0x004fe400048070ff */
[----:B------:R-:W-:Y:S02]  /*b7820*/  F2FP.SATFINITE.E4M3.F32.PACK_AB_MERGE_C R12, R248, R246, RZ ;  /* 0x000000f6f80c723e */ /* 0x000fe400048070ff */
[----:B------:R-:W2:Y:S04]  /*b7830*/  LDL.LU R246, [R1+0x198] ;  /* 0x0001980001f67983 */ /* 0x000ea80000300800 */
[----:B------:R0:W-:Y:S04]  /*b7840*/  STL [R1+0x48fc], R14 ;  /* 0x0048fc0e01007387 */ /* 0x0001e80000100800 */
[----:B------:R-:W2:Y:S01]  /*b7850*/  LDL.LU R248, [R1+0x19c] ;  /* 0x00019c0001f87983 */ /* 0x000ea20000300800 */
[----:B0-----:R-:W-:-:S03]  /*b7860*/  IADD3 R14, P2, R245, R2, RZ ;  /* 0x00000002f50e7210 */ /* 0x001fc60007f5e0ff */
[----:B------:R0:W-:Y:S02]  /*b7870*/  STL [R1+0x4918], R12 ;  /* 0x0049180c01007387 */ /* 0x0001e40000100800 */
[----:B------:R-:W-:Y:S02]  /*b7880*/  IMAD.X R15, R144, 0x1, R13, P2 ;  /* 0x00000001900f7824 */ /* 0x000fe400010e060d */
[----:B------:R-:W2:Y:S04]  /*b7890*/  LDL.LU R189, [R1+0xca0] ;  /* 0x000ca00001bd7983 */ /* 0x000ea80000300800 */
[----:B------:R-:W2:Y:S01]  /*b78a0*/  LDL.LU R204, [R1+0x1a0] ;  /* 0x0001a00001cc7983 */ /* 0x000ea20000300800 */
[----:B0-----:R-:W-:-:S03]  /*b78b0*/  F2FP.SATFINITE.E4M3.F32.PACK_AB_MERGE_C R12, R239, R238, RZ ;  /* 0x000000eeef0c723e */ /* 0x001fc600048070ff */
[----:B------:R-:W-:Y:S04]  /*b78c0*/  STL.64 [R1+0xb40], R14 ;  /* 0x000b400e01007387 */ /* 0x000fe80000100a00 */
[----:B------:R-:W-:Y:S01]  /*b78d0*/  STL [R1+0x4914], R12 ;  /* 0x0049140c01007387 */ /* 0x000fe20000100800 */
[----:B------:R-:W-:-:S03]  /*b78e0*/  F2FP.SATFINITE.E4M3.F32.PACK_AB_MERGE_C R8, R8, R10, RZ ;  /* 0x0000000a0808723e */ /* 0x000fc600048070ff */
[----:B------:R-:W2:Y:S04]  /*b78f0*/  LDL.LU R203, [R1+0x1a4] ;  /* 0x0001a40001cb7983 */ /* 0x000ea80000300800 */
[----:B------:R0:W-:Y:S04]  /*b7900*/  STL [R1+0x4934], R8 ;  /* 0x0049340801007387 */ /* 0x0001e80000100800 */
[----:B------:R-:W2:Y:S04]  /*b7910*/  LDL.LU R202, [R1+0x1a8] ;  /* 0x0001a80001ca7983 */ /* 0x000ea80000300800 */
[----:B------:R-:W2:Y:S04]  /*b7920*/  LDL.LU R201, [R1+0x1ac] ;  /* 0x0001ac0001c97983 */ /* 0x000ea80000300800 */
[----:B------:R-:W2:Y:S04]  /*b7930*/  LDL.LU R200, [R1+0x1b0] ;  /* 0x0001b00001c87983 */ /* 0x000ea80000300800 */
[----:B------:R-:W2:Y:S04]  /*b7940*/  LDL.LU R198, [R1+0x1b4] ;  /* 0x0001b40001c67983 */ /* 0x000ea80000300800 */
[----:B------:R-:W2:Y:S04]  /*b7950*/  LDL.LU R197, [R1+0x1b8] ;  /* 0x0001b80001c57983 */ /* 0x000ea80000300800 */
[----:B0-----:R-:W2:Y:S01]  /*b7960*/  LDL.LU R8, [R1+0x1bc] ;  /* 0x0001bc0001087983 */ /* 0x001ea20000300800 */
[----:B------:R-:W-:-:S03]  /*b7970*/  IADD3 R14, P2, R245, R0, RZ ;  /* 0x00000000f50e7210 */ /* 0x000fc60007f5e0ff */
[----:B------:R-:W2:Y:S02]  /*b7980*/  LDL.LU R10, [R1+0xca4] ;  /* 0x000ca400010a7983 */ /* 0x000ea40000300800 */
[----:B------:R-:W-:Y:S02]  /*b7990*/  IMAD.X R15, R144, 0x1, R7, P2 ;  /* 0x00000001900f7824 */ /* 0x000fe400010e0607 */
[----:B------:R-:W2:Y:S04]  /*b79a0*/  LDL.LU R196, [R1+0x1c0] ;  /* 0x0001c00001c47983 */ /* 0x000ea80000300800 */
[----:B------:R-:W2:Y:S04]  /*b79b0*/  LDL.LU R190, [R1+0x1c4] ;  /* 0x0001c40001be7983 */ /* 0x000ea80000300800 */
[----:B------:R0:W-:Y:S02]  /*b79c0*/  STL.64 [R1+0xb38], R14 ;  /* 0x000b380e01007387 */ /* 0x0001e40000100a00 */
[----:B0-----:R-:W-:-:S02]  /*b79d0*/  IADD3 R14, P2, R245, R6, RZ ;  /* 0x00000006f50e7210 */ /* 0x001fc40007f5e0ff */
[----:B---3--:R-:W-:-:S03]  /*b79e0*/  F2FP.SATFINITE.E4M3.F32.PACK_AB_MERGE_C R12, R242, R240, RZ ;  /* 0x000000f0f20c723e */ /* 0x008fc600048070ff */
[----:B------:R-:W-:Y:S02]  /*b79f0*/  IMAD.X R15, R144, 0x1, R5, P2 ;  /* 0x00000001900f7824 */ /* 0x000fe400010e0605 */
[----:B------:R-:W-:Y:S01]  /*b7a00*/  STL [R1+0x492c], R12 ;  /* 0x00492c0c01007387 */ /* 0x000fe20000100800 */
[----:B----4-:R-:W-:-:S05]  /*b7a10*/  F2FP.SATFINITE.E4M3.F32.PACK_AB_MERGE_C R11, R11, R244, RZ ;  /* 0x000000f40b0b723e */ /* 0x010fca00048070ff */
[----:B------:R0:W-:Y:S04]  /*b7a20*/  STL [R1+0x494c], R11 ;  /* 0x00494c0b01007387 */ /* 0x0001e80000100800 */
[----:B------:R-:W3:Y:S04]  /*b7a30*/  LDL.LU R19, [R1+0x1c8] ;  /* 0x0001c80001137983 */ /* 0x000ee80000300800 */
[----:B------:R-:W3:Y:S04]  /*b7a40*/  LDL.LU R20, [R1+0x1cc] ;  /* 0x0001cc0001147983 */ /* 0x000ee80000300800 */
[----:B------:R-:W4:Y:S04]  /*b7a50*/  LDL.LU R221, [R1+0x1d0] ;  /* 0x0001d00001dd7983 */ /* 0x000f280000300800 */
[----:B------:R1:W-:Y:S04]  /*b7a60*/  STL.64 [R1+0xb30], R14 ;  /* 0x000b300e01007387 */ /* 0x0003e80000100a00 */
[----:B------:R-:W4:Y:S04]  /*b7a70*/  LDL.LU R229, [R1+0x1d4] ;  /* 0x0001d40001e57983 */ /* 0x000f280000300800 */
[----:B------:R-:W4:Y:S04]  /*b7a80*/  LDL.LU R237, [R1+0x1d8] ;  /* 0x0001d80001ed7983 */ /* 0x000f280000300800 */
[----:B0-----:R-:W4:Y:S01]  /*b7a90*/  LDL.LU R11, [R1+0x1dc] ;  /* 0x0001dc00010b7983 */ /* 0x001f220000300800 */
[----:B-1----:R-:W-:-:S03]  /*b7aa0*/  IADD3 R14, P2, R245, R4, RZ ;  /* 0x00000004f50e7210 */ /* 0x002fc60007f5e0ff */
[----:B------:R-:W4:Y:S02]  /*b7ab0*/  LDL.LU R238, [R1+0x1e0] ;  /* 0x0001e00001ee7983 */ /* 0x000f240000300800 */
[----:B------:R-:W-:Y:S02]  /*b7ac0*/  IMAD.X R15, R144, 0x1, R3, P2 ;  /* 0x00000001900f7824 */ /* 0x000fe400010e0603 */
[----:B------:R-:W4:Y:S04]  /*b7ad0*/  LDL.LU R239, [R1+0x1e4] ;  /* 0x0001e40001ef7983 */ /* 0x000f280000300800 */
[----:B------:R0:W-:Y:S01]  /*b7ae0*/  STL.64 [R1+0xb28], R14 ;  /* 0x000b280e01007387 */ /* 0x0001e20000100a00 */
[----:B--2---:R-:W-:-:S05]  /*b7af0*/  F2FP.SATFINITE.E4M3.F32.PACK_AB_MERGE_C R12, R248, R246, RZ ;  /* 0x000000f6f80c723e */ /* 0x004fca00048070ff */
[----:B------:R1:W-:Y:S04]  /*b7b00*/  STL [R1+0x4948], R12 ;  /* 0x0049480c01007387 */ /* 0x0003e80000100800 */
[----:B------:R-:W2:Y:S04]  /*b7b10*/  LDL.LU R240, [R1+0x1e8] ;  /* 0x0001e80001f07983 */ /* 0x000ea80000300800 */
[----:B------:R-:W2:Y:S04]  /*b7b20*/  LDL.LU R242, [R1+0x1ec] ;  /* 0x0001ec0001f27983 */ /* 0x000ea80000300800 */
[----:B------:R-:W2:Y:S04]  /*b7b30*/  LDL.LU R244, [R1+0x1f0] ;  /* 0x0001f00001f47983 */ /* 0x000ea80000300800 */
[----:B------:R-:W2:Y:S04]  /*b7b40*/  LDL.LU R245, [R1+0x1f4] ;  /* 0x0001f40001f57983 */ /* 0x000ea80000300800 */
[----:B------:R-:W2:Y:S04]  /*b7b50*/  LDL.LU R246, [R1+0x1f8] ;  /* 0x0001f80001f67983 */ /* 0x000ea80000300800 */
[----:B------:R-:W2:Y:S01]  /*b7b60*/  LDL.LU R248, [R1+0x1fc] ;  /* 0x0001fc0001f87983 */ /* 0x000ea20000300800 */
[----:B0-----:R-:W-:-:S02]  /*b7b70*/  F2FP.SATFINITE.E4M3.F32.PACK_AB_MERGE_C R14, R203, R204, RZ ;  /* 0x000000cccb0e723e */ /* 0x001fc400048070ff */
[----:B------:R-:W-:-:S03]  /*b7b80*/  SHF.R.S32.HI R144, RZ, 0x1f, R189 ;  /* 0x0000001fff907819 */ /* 0x000fc600000114bd */
[----:B------:R0:W-:Y:S01]  /*b7b90*/  STL [R1+0x4960], R14 ;  /* 0x0049600e01007387 */ /* 0x0001e20000100800 */
[----:B-1----:R-:W-:Y:S02]  /*b7ba0*/  F2FP.SATFINITE.E4M3.F32.PACK_AB_MERGE_C R12, R201, R202, RZ ;  /* 0x000000cac90c723e */ /* 0x002fe400048070ff */
[----:B0-----:R-:W-:-:S03]  /*b7bb0*/  IADD3 R14, P2, R189, R2, RZ ;  /* 0x00000002bd0e7210 */ /* 0x001fc60007f5e0ff */
[----:B------:R0:W-:Y:S02]  /*b7bc0*/  STL [R1+0x495c], R12 ;  /* 0x00495c0c01007387 */ /* 0x0001e40000100800 */
[----:B------:R-:W-:-:S05]  /*b7bd0*/  IMAD.X R15, R144, 0x1, R13, P2 ;  /* 0x00000001900f7824 */ /* 0x000fca00010e060d */
[----:B------:R1:W-:Y:S01]  /*b7be0*/  STL.64 [R1+0xb20], R14 ;  /* 0x000b200e01007387 */ /* 0x0003e20000100a00 */
[----:B0-----:R-:W-:-:S03]  /*b7bf0*/  F2FP.SATFINITE.E4M3.F32.PACK_AB_MERGE_C R12, R8, R197, RZ ;  /* 0x000000c5080c723e */ /* 0x001fc600048070ff */
[----:B------:R-:W2:Y:S01]  /*b7c00*/  LDL.LU R8, [R1+0xca8] ;  /* 0x000ca80001087983 */ /* 0x000ea20000300800 */
[----:B-1----:R-:W-:-:S05]  /*b7c10*/  F2FP.SATFINITE.E4M3.F32.PACK_AB_MERGE_C R14, R198, R200, RZ ;  /* 0x000000c8c60e723e */ /* 0x002fca00048070ff */
[----:B------:R0:W-:Y:S02]  /*b7c20*/  STL [R1+0x4984], R14 ;  /* 0x0049840e01007387 */ /* 0x0001e40000100800 */
[----:B0-----:R-:W-:Y:S02]  /*b7c30*/  IADD3 R14, P2, R189, R0, RZ ;  /* 0x00000000bd0e7210 */ /* 0x001fe40007f5e0ff */
[----:B------:R0:W-:Y:S03]  /*b7c40*/  STL [R1+0x4980], R12 ;  /* 0x0049800c01007387 */ /* 0x0001e60000100800 */
[----:B------:R-:W-:Y:S01]  /*b7c50*/  IMAD.X R15, R144, 0x1, R7, P2 ;  /* 0x00000001900f7824 */ /* 0x000fe200010e0607 */
[----:B------:R-:W-:-:S04]  /*b7c60*/  F2FP.SATFINITE.E4M3.F32.PACK_AB_MERGE_C R21, R190, R196, RZ ;  /* 0x000000c4be15723e */ /* 0x000fc800048070ff */
[----:B------:R1:W-:Y:S01]  /*b7c70*/  STL.64 [R1+0xb18], R14 ;  /* 0x000b180e01007387 */ /* 0x0003e20000100a00 */
[----:B0-----:R-:W-:-:S03]  /*b7c80*/  F2FP.SATFINITE.E4M3.F32.PACK_AB_MERGE_C R12, R141, R140, RZ ;  /* 0x0000008c8d0c723e */ /* 0x001fc600048070ff */
[----:B------:R-:W-:Y:S01]  /*b7c90*/  STL [R1+0x4994], R21 ;  /* 0x0049941501007387 */ /* 0x000fe20000100800 */
[----:B-1----:R-:W-:-:S03]  /*b7ca0*/  IADD3 R14, P2, R189, R6, RZ ;  /* 0x00000006bd0e7210 */ /* 0x002fc60007f5e0ff */
[----:B------:R-:W-:Y:S02]  /*b7cb0*/  STL [R1+0x4da4], R12 ;  /* 0x004da40c01007387 */ /* 0x000fe40000100800 */
[----:B------:R-:W-:-:S05]  /*b7cc0*/  IMAD.X R15, R144, 0x1, R5, P2 ;  /* 0x00000001900f7824 */ /* 0x000fca00010e0605 */
[----:B------:R0:W-:Y:S02]  /*b7cd0*/  STL.64 [R1+0xb10], R14 ;  /* 0x000b100e01007387 */ /* 0x0001e40000100a00 */
[----:B0-----:R-:W-:Y:S02]  /*b7ce0*/  IADD3 R14, P2, R189, R4, RZ ;  /* 0x00000004bd0e7210 */ /* 0x001fe40007f5e0ff */
[----:B---3--:R-:W-:-:S03]  /*b7cf0*/  F2FP.SATFINITE.E4M3.F32.PACK_AB_MERGE_C R12, R20, R19, RZ ;  /* 0x00000013140c723e */ /* 0x008fc600048070ff */
[----:B------:R-:W-:Y:S01]  /*b7d00*/  IMAD.X R15, R144, 0x1, R3, P2 ;  /* 0x00000001900f7824 */ /* 0x000fe200010e0603 */
[----:B----4-:R-:W-:-:S05]  /*b7d10*/  F2FP.SATFINITE.E4M3.F32.PACK_AB_MERGE_C R20, R229, R221, RZ ;  /* 0x000000dde514723e */ /* 0x010fca00048070ff */
[----:B------:R-:W-:Y:S01]  /*b7d20*/  STL [R1+0x52dc], R20 ;  /* 0x0052dc1401007387 */ /* 0x000fe20000100800 */
[----:B------:R-:W-:-:S03]  /*b7d30*/  F2FP.SATFINITE.E4M3.F32.PACK_AB_MERGE_C R19, R11, R237, RZ ;  /* 0x000000ed0b13723e */ /* 0x000fc600048070ff */
[----:B------:R0:W-:Y:S04]  /*b7d40*/  STL.64 [R1+0xb08], R14 ;  /* 0x000b080e01007387 */ /* 0x0001e80000100a00 */
[----:B------:R-:W-:Y:S04]  /*b7d50*/  STL [R1+0x4988], R12 ;  /* 0x0049880c01007387 */ /* 0x000fe80000100800 */
[----:B------:R1:W-:Y:S04]  /*b7d60*/  STL [R1+0x52e8], R19 ;  /* 0x0052e81301007387 */ /* 0x0003e80000100800 */
[----:B------:R-:W3:Y:S01]  /*b7d70*/  LDL.LU R11, [R1+0xcac] ;  /* 0x000cac00010b7983 */ /* 0x000ee20000300800 */
[----:B------:R-:W-:-:S02]  /*b7d80*/  SHF.R.S32.HI R140, RZ, 0x1f, R10 ;  /* 0x0000001fff8c7819 */ /* 0x000fc4000001140a */
[----:B0-----:R-:W-:-:S05]  /*b7d90*/  IADD3 R14, P2, R10, R2, RZ ;  /* 0x000000020a0e7210 */ /* 0x001fca0007f5e0ff */
[----:B------:R-:W-:Y:S01]  /*b7da0*/  IMAD.X R15, R140, 0x1, R13, P2 ;  /* 0x000000018c0f7824 */ /* 0x000fe200010e060d */
[----:B-1----:R-:W-:-:S04]  /*b7db0*/  F2FP.SATFINITE.E4M3.F32.PACK_AB_MERGE_C R19, R239, R238, RZ ;  /* 0x000000eeef13723e */ /* 0x002fc800048070ff */
[----:B------:R0:W-:Y:S04]  /*b7dc0*/  STL.64 [R1+0xb00], R14 ;  /* 0x000b000e01007387 */ /* 0x0001e80000100a00 */
[----:B------:R1:W-:Y:S01]  /*b7dd0*/  STL [R1+0x4af4], R19 ;  /* 0x004af41301007387 */ /* 0x0003e20000100800 */
[----:B0-----:R-:W-:-:S05]  /*b7de0*/  IADD3 R14, P2, R10, R0, RZ ;  /* 0x000000000a0e7210 */ /* 0x001fca0007f5e0ff */
[----:B------:R-:W-:Y:S01]  /*b7df0*/  IMAD.X R15, R140, 0x1, R7, P2 ;  /* 0x000000018c0f7824 */ /* 0x000fe200010e0607 */
[----:B--2---:R-:W-:-:S05]  /*b7e00*/  F2FP.SATFINITE.E4M3.F32.PACK_AB_MERGE_C R12, R242, R240, RZ ;  /* 0x000000f0f20c723e */ /* 0x004fca00048070ff */
[----:B------:R0:W-:Y:S04]  /*b7e10*/  STL [R1+0x4aec], R12 ;  /* 0x004aec0c01007387 */ /* 0x0001e80000100800 */
[----:B------:R2:W-:Y:S01]  /*b7e20*/  STL.64 [R1+0xaf8], R14 ;  /* 0x000af80e01007387 */ /* 0x0005e20000100a00 */
[----:B-1----:R-:W-:Y:S02]  /*b7e30*/  F2FP.SATFINITE.E4M3.F32.PACK_AB_MERGE_C R19, R245, R244, RZ ;  /* 0x000000f4f513723e */ /* 0x002fe400048070ff */
[----:B0-----:R-:W-:Y:S02]  /*b7e40*/  F2FP.SATFINITE.E4M3.F32.PACK_AB_MERGE_C R12, R248, R246, RZ ;  /* 0x000000f6f80c723e */ /* 0x001fe400048070ff */
[----:B--2---:R-:W-:Y:S01]  /*b7e50*/  IADD3 R14, P2, R10, R6, RZ ;  /* 0x000000060a0e7210 */ /* 0x004fe20007f5e0ff */
[----:B------:R-:W-:Y:S04]  /*b7e60*/  STL [R1+0x4b0c], R19 ;  /* 0x004b0c1301007387 */ /* 0x000fe80000100800 */
[----:B------:R-:W-:Y:S01]  /*b7e70*/  IMAD.X R15, R140, 0x1, R5, P2 ;  /* 0x000000018c0f7824 */ /* 0x000fe200010e0605 */
[----:B------:R-:W-:Y:S04]  /*b7e80*/  STL [R1+0x4b08], R12 ;  /* 0x004b080c01007387 */ /* 0x000fe80000100800 */
[----:B------:R0:W-:Y:S02]  /*b7e90*/  STL.64 [R1+0xaf0], R14 ;  /* 0x000af00e01007387 */ /* 0x0001e40000100a00 */
[----:B0-----:R-:W-:-:S05]  /*b7ea0*/  IADD3 R14, P2, R10, R4, RZ ;  /* 0x000000040a0e7210 */ /* 0x001fca0007f5e0ff */
[----:B------:R-:W-:Y:S01]  /*b7eb0*/  IMAD.X R15, R140, 0x1, R3, P2 ;  /* 0x000000018c0f7824 */ /* 0x000fe200010e0603 */
[----:B------:R-:W-:-:S04]  /*b7ec0*/  F2FP.SATFINITE.E4M3.F32.PACK_AB_MERGE_C R12, R27, R26, RZ ;  /* 0x0000001a1b0c723e */ /* 0x000fc800048070ff */
[----:B------:R0:W-:Y:S01]  /*b7ed0*/  STL.64 [R1+0xae8], R14 ;  /* 0x000ae80e01007387 */ /* 0x0001e20000100a00 */
[----:B------:R-:W-:Y:S02]  /*b7ee0*/  F2FP.SATFINITE.E4M3.F32.PACK_AB_MERGE_C R10, R29, R28, RZ ;  /* 0x0000001c1d0a723e */ /* 0x000fe400048070ff */
[----:B0-----:R-:W-:Y:S02]  /*b7ef0*/  F2FP.SATFINITE.E4M3.F32.PACK_AB_MERGE_C R14, R25, R24, RZ ;  /* 0x00000018190e723e */ /* 0x001fe400048070ff */
[----:B------:R-:W-:-:S03]  /*b7f00*/  SHF.R.S32.HI R24, RZ, 0x1f, R8 ;  /* 0x0000001fff187819 */ /* 0x000fc60000011408 */
[----:B------:R0:W-:Y:S04]  /*b7f10*/  STL [R1+0x4b2c], R14 ;  /* 0x004b2c0e01007387 */ /* 0x0001e80000100800 */
[----:B------:R-:W-:Y:S04]  /*b7f20*/  STL [R1+0x4b28], R12 ;  /* 0x004b280c01007387 */ /* 0x000fe80000100800 */
[----:B------:R1:W-:Y:S01]  /*b7f30*/  STL [R1+0x4b44], R10 ;  /* 0x004b440a01007387 */ /* 0x0003e20000100800 */
[----:B0-----:R-:W-:-:S05]  /*b7f40*/  IADD3 R14, P2, R8, R2, RZ ;  /* 0x00000002080e7210 */ /* 0x001fca0007f5e0ff */
[----:B------:R-:W-:Y:S01]  /*b7f50*/  IMAD.X R15, R24, 0x1, R13, P2 ;  /* 0x00000001180f7824 */ /* 0x000fe200010e060d */
[----:B-1----:R-:W2:Y:S04]  /*b7f60*/  LDL.LU R10, [R1+0xcb0] ;  /* 0x000cb000010a7983 */ /* 0x002ea80000300800 */
[----:B------:R0:W-:Y:S01]  /*b7f70*/  STL.64 [R1+0xae0], R14 ;  /* 0x000ae00e01007387 */ /* 0x0001e20000100a00 */
[----:B------:R-:W-:Y:S02]  /*b7f80*/  F2FP.SATFINITE.E4M3.F32.PACK_AB_MERGE_C R19, R31, R30, RZ ;  /* 0x0000001e1f13723e */ /* 0x000fe400048070ff */
        /* <DEDUP_REMOVED lines=8> */
[----:B----4-:R-:W-:Y:S01]  /*b8010*/  IADD3 R14, P2, R8, R6, RZ ;  /* 0x00000006080e7210 */ /* 0x010fe20007f5e0ff */
        /* <DEDUP_REMOVED lines=9> */
[----:B0-----:R-:W-:-:S05]  /*b80b0*/  F2FP.SATFINITE.E4M3.F32.PACK_AB_MERGE_C R14, R39, R38, RZ ;  /* 0x00000026270e723e */ /* 0x001fca00048070ff */
[----:B------:R0:W-:Y:S04]  /*b80c0*/  STL [R1+0x4b60], R14 ;  /* 0x004b600e01007387 */ /* 0x0001e80000100800 */
[----:B------:R-:W-:Y:S04]  /*b80d0*/  STL [R1+0x4b6c], R12 ;  /* 0x004b6c0c01007387 */ /* 0x000fe80000100800 */
[----:B------:R1:W-:Y:S01]  /*b80e0*/  STL [R1+0x4974], R8 ;  /* 0x0049740801007387 */ /* 0x0003e20000100800 */
[----:B---3--:R-:W-:Y:S02]  /*b80f0*/  SHF.R.S32.HI R24, RZ, 0x1f, R11 ;  /* 0x0000001fff187819 */ /* 0x008fe4000001140b */
[----:B0-----:R-:W-:Y:S01]  /*b8100*/  IADD3 R14, P2, R11, R2, RZ ;  /* 0x000000020b0e7210 */ /* 0x001fe20007f5e0ff */
[----:B-1----:R-:W3:Y:S04]  /*b8110*/  LDL.LU R8, [R1+0xcd4] ;  /* 0x000cd40001087983 */ /* 0x002ee80000300800 */
[----:B------:R-:W-:Y:S01]  /*b8120*/  IMAD.X R15, R24, 0x1, R13, P2 ;  /* 0x00000001180f7824 */ /* 0x000fe200010e060d */
[----:B------:R-:W-:-:S04]  /*b8130*/  F2FP.SATFINITE.E4M3.F32.PACK_AB_MERGE_C R19, R139, R138, RZ ;  /* 0x0000008a8b13723e */ /* 0x000fc800048070ff */
[----:B------:R0:W-:Y:S01]  /*b8140*/  STL.64 [R1+0xac0], R14 ;  /* 0x000ac00e01007387 */ /* 0x0001e20000100a00 */
[----:B------:R-:W-:-:S03]  /*b8150*/  F2FP.SATFINITE.E4M3.F32.PACK_AB_MERGE_C R12, R43, R42, RZ ;  /* 0x0000002a2b0c723e */ /* 0x000fc600048070ff */
[----:B------:R1:W-:Y:S01]  /*b8160*/  STL [R1+0x4d6c], R19 ;  /* 0x004d6c1301007387 */ /* 0x0003e20000100800 */
[----:B0-----:R-:W-:-:S03]  /*b8170*/  IADD3 R14, P2, R11, R0, RZ ;  /* 0x000000000b0e7210 */ /* 0x001fc60007f5e0ff */
[----:B------:R0:W-:Y:S02]  /*b8180*/  STL [R1+0x4b68], R12 ;  /* 0x004b680c01007387 */ /* 0x0001e40000100800 */
[----:B------:R-:W-:Y:S01]  /*b8190*/  IMAD.X R15, R24, 0x1, R7, P2 ;  /* 0x00000001180f7824 */ /* 0x000fe200010e0607 */
[----:B-1----:R-:W-:-:S04]  /*b81a0*/  F2FP.SATFINITE.E4M3.F32.PACK_AB_MERGE_C R19, R45, R44, RZ ;  /* 0x0000002c2d13723e */ /* 0x002fc800048070ff */
[----:B------:R1:W-:Y:S01]  /*b81b0*/  STL.64 [R1+0xab8], R14 ;  /* 0x000ab80e01007387 */ /* 0x0003e20000100a00 */
[----:B0-----:R-:W-:-:S03]  /*b81c0*/  F2FP.SATFINITE.E4M3.F32.PACK_AB_MERGE_C R12, R47, R46, RZ ;  /* 0x0000002e2f0c723e */ /* 0x001fc600048070ff */
[----:B------:R-:W-:Y:S01]  /*b81d0*/  STL [R1+0x4b80], R19 ;  /* 0x004b801301007387 */ /* 0x000fe20000100800 */
[----:B-1----:R-:W-:-:S03]  /*b81e0*/  IADD3 R14, P2, R11, R6, RZ ;  /* 0x000000060b0e7210 */ /* 0x002fc60007f5e0ff */
[----:B------:R-:W-:Y:S02]  /*b81f0*/  STL [R1+0x4b7c], R12 ;  /* 0x004b7c0c01007387 */ /* 0x000fe40000100800 */
[----:B------:R-:W-:-:S05]  /*b8200*/  IMAD.X R15, R24, 0x1, R5, P2 ;  /* 0x00000001180f7824 */ /* 0x000fca00010e0605 */
[----:B------:R0:W-:Y:S02]  /*b8210*/  STL.64 [R1+0xab0], R14 ;  /* 0x000ab00e01007387 */ /* 0x0001e40000100a00 */
[----:B0-----:R-:W-:-:S05]  /*b8220*/  IADD3 R14, P2, R11, R4, RZ ;  /* 0x000000040b0e7210 */ /* 0x001fca0007f5e0ff */
[----:B------:R-:W-:Y:S01]  /*b8230*/  IMAD.X R15, R24, 0x1, R3, P2 ;  /* 0x00000001180f7824 */ /* 0x000fe200010e0603 */
[----:B------:R-:W-:-:S04]  /*b8240*/  F2FP.SATFINITE.E4M3.F32.PACK_AB_MERGE_C R12, R51, R50, RZ ;  /* 0x00000032330c723e */ /* 0x000fc800048070ff */
[----:B------:R0:W-:Y:S01]  /*b8250*/  STL.64 [R1+0xaa8], R14 ;  /* 0x000aa80e01007387 */ /* 0x0001e20000100a00 */
[----:B------:R-:W-:Y:S02]  /*b8260*/  F2FP.SATFINITE.E4M3.F32.PACK_AB_MERGE_C R11, R53, R52, RZ ;  /* 0x00000034350b723e */ /* 0x000fe400048070ff */
[----:B0-----:R-:W-:-:S05]  /*b8270*/  F2FP.SATFINITE.E4M3.F32.PACK_AB_MERGE_C R14, R49, R48, RZ ;  /* 0x00000030310e723e */ /* 0x001fca00048070ff */
[----:B------:R-:W-:Y:S04]  /*b8280*/  STL [R1+0x4b88], R14 ;  /* 0x004b880e01007387 */ /* 0x000fe80000100800 */
[----:B------:R-:W-:Y:S04]  /*b8290*/  STL [R1+0x4b84], R12 ;  /* 0x004b840c01007387 */ /* 0x000fe80000100800 */
[----:B------:R0:W-:Y:S04]  /*b82a0*/  STL [R1+0x4ba0], R11 ;  /* 0x004ba00b01007387 */ /* 0x0001e80000100800 */
[----:B0-----:R-:W4:Y:S01]  /*b82b0*/  LDL.LU R11, [R1+0xd10] ;  /* 0x000d1000010b7983 */ /* 0x001f220000300800 */
[----:B------:R-:W-:-:S02]  /*b82c0*/  F2FP.SATFINITE.E4M3.F32.PACK_AB_MERGE_C R19, R55, R54, RZ ;  /* 0x000000363713723e */ /* 0x000fc400048070ff */
[----:B------:R-:W-:Y:S02]  /*b82d0*/  F2FP.SATFINITE.E4M3.F32.PACK_AB_MERGE_C R12, R57, R56, RZ ;  /* 0x00000038390c723e */ /* 0x000fe400048070ff */
[----:B--2---:R-:W-:Y:S02]  /*b82e0*/  SHF.R.S32.HI R24, RZ, 0x1f, R10 ;  /* 0x0000001fff187819 */ /* 0x004fe4000001140a */
[----:B------:R-:W-:-:S05]  /*b82f0*/  IADD3 R14, P2, R10, R2, RZ ;  /* 0x000000020a0e7210 */ /* 0x000fca0007f5e0ff */
[----:B------:R-:W-:-:S05]  /*b8300*/  IMAD.X R15, R24, 0x1, R13, P2 ;  /* 0x00000001180f7824 */ /* 0x000fca00010e060d */
[----:B------:R0:W-:Y:S04]  /*b8310*/  STL.64 [R1+0xaa0], R14 ;  /* 0x000aa00e01007387 */ /* 0x0001e80000100a00 */
        /* <DEDUP_REMOVED lines=13> */
[----:B------:R-:W-:-:S05]  /*b83f0*/  IMAD.X R15, R24, 0x1, R3, P2 ;  /* 0x00000001180f7824 */ /* 0x000fca00010e0603 */
[----:B------:R0:W-:Y:S01]  /*b8400*/  STL.64 [R1+0xa88], R14 ;  /* 0x000a880e01007387 */ /* 0x0001e20000100a00 */
[----:B------:R-:W-:Y:S02]  /*b8410*/  F2FP.SATFINITE.E4M3.F32.PACK_AB_MERGE_C R12, R133, R132, RZ ;  /* 0x00000084850c723e */ /* 0x000fe400048070ff */
[----:B0-----:R-:W-:-:S05]  /*b8420*/  F2FP.SATFINITE.E4M3.F32.PACK_AB_MERGE_C R14, R63, R62, RZ ;  /* 0x0000003e3f0e723e */ /* 0x001fca00048070ff */
[----:B------:R0:W-:Y:S01]  /*b8430*/  STL [R1+0x4bbc], R14 ;  /* 0x004bbc0e01007387 */ /* 0x0001e20000100800 */
[----:B------:R-:W-:Y:S02]  /*b8440*/  F2FP.SATFINITE.E4M3.F32.PACK_AB_MERGE_C R10, R65, R64, RZ ;  /* 0x00000040410a723e */ /* 0x000fe400048070ff */
[----:B---3--:R-:W-:Y:S02]  /*b8450*/  SHF.R.S32.HI R24, RZ, 0x1f, R8 ;  /* 0x0000001fff187819 */ /* 0x008fe40000011408 */
[----:B0-----:R-:W-:Y:S01]  /*b8460*/  IADD3 R14, P2, R8, R2, RZ ;  /* 0x00000002080e7210 */ /* 0x001fe20007f5e0ff */
[----:B------:R-:W-:Y:S04]  /*b8470*/  STL [R1+0x4958], R12 ;  /* 0x0049580c01007387 */ /* 0x000fe80000100800 */
[----:B------:R-:W-:Y:S01]  /*b8480*/  IMAD.X R15, R24, 0x1, R13, P2 ;  /* 0x00000001180f7824 */ /* 0x000fe200010e060d */
[----:B------:R0:W-:Y:S04]  /*b8490*/  STL [R1+0x4bd8], R10 ;  /* 0x004bd80a01007387 */ /* 0x0001e80000100800 */
[----:B------:R1:W-:Y:S04]  /*b84a0*/  STL.64 [R1+0xa80], R14 ;  /* 0x000a800e01007387 */ /* 0x0003e80000100a00 */
[----:B0-----:R-:W2:Y:S01]  /*b84b0*/  LDL.LU R10, [R1+0xd14] ;  /* 0x000d1400010a7983 */ /* 0x001ea20000300800 */
[----:B-1----:R-:W-:-:S05]  /*b84c0*/  F2FP.SATFINITE.E4M3.F32.PACK_AB_MERGE_C R14, R67, R66, RZ ;  /* 0x00000042430e723e */ /* 0x002fca00048070ff */
        /* <DEDUP_REMOVED lines=17> */
[----:B0-----:R-:W-:Y:S02]  /*b85e0*/  F2FP.SATFINITE.E4M3.F32.PACK_AB_MERGE_C R14, R75, R74, RZ ;  /* 0x0000004a4b0e723e */ /* 0x001fe400048070ff */
[----:B----4-:R-:W-:-:S03]  /*b85f0*/  SHF.R.S32.HI R24, RZ, 0x1f, R11 ;  /* 0x0000001fff187819 */ /* 0x010fc6000001140b */
        /* <DEDUP_REMOVED lines=9> */
[----:B---3--:R-:W-:Y:S01]  /*b8690*/  IADD3 R14, P2, R11, R0, RZ ;  /* 0x000000000b0e7210 */ /* 0x008fe20007f5e0ff */
[----:B------:R-:W-:Y:S04]  /*b86a0*/  STL [R1+0x4c30], R12 ;  /* 0x004c300c01007387 */ /* 0x000fe80000100800 */
[----:B------:R-:W-:Y:S01]  /*b86b0*/  IMAD.X R15, R24, 0x1, R7, P2 ;  /* 0x00000001180f7824 */ /* 0x000fe200010e0607 */
[----:B------:R0:W-:Y:S04]  /*b86c0*/  STL [R1+0x4c28], R8 ;  /* 0x004c280801007387 */ /* 0x0001e80000100800 */
[----:B------:R1:W-:Y:S04]  /*b86d0*/  STL.64 [R1+0xa58], R14 ;  /* 0x000a580e01007387 */ /* 0x0003e80000100a00 */
[----:B0-----:R-:W3:Y:S01]  /*b86e0*/  LDL.LU R8, [R1+0xd0c] ;  /* 0x000d0c0001087983 */ /* 0x001ee20000300800 */
[----:B-1----:R-:W-:-:S05]  /*b86f0*/  F2FP.SATFINITE.E4M3.F32.PACK_AB_MERGE_C R14, R85, R84, RZ ;  /* 0x00000054550e723e */ /* 0x002fca00048070ff */
[----:B------:R0:W-:Y:S01]  /*b8700*/  STL [R1+0x4c48], R14 ;  /* 0x004c480e01007387 */ /* 0x0001e20000100800 */
[----:B------:R-:W-:Y:S02]  /*b8710*/  F2FP.SATFINITE.E4M3.F32.PACK_AB_MERGE_C R12, R87, R86, RZ ;  /* 0x00000056570c723e */ /* 0x000fe400048070ff */
[----:B0-----:R-:W-:-:S03]  /*b8720*/  IADD3 R14, P2, R11, R6, RZ ;  /* 0x000000060b0e7210 */ /* 0x001fc60007f5e0ff */
[----:B------:R-:W-:Y:S02]  /*b8730*/  STL [R1+0x4c44], R12 ;  /* 0x004c440c01007387 */ /* 0x000fe40000100800 */
[----:B------:R-:W-:-:S05]  /*b8740*/  IMAD.X R15, R24, 0x1, R5, P2 ;  /* 0x00000001180f7824 */ /* 0x000fca00010e0605 */
[----:B------:R0:W-:Y:S01]  /*b8750*/  STL.64 [R1+0xa50], R14 ;  /* 0x000a500e01007387 */ /* 0x0001e20000100a00 */
[----:B------:R-:W-:Y:S02]  /*b8760*/  F2FP.SATFINITE.E4M3.F32.PACK_AB_MERGE_C R221, R89, R88, RZ ;  /* 0x0000005859dd723e */ /* 0x000fe400048070ff */
[----:B0-----:R-:W-:-:S03]  /*b8770*/  IADD3 R14, P2, R11, R4, RZ ;  /* 0x000000040b0e7210 */ /* 0x001fc60007f5e0ff */
[----:B------:R-:W-:Y:S02]  /*b8780*/  STL [R1+0x52ec], R221 ;  /* 0x0052ecdd01007387 */ /* 0x000fe40000100800 */
[----:B------:R-:W-:Y:S01]  /*b8790*/  IMAD.X R15, R24, 0x1, R3, P2 ;  /* 0x00000001180f7824 */ /* 0x000fe200010e0603 */
[----:B------:R-:W-:-:S04]  /*b87a0*/  F2FP.SATFINITE.E4M3.F32.PACK_AB_MERGE_C R12, R129, R128, RZ ;  /* 0x00000080810c723e */ /* 0x000fc800048070ff */
[----:B------:R-:W-:Y:S01]  /*b87b0*/  STL.64 [R1+0xa48], R14 ;  /* 0x000a480e01007387 */ /* 0x000fe20000100a00 */
[----:B------:R-:W-:Y:S02]  /*b87c0*/  F2FP.SATFINITE.E4M3.F32.PACK_AB_MERGE_C R11, R91, R90, RZ ;  /* 0x0000005a5b0b723e */ /* 0x000fe400048070ff */
[----:B------:R-:W-:Y:S01]  /*b87d0*/  F2FP.SATFINITE.E4M3.F32.PACK_AB_MERGE_C R229, R93, R92, RZ ;  /* 0x0000005c5de5723e */ /* 0x000fe200048070ff */
[----:B------:R-:W-:Y:S04]  /*b87e0*/  STL [R1+0x4930], R12 ;  /* 0x0049300c01007387 */ /* 0x000fe80000100800 */
[----:B------:R0:W-:Y:S04]  /*b87f0*/  STL [R1+0x4c5c], R11 ;  /* 0x004c5c0b01007387 */ /* 0x0001e80000100800 */
[----:B------:R-:W-:Y:S01]  /*b8800*/  STL [R1+0x52f0], R229 ;  /* 0x0052f0e501007387 */ /* 0x000fe20000100800 */
[----:B------:R-:W-:-:S02]  /*b8810*/  F2FP.SATFINITE.E4M3.F32.PACK_AB_MERGE_C R238, R97, R96, RZ ;  /* 0x0000006061ee723e */ /* 0x000fc400048070ff */
[----:B0-----:R-:W-:Y:S02]  /*b8820*/  F2FP.SATFINITE.E4M3.F32.PACK_AB_MERGE_C R11, R95, R94, RZ ;  /* 0x0000005e5f0b723e */ /* 0x001fe400048070ff */
[----:B------:R-:W-:Y:S02]  /*b8830*/  F2FP.SATFINITE.E4M3.F32.PACK_AB_MERGE_C R245, R101, R100, RZ ;  /* 0x0000006465f5723e */ /* 0x000fe400048070ff */
[----:B------:R-:W-:Y:S02]  /*b8840*/  F2FP.SATFINITE.E4M3.F32.PACK_AB_MERGE_C R12, R103, R102, RZ ;  /* 0x00000066670c723e */ /* 0x000fe400048070ff */
[----:B------:R-:W-:Y:S02]  /*b8850*/  F2FP.SATFINITE.E4M3.F32.PACK_AB_MERGE_C R251, R109, R108, RZ ;  /* 0x0000006c6dfb723e */ /* 0x000fe400048070ff */
[----:B------:R-:W-:Y:S02]  /*b8860*/  F2FP.SATFINITE.E4M3.F32.PACK_AB_MERGE_C R235, R113, R112, RZ ;  /* 0x0000007071eb723e */ /* 0x000fe400048070ff */
[----:B--2---:R-:W-:-:S02]  /*b8870*/  SHF.R.S32.HI R24, RZ, 0x1f, R10 ;  /* 0x0000001fff187819 */ /* 0x004fc4000001140a */
[----:B------:R-:W-:-:S05]  /*b8880*/  IADD3 R14, P2, R10, R2, RZ ;  /* 0x000000020a0e7210 */ /* 0x000fca0007f5e0ff */
[----:B------:R-:W-:-:S05]  /*b8890*/  IMAD.X R15, R24, 0x1, R13, P2 ;  /* 0x00000001180f7824 */ /* 0x000fca00010e060d */
[----:B------:R0:W-:Y:S04]  /*b88a0*/  STL.64 [R1+0xa40], R14 ;  /* 0x000a400e01007387 */ /* 0x0001e80000100a00 */
[----:B------:R1:W-:Y:S01]  /*b88b0*/  STL [R1+0x4c68], R11 ;  /* 0x004c680b01007387 */ /* 0x0003e20000100800 */
[----:B0-----:R-:W-:Y:S02]  /*b88c0*/  IADD3 R14, P2, R10, R0, RZ ;  /* 0x000000000a0e7210 */ /* 0x001fe40007f5e0ff */
[----:B-1----:R-:W-:-:S03]  /*b88d0*/  F2FP.SATFINITE.E4M3.F32.PACK_AB_MERGE_C R11, R99, R98, RZ ;  /* 0x00000062630b723e */ /* 0x002fc600048070ff */
[----:B------:R-:W-:Y:S01]  /*b88e0*/  IMAD.X R15, R24, 0x1, R7, P2 ;  /* 0x00000001180f7824 */ /* 0x000fe200010e0607 */
[----:B------:R-:W-:Y:S04]  /*b88f0*/  STL [R1+0x52f4], R238 ;  /* 0x0052f4ee01007387 */ /* 0x000fe80000100800 */
[----:B------:R-:W-:Y:S04]  /*b8900*/  STL.64 [R1+0xa38], R14 ;  /* 0x000a380e01007387 */ /* 0x000fe80000100a00 */
[----:B------:R0:W-:Y:S04]  /*b8910*/  STL [R1+0x4c74], R11 ;  /* 0x004c740b01007387 */ /* 0x0001e80000100800 */
[----:B0-----:R-:W2:Y:S01]  /*b8920*/  LDL.LU R11, [R1+0xd08] ;  /* 0x000d0800010b7983 */ /* 0x001ea20000300800 */
[----:B------:R-:W-:-:S05]  /*b8930*/  IADD3 R14, P2, R10, R6, RZ ;  /* 0x000000060a0e7210 */ /* 0x000fca0007f5e0ff */
[----:B------:R-:W-:-:S05]  /*b8940*/  IMAD.X R15, R24, 0x1, R5, P2 ;  /* 0x00000001180f7824 */ /* 0x000fca00010e0605 */
[----:B------:R0:W-:Y:S02]  /*b8950*/  STL.64 [R1+0xa30], R14 ;  /* 0x000a300e01007387 */ /* 0x0001e40000100a00 */
[----:B0-----:R-:W-:Y:S02]  /*b8960*/  IADD3 R14, P2, R10, R4, RZ ;  /* 0x000000040a0e7210 */ /* 0x001fe40007f5e0ff */
[----:B------:R-:W-:Y:S03]  /*b8970*/  STL [R1+0x52f8], R245 ;  /* 0x0052f8f501007387 */ /* 0x000fe60000100800 */
[----:B------:R-:W-:Y:S01]  /*b8980*/  IMAD.X R15, R24, 0x1, R3, P2 ;  /* 0x00000001180f7824 */ /* 0x000fe200010e0603 */
[----:B------:R-:W-:-:S04]  /*b8990*/  F2FP.SATFINITE.E4M3.F32.PACK_AB_MERGE_C R10, R105, R104, RZ ;  /* 0x00000068690a723e */ /* 0x000fc800048070ff */
[----:B------:R-:W-:Y:S04]  /*b89a0*/  STL.64 [R1+0x9f8], R14 ;  /* 0x0009f80e01007387 */ /* 0x000fe80000100a00 */
[----:B------:R0:W-:Y:S04]  /*b89b0*/  STL [R1+0x52fc], R10 ;  /* 0x0052fc0a01007387 */ /* 0x0001e80000100800 */
[----:B------:R-:W-:Y:S04]  /*b89c0*/  STL [R1+0x4c70], R12 ;  /* 0x004c700c01007387 */ /* 0x000fe80000100800 */
[----:B------:R-:W4:Y:S01]  /*b89d0*/  LDL.LU R244, [R1+0xd04] ;  /* 0x000d040001f47983 */ /* 0x000f220000300800 */
[----:B0-----:R-:W-:-:S02]  /*b89e0*/  F2FP.SATFINITE.E4M3.F32.PACK_AB_MERGE_C R10, R107, R106, RZ ;  /* 0x0000006a6b0a723e */ /* 0x001fc400048070ff */
[----:B---3--:R-:W-:Y:S02]  /*b89f0*/  SHF.R.S32.HI R24, RZ, 0x1f, R8 ;  /* 0x0000001fff187819 */ /* 0x008fe40000011408 */
[----:B------:R-:W-:-:S05]  /*b8a00*/  IADD3 R14, P2, R8, R2, RZ ;  /* 0x00000002080e7210 */ /* 0x000fca0007f5e0ff */
[----:B------:R-:W-:-:S05]  /*b8a10*/  IMAD.X R15, R24, 0x1, R13, P2 ;  /* 0x00000001180f7824 */ /* 0x000fca00010e060d */
[----:B------:R0:W-:Y:S04]  /*b8a20*/  STL.64 [R1+0x9f0], R14 ;  /* 0x0009f00e01007387 */ /* 0x0001e80000100a00 */
[----:B------:R1:W-:Y:S01]  /*b8a30*/  STL [R1+0x4c88], R10 ;  /* 0x004c880a01007387 */ /* 0x0003e20000100800 */
[----:B0-----:R-:W-:-:S03]  /*b8a40*/  IADD3 R14, P2, R8, R0, RZ ;  /* 0x00000000080e7210 */ /* 0x001fc60007f5e0ff */
[----:B------:R-:W-:Y:S02]  /*b8a50*/  STL [R1+0x5300], R251 ;  /* 0x005300fb01007387 */ /* 0x000fe40000100800 */
[----:B------:R-:W-:Y:S02]  /*b8a60*/  IMAD.X R15, R24, 0x1, R7, P2 ;  /* 0x00000001180f7824 */ /* 0x000fe400010e0607 */
[----:B------:R-:W-:Y:S04]  /*b8a70*/  STL [R1+0x5304], R235 ;  /* 0x005304eb01007387 */ /* 0x000fe80000100800 */
[----:B------:R0:W-:Y:S01]  /*b8a80*/  STL.64 [R1+0x9e8], R14 ;  /* 0x0009e80e01007387 */ /* 0x0001e20000100a00 */
[----:B-1----:R-:W-:Y:S02]  /*b8a90*/  F2FP.SATFINITE.E4M3.F32.PACK_AB_MERGE_C R10, R111, R110, RZ ;  /* 0x0000006e6f0a723e */ /* 0x002fe400048070ff */
[----:B0-----:R-:W-:-:S03]  /*b8aa0*/  IADD3 R14, P2, R8, R6, RZ ;  /* 0x00000006080e7210 */ /* 0x001fc60007f5e0ff */
[----:B------:R-:W-:Y:S02]  /*b8ab0*/  STL [R1+0x4c8c], R10 ;  /* 0x004c8c0a01007387 */ /* 0x000fe40000100800 */
[----:B------:R-:W-:-:S05]  /*b8ac0*/  IMAD.X R15, R24, 0x1, R5, P2 ;  /* 0x00000001180f7824 */ /* 0x000fca00010e0605 */
[----:B------:R0:W-:Y:S04]  /*b8ad0*/  STL.64 [R1+0x9e0], R14 ;  /* 0x0009e00e01007387 */ /* 0x0001e80000100a00 */
[----:B------:R-:W3:Y:S01]  /*b8ae0*/  LDL.LU R246, [R1+0x4bb8] ;  /* 0x004bb80001f67983 */ /* 0x000ee20000300800 */
[----:B0-----:R-:W-:-:S03]  /*b8af0*/  IADD3 R14, P2, R8, R4, RZ ;  /* 0x00000004080e7210 */ /* 0x001fc60007f5e0ff */
[----:B------:R-:W3:Y:S02]  /*b8b00*/  LDL.LU R8, [R1+0x4740] ;  /* 0x0047400001087983 */ /* 0x000ee40000300800 */
[----:B------:R-:W-:Y:S01]  /*b8b10*/  IMAD.X R15, R24, 0x1, R3, P2 ;  /* 0x00000001180f7824 */ /* 0x000fe200010e0603 */
[----:B------:R-:W-:-:S04]  /*b8b20*/  F2FP.SATFINITE.E4M3.F32.PACK_AB_MERGE_C R10, R115, R114, RZ ;  /* 0x00000072730a723e */ /* 0x000fc800048070ff */
[----:B------:R-:W-:Y:S01]  /*b8b30*/  STL.64 [R1+0x9d8], R14 ;  /* 0x0009d80e01007387 */ /* 0x000fe20000100a00 */
[----:B------:R-:W-:Y:S02]  /*b8b40*/  F2FP.SATFINITE.E4M3.F32.PACK_AB_MERGE_C R221, R125, R124, RZ ;  /* 0x0000007c7ddd723e */ /* 0x000fe400048070ff */
[----:B------:R-:W-:Y:S02]  /*b8b50*/  F2FP.SATFINITE.E4M3.F32.PACK_AB_MERGE_C R249, R117, R116, RZ ;  /* 0x0000007475f9723e */ /* 0x000fe400048070ff */
[----:B------:R-:W-:Y:S01]  /*b8b60*/  F2FP.SATFINITE.E4M3.F32.PACK_AB_MERGE_C R20, R121, R120, RZ ;  /* 0x000000787914723e */ /* 0x000fe200048070ff */
[----:B------:R0:W-:Y:S04]  /*b8b70*/  STL [R1+0x4c9c], R10 ;  /* 0x004c9c0a01007387 */ /* 0x0001e80000100800 */
[----:B------:R-:W-:Y:S04]  /*b8b80*/  STL [R1+0x5308], R221 ;  /* 0x005308dd01007387 */ /* 0x000fe80000100800 */
[----:B------:R-:W-:Y:S04]  /*b8b90*/  STL [R1+0x530c], R249 ;  /* 0x00530cf901007387 */ /* 0x000fe80000100800 */
[----:B------:R-:W-:Y:S01]  /*b8ba0*/  STL [R1+0x5310], R20 ;  /* 0x0053101401007387 */ /* 0x000fe20000100800 */
[----:B0-----:R-:W-:-:S02]  /*b8bb0*/  F2FP.SATFINITE.E4M3.F32.PACK_AB_MERGE_C R10, R119, R118, RZ ;  /* 0x00000076770a723e */ /* 0x001fc400048070ff */
[----:B------:R-:W-:Y:S02]  /*b8bc0*/  F2FP.SATFINITE.E4M3.F32.PACK_AB_MERGE_C R12, R123, R122, RZ ;  /* 0x0000007a7b0c723e */ /* 0x000fe400048070ff */
[----:B------:R-:W-:-:S04]  /*b8bd0*/  LOP3.LUT R176, R176, 0xffff, RZ, 0xc0, !PT ;  /* 0x0000ffffb0b07812 */ /* 0x000fc800078ec0ff */
[----:B------:R-:W-:Y:S02]  /*b8be0*/  PRMT R25, R176, 0x3340, R0 ;  /* 0x00003340b0197816 */ /* 0x000fe40000000000 */
[----:B--2---:R-:W-:Y:S02]  /*b8bf0*/  SHF.R.S32.HI R24, RZ, 0x1f, R11 ;  /* 0x0000001fff187819 */ /* 0x004fe4000001140b */
[----:B------:R-:W-:-:S05]  /*b8c00*/  IADD3 R14, P2, R11, R2, RZ ;  /* 0x000000020b0e7210 */ /* 0x000fca0007f5e0ff */
[----:B------:R-:W-:-:S05]  /*b8c10*/  IMAD.X R15, R24, 0x1, R13, P2 ;  /* 0x00000001180f7824 */ /* 0x000fca00010e060d */
[----:B------:R0:W-:Y:S02]  /*b8c20*/  STL.64 [R1+0x9d0], R14 ;  /* 0x0009d00e01007387 */ /* 0x0001e40000100a00 */
[----:B0-----:R-:W-:Y:S02]  /*b8c30*/  IADD3 R14, P2, R11, R0, RZ ;  /* 0x000000000b0e7210 */ /* 0x001fe40007f5e0ff */
[----:B------:R0:W-:Y:S03]  /*b8c40*/  STL [R1+0x4c98], R10 ;  /* 0x004c980a01007387 */ /* 0x0001e60000100800 */
[----:B------:R-:W-:-:S05]  /*b8c50*/  IMAD.X R15, R24, 0x1, R7, P2 ;  /* 0x00000001180f7824 */ /* 0x000fca00010e0607 */
[----:B------:R1:W-:Y:S01]  /*b8c60*/  STL.64 [R1+0x9c8], R14 ;  /* 0x0009c80e01007387 */ /* 0x0003e20000100a00 */
[----:B0-----:R-:W-:-:S03]  /*b8c70*/  F2FP.SATFINITE.E4M3.F32.PACK_AB_MERGE_C R10, R127, R126, RZ ;  /* 0x0000007e7f0a723e */ /* 0x001fc600048070ff */
[----:B------:R-:W-:Y:S01]  /*b8c80*/  STL [R1+0x4cb4], R12 ;  /* 0x004cb40c01007387 */ /* 0x000fe20000100800 */
[----:B-1----:R-:W-:-:S03]  /*b8c90*/  IADD3 R14, P2, R11, R6, RZ ;  /* 0x000000060b0e7210 */ /* 0x002fc60007f5e0ff */
[----:B------:R-:W-:Y:S02]  /*b8ca0*/  STL [R1+0x4cc0], R10 ;  /* 0x004cc00a01007387 */ /* 0x000fe40000100800 */
[----:B------:R-:W-:Y:S02]  /*b8cb0*/  IMAD.X R15, R24, 0x1, R5, P2 ;  /* 0x00000001180f7824 */ /* 0x000fe400010e0605 */
[----:B------:R-:W2:Y:S04]  /*b8cc0*/  LDL.LU R248, [R1+0x4bc8] ;  /* 0x004bc80001f87983 */ /* 0x000ea80000300800 */
[----:B------:R0:W-:Y:S02]  /*b8cd0*/  STL.64 [R1+0x9c0], R14 ;  /* 0x0009c00e01007387 */ /* 0x0001e40000100a00 */
[----:B0-----:R-:W-:-:S02]  /*b8ce0*/  IADD3 R14, P2, R11, R4, RZ ;  /* 0x000000040b0e7210 */ /* 0x001fc40007f5e0ff */
[----:B------:R-:W2:Y:S03]  /*b8cf0*/  LDL.LU R11, [R1+0x4744] ;  /* 0x00474400010b7983 */ /* 0x000ea60000300800 */
[----:B------:R-:W-:-:S05]  /*b8d00*/  IMAD.X R15, R24, 0x1, R3, P2 ;  /* 0x00000001180f7824 */ /* 0x000fca00010e0603 */
[----:B------:R0:W-:Y:S01]  /*b8d10*/  STL.64 [R1+0x9b8], R14 ;  /* 0x0009b80e01007387 */ /* 0x0001e20000100a00 */
[----:B------:R-:W-:Y:S02]  /*b8d20*/  F2FP.SATFINITE.E4M3.F32.PACK_AB_MERGE_C R12, R135, R134, RZ ;  /* 0x00000086870c723e */ /* 0x000fe400048070ff */
[----:B----4-:R-:W-:Y:S02]  /*b8d30*/  SHF.R.S32.HI R24, RZ, 0x1f, R244 ;  /* 0x0000001fff187819 */ /* 0x010fe400000114f4 */
[----:B------:R-:W-:Y:S02]  /*b8d40*/  F2FP.SATFINITE.E4M3.F32.PACK_AB_MERGE_C R10, R143, R142, RZ ;  /* 0x0000008e8f0a723e */ /* 0x000fe400048070ff */
[----:B0-----:R-:W-:-:S05]  /*b8d50*/  F2FP.SATFINITE.E4M3.F32.PACK_AB_MERGE_C R14, R131, R130, RZ ;  /* 0x00000082830e723e */ /* 0x001fca00048070ff */
[----:B------:R0:W-:Y:S04]  /*b8d60*/  STL [R1+0x4cd4], R14 ;  /* 0x004cd40e01007387 */ /* 0x0001e80000100800 */
[----:B------:R1:W-:Y:S01]  /*b8d70*/  STL [R1+0x4cd8], R12 ;  /* 0x004cd80c01007387 */ /* 0x0003e20000100800 */
[----:B0-----:R-:W-:-:S03]  /*b8d80*/  IADD3 R14, P2, R244, R2, RZ ;  /* 0x00000002f40e7210 */ /* 0x001fc60007f5e0ff */
[----:B------:R0:W-:Y:S01]  /*b8d90*/  STL [R1+0x4cec], R10 ;  /* 0x004cec0a01007387 */ /* 0x0001e20000100800 */
[----:B-1----:R-:W-:Y:S01]  /*b8da0*/  F2FP.SATFINITE.E4M3.F32.PACK_AB_MERGE_C R12, R147, R146, RZ ;  /* 0x00000092930c723e */ /* 0x002fe200048070ff */
[----:B------:R-:W-:Y:S01]  /*b8db0*/  IMAD.X R15, R24, 0x1, R13, P2 ;  /* 0x00000001180f7824 */ /* 0x000fe200010e060d */
[----:B0-----:R-:W-:-:S04]  /*b8dc0*/  F2FP.SATFINITE.E4M3.F32.PACK_AB_MERGE_C R10, R151, R150, RZ ;  /* 0x00000096970a723e */ /* 0x001fc800048070ff */
[----:B------:R-:W-:Y:S04]  /*b8dd0*/  STL.64 [R1+0x9b0], R14 ;  /* 0x0009b00e01007387 */ /* 0x000fe80000100a00 */
[----:B------:R-:W-:Y:S04]  /*b8de0*/  STL [R1+0x4d0c], R12 ;  /* 0x004d0c0c01007387 */ /* 0x000fe80000100800 */
[----:B------:R-:W-:Y:S01]  /*b8df0*/  STL [R1+0x4d24], R10 ;  /* 0x004d240a01007387 */ /* 0x000fe20000100800 */
[----:B---3--:R-:W-:-:S03]  /*b8e00*/  LOP3.LUT R30, R246, 0xffff, RZ, 0xc0, !PT ;  /* 0x0000fffff61e7812 */ /* 0x008fc600078ec0ff */
[----:B------:R-:W3:Y:S01]  /*b8e10*/  LDL.LU R246, [R1+0x47b4] ;  /* 0x0047b40001f67983 */ /* 0x000ee20000300800 */
[----:B------:R-:W-:-:S04]  /*b8e20*/  LOP3.LUT R29, R8, 0xffff, RZ, 0xc0, !PT ;  /* 0x0000ffff081d7812 */ /* 0x000fc800078ec0ff */
[----:B------:R-:W-:-:S04]  /*b8e30*/  PRMT R28, R30, 0x3340, R29 ;  /* 0x000033401e1c7816 */ /* 0x000fc8000000001d */
[----:B------:R-:W-:-:S05]  /*b8e40*/  PRMT R8, R28, 0x5410, R25 ;  /* 0x000054101c087816 */ /* 0x000fca0000000019 */
[----:B------:R0:W-:Y:S04]  /*b8e50*/  STL [R1+0x514c], R8 ;  /* 0x00514c0801007387 */ /* 0x0001e80000100800 */
[----:B0-----:R-:W4:Y:S01]  /*b8e60*/  LDL.LU R8, [R1+0x46b4] ;  /* 0x0046b40001087983 */ /* 0x001f220000300800 */
[----:B------:R-:W-:Y:S02]  /*b8e70*/  SHF.R.U32.HI R112, RZ, 0x8, R176 ;  /* 0x00000008ff707819 */ /* 0x000fe400000116b0 */
[----:B------:R-:W-:Y:S02]  /*b8e80*/  SHF.R.U32.HI R28, RZ, 0x8, R30 ;  /* 0x00000008ff1c7819 */ /* 0x000fe4000001161e */
[----:B------:R-:W-:Y:S02]  /*b8e90*/  SHF.R.U32.HI R25, RZ, 0x8, R29 ;  /* 0x00000008ff197819 */ /* 0x000fe4000001161d */
[----:B------:R-:W-:-:S02]  /*b8ea0*/  IADD3 R14, P2, R244, R0, RZ ;  /* 0x00000000f40e7210 */ /* 0x000fc40007f5e0ff */
[----:B------:R-:W-:Y:S02]  /*b8eb0*/  LOP3.LUT R112, R112, 0xffff, RZ, 0xc0, !PT ;  /* 0x0000ffff70707812 */ /* 0x000fe400078ec0ff */
[----:B------:R-:W-:Y:S02]  /*b8ec0*/  LOP3.LUT R28, R28, 0xffff, RZ, 0xc0, !PT ;  /* 0x0000ffff1c1c7812 */ /* 0x000fe400078ec0ff */
[----:B------:R-:W-:Y:S01]  /*b8ed0*/  LOP3.LUT R25, R25, 0xffff, RZ, 0xc0, !PT ;  /* 0x0000ffff19197812 */ /* 0x000fe200078ec0ff */
[----:B------:R-:W-:Y:S01]  /*b8ee0*/  IMAD.X R15, R24, 0x1, R7, P2 ;  /* 0x00000001180f7824 */ /* 0x000fe200010e0607 */
[--C-:B------:R-:W-:Y:S02]  /*b8ef0*/  PRMT R112, R112, 0x3340, R0.reuse ;  /* 0x0000334070707816 */ /* 0x100fe40000000000 */
[----:B------:R-:W-:Y:S02]  /*b8f00*/  PRMT R10, R28, 0x3340, R25 ;  /* 0x000033401c0a7816 */ /* 0x000fe40000000019 */
[----:B------:R-:W-:Y:S01]  /*b8f10*/  LOP3.LUT R177, R177, 0xffff, RZ, 0xc0, !PT ;  /* 0x0000ffffb1b17812 */ /* 0x000fe200078ec0ff */
[----:B------:R0:W-:Y:S04]  /*b8f20*/  STL.64 [R1+0x9a8], R14 ;  /* 0x0009a80e01007387 */ /* 0x0001e80000100a00 */
[----:B------:R-:W-:Y:S01]  /*b8f30*/  STL [R1+0x54fc], R112 ;  /* 0x0054fc7001007387 */ /* 0x000fe20000100800 */
[----:B------:R-:W-:-:S03]  /*b8f40*/  PRMT R25, R177, 0x3340, R0 ;  /* 0x00003340b1197816 */ /* 0x000fc60000000000 */
[----:B------:R1:W-:Y:S01]  /*b8f50*/  STL [R1+0x4ed8], R10 ;  /* 0x004ed80a01007387 */ /* 0x0003e20000100800 */
[----:B0-----:R-:W-:-:S05]  /*b8f60*/  IADD3 R14, P2, R244, R6, RZ ;  /* 0x00000006f40e7210 */ /* 0x001fca0007f5e0ff */
[----:B------:R-:W-:Y:S01]  /*b8f70*/  IMAD.X R15, R24, 0x1, R5, P2 ;  /* 0x00000001180f7824 */ /* 0x000fe200010e0605 */
[----:B--2---:R-:W-:Y:S02]  /*b8f80*/  LOP3.LUT R30, R248, 0xffff, RZ, 0xc0, !PT ;  /* 0x0000fffff81e7812 */ /* 0x004fe400078ec0ff */
[----:B------:R-:W2:Y:S01]  /*b8f90*/  LDL.LU R248, [R1+0x47b0] ;  /* 0x0047b00001f87983 */ /* 0x000ea20000300800 */
[----:B------:R-:W-:-:S03]  /*b8fa0*/  LOP3.LUT R29, R11, 0xffff, RZ, 0xc0, !PT ;  /* 0x0000ffff0b1d7812 */ /* 0x000fc600078ec0ff */
[----:B------:R-:W2:Y:S01]  /*b8fb0*/  LDL.LU R11, [R1+0x46b0] ;  /* 0x0046b000010b7983 */ /* 0x000ea20000300800 */
[----:B------:R-:W-:-:S04]  /*b8fc0*/  PRMT R28, R30, 0x3340, R29 ;  /* 0x000033401e1c7816 */ /* 0x000fc8000000001d */
[----:B-1----:R-:W-:-:S05]  /*b8fd0*/  PRMT R10, R28, 0x5410, R25 ;  /* 0x000054101c0a7816 */ /* 0x002fca0000000019 */
[----:B------:R-:W-:Y:S04]  /*b8fe0*/  STL [R1+0x5144], R10 ;  /* 0x0051440a01007387 */ /* 0x000fe80000100800 */
[----:B------:R-:W2:Y:S04]  /*b8ff0*/  LDL.LU R242, [R1+0xd00] ;  /* 0x000d000001f27983 */ /* 0x000ea80000300800 */
[----:B------:R0:W-:Y:S01]  /*b9000*/  STL.64 [R1+0x9a0], R14 ;  /* 0x0009a00e01007387 */ /* 0x0001e20000100a00 */
[----:B------:R-:W-:Y:S02]  /*b9010*/  SHF.R.U32.HI R25, RZ, 0x8, R30 ;  /* 0x00000008ff197819 */ /* 0x000fe4000001161e */
[----:B0-----:R-:W-:-:S05]  /*b9020*/  IADD3 R14, P2, R244, R4, RZ ;  /* 0x00000004f40e7210 */ /* 0x001fca0007f5e0ff */
[----:B------:R-:W-:Y:S01]  /*b9030*/  IMAD.X R15, R24, 0x1, R3, P2 ;  /* 0x00000001180f7824 */ /* 0x000fe200010e0603 */
[----:B------:R-:W-:Y:S02]  /*b9040*/  SHF.R.U32.HI R24, RZ, 0x8, R29 ;  /* 0x00000008ff187819 */ /* 0x000fe4000001161d */
[----:B------:R-:W-:Y:S02]  /*b9050*/  LOP3.LUT R25, R25, 0xffff, RZ, 0xc0, !PT ;  /* 0x0000ffff19197812 */ /* 0x000fe400078ec0ff */
[----:B------:R-:W-:-:S04]  /*b9060*/  LOP3.LUT R24, R24, 0xffff, RZ, 0xc0, !PT ;  /* 0x0000ffff18187812 */ /* 0x000fc800078ec0ff */
[----:B------:R-:W-:Y:S01]  /*b9070*/  PRMT R124, R25, 0x3340, R24 ;  /* 0x00003340197c7816 */ /* 0x000fe20000000018 */
[----:B------:R-:W-:Y:S04]  /*b9080*/  STL.64 [R1+0x998], R14 ;  /* 0x0009980e01007387 */ /* 0x000fe80000100a00 */
[----:B------:R-:W-:Y:S01]  /*b9090*/  STL [R1+0x5508], R124 ;  /* 0x0055087c01007387 */ /* 0x000fe20000100800 */
[----:B---3--:R-:W-:-:S03]  /*b90a0*/  LOP3.LUT R29, R246, 0xffff, RZ, 0xc0, !PT ;  /* 0x0000fffff61d7812 */ /* 0x008fc600078ec0ff */
[----:B------:R-:W3:Y:S01]  /*b90b0*/  LDL.LU R246, [R1+0x4bfc] ;  /* 0x004bfc0001f67983 */ /* 0x000ee20000300800 */
[----:B----4-:R-:W-:-:S03]  /*b90c0*/  LOP3.LUT R28, R8, 0xffff, RZ, 0xc0, !PT ;  /* 0x0000ffff081c7812 */ /* 0x010fc600078ec0ff */
[----:B------:R-:W4:Y:S01]  /*b90d0*/  LDL.LU R8, [R1+0x4750] ;  /* 0x0047500001087983 */ /* 0x000f220000300800 */
[----:B------:R-:W-:Y:S02]  /*b90e0*/  LOP3.LUT R154, R154, 0xffff, RZ, 0xc0, !PT ;  /* 0x0000ffff9a9a7812 */ /* 0x000fe400078ec0ff */
[----:B------:R-:W-:Y:S02]  /*b90f0*/  PRMT R25, R29, 0x3340, R28 ;  /* 0x000033401d197816 */ /* 0x000fe4000000001c */
[----:B------:R-:W-:Y:S02]  /*b9100*/  PRMT R24, R154, 0x3340, R0 ;  /* 0x000033409a187816 */ /* 0x000fe40000000000 */
[----:B------:R-:W-:Y:S02]  /*b9110*/  SHF.R.U32.HI R111, RZ, 0x8, R177 ;  /* 0x00000008ff6f7819 */ /* 0x000fe400000116b1 */
[----:B------:R-:W-:Y:S02]  /*b9120*/  PRMT R10, R25, 0x5410, R24 ;  /* 0x00005410190a7816 */ /* 0x000fe40000000018 */
[----:B------:R-:W-:-:S02]  /*b9130*/  SHF.R.U32.HI R25, RZ, 0x8, R29 ;  /* 0x00000008ff197819 */ /* 0x000fc4000001161d */
[----:B------:R-:W-:Y:S02]  /*b9140*/  SHF.R.U32.HI R24, RZ, 0x8, R28 ;  /* 0x00000008ff187819 */ /* 0x000fe4000001161c */
[----:B------:R-:W-:Y:S01]  /*b9150*/  LOP3.LUT R111, R111, 0xffff, RZ, 0xc0, !PT ;  /* 0x0000ffff6f6f7812 */ /* 0x000fe200078ec0ff */
[----:B------:R0:W-:Y:S01]  /*b9160*/  STL [R1+0x513c], R10 ;  /* 0x00513c0a01007387 */ /* 0x0001e20000100800 */
[----:B------:R-:W-:Y:S02]  /*b9170*/  LOP3.LUT R25, R25, 0xffff, RZ, 0xc0, !PT ;  /* 0x0000ffff19197812 */ /* 0x000fe400078ec0ff */
[----:B------:R-:W-:Y:S02]  /*b9180*/  LOP3.LUT R24, R24, 0xffff, RZ, 0xc0, !PT ;  /* 0x0000ffff18187812 */ /* 0x000fe400078ec0ff */
[----:B------:R-:W-:Y:S02]  /*b9190*/  PRMT R111, R111, 0x3340, R0 ;  /* 0x000033406f6f7816 */ /* 0x000fe40000000000 */
[----:B------:R-:W-:-:S02]  /*b91a0*/  PRMT R123, R25, 0x3340, R24 ;  /* 0x00003340197b7816 */ /* 0x000fc40000000018 */
[----:B0-----:R-:W-:Y:S01]  /*b91b0*/  LOP3.LUT R10, R153, 0xffff, RZ, 0xc0, !PT ;  /* 0x0000ffff990a7812 */ /* 0x001fe200078ec0ff */
[----:B------:R-:W-:Y:S03]  /*b91c0*/  STL [R1+0x550c], R111 ;  /* 0x00550c6f01007387 */ /* 0x000fe60000100800 */
[----:B------:R-:W-:Y:S01]  /*b91d0*/  PRMT R24, R10, 0x3340, R0 ;  /* 0x000033400a187816 */ /* 0x000fe20000000000 */
[----:B------:R-:W-:Y:S04]  /*b91e0*/  STL [R1+0x5510], R123 ;  /* 0x0055107b01007387 */ /* 0x000fe80000100800 */
[----:B------:R0:W-:Y:S01]  /*b91f0*/  STL [R1+0x518c], R10 ;  /* 0x00518c0a01007387 */ /* 0x0001e20000100800 */
[----:B------:R-:W-:-:S04]  /*b9200*/  SHF.R.U32.HI R110, RZ, 0x8, R154 ;  /* 0x00000008ff6e7819 */ /* 0x000fc8000001169a */
[----:B------:R-:W-:-:S04]  /*b9210*/  LOP3.LUT R110, R110, 0xffff, RZ, 0xc0, !PT ;  /* 0x0000ffff6e6e7812 */ /* 0x000fc800078ec0ff */
[----:B------:R-:W-:Y:S02]  /*b9220*/  PRMT R110, R110, 0x3340, R0 ;  /* 0x000033406e6e7816 */ /* 0x000fe40000000000 */
[----:B--2---:R-:W-:Y:S02]  /*b9230*/  LOP3.LUT R29, R248, 0xffff, RZ, 0xc0, !PT ;  /* 0x0000fffff81d7812 */ /* 0x004fe400078ec0ff */
[----:B------:R-:W-:-:S04]  /*b9240*/  LOP3.LUT R28, R11, 0xffff, RZ, 0xc0, !PT ;  /* 0x0000ffff0b1c7812 */ /* 0x000fc800078ec0ff */
[----:B------:R-:W-:-:S04]  /*b9250*/  PRMT R25, R29, 0x3340, R28 ;  /* 0x000033401d197816 */ /* 0x000fc8000000001c */
[----:B------:R-:W-:Y:S02]  /*b9260*/  PRMT R12, R25, 0x5410, R24 ;  /* 0x00005410190c7816 */ /* 0x000fe40000000018 */
[----:B------:R-:W-:Y:S02]  /*b9270*/  SHF.R.S32.HI R24, RZ, 0x1f, R242 ;  /* 0x0000001fff187819 */ /* 0x000fe400000114f2 */
[----:B0-----:R-:W-:Y:S01]  /*b9280*/  IADD3 R10, P2, R242, R2, RZ ;  /* 0x00000002f20a7210 */ /* 0x001fe20007f5e0ff */
[----:B------:R-:W-:Y:S04]  /*b9290*/  STL [R1+0x5134], R12 ;  /* 0x0051340c01007387 */ /* 0x000fe80000100800 */
[----:B------:R-:W-:Y:S01]  /*b92a0*/  IMAD.X R11, R24, 0x1, R13, P2 ;  /* 0x00000001180b7824 */ /* 0x000fe200010e060d */
[----:B------:R-:W2:Y:S04]  /*b92b0*/  LDL.LU R248, [R1+0x4c0c] ;  /* 0x004c0c0001f87983 */ /* 0x000ea80000300800 */
[----:B------:R0:W-:Y:S01]  /*b92c0*/  STL.64 [R1+0x990], R10 ;  /* 0x0009900a01007387 */ /* 0x0001e20000100a00 */
[----:B------:R-:W-:-:S03]  /*b92d0*/  SHF.R.U32.HI R29, RZ, 0x8, R29 ;  /* 0x00000008ff1d7819 */ /* 0x000fc6000001161d */
[----:B0-----:R-:W2:Y:S01]  /*b92e0*/  LDL.LU R11, [R1+0x4754] ;  /* 0x00475400010b7983 */ /* 0x001ea20000300800 */
[----:B------:R-:W-:Y:S02]  /*b92f0*/  SHF.R.U32.HI R25, RZ, 0x8, R28 ;  /* 0x00000008ff197819 */ /* 0x000fe4000001161c */
[----:B------:R-:W-:Y:S02]  /*b9300*/  LOP3.LUT R28, R29, 0xffff, RZ, 0xc0, !PT ;  /* 0x0000ffff1d1c7812 */ /* 0x000fe400078ec0ff */
[----:B------:R-:W-:-:S04]  /*b9310*/  LOP3.LUT R25, R25, 0xffff, RZ, 0xc0, !PT ;  /* 0x0000ffff19197812 */ /* 0x000fc800078ec0ff */
[----:B------:R-:W-:Y:S01]  /*b9320*/  PRMT R222, R28, 0x3340, R25 ;  /* 0x000033401cde7816 */ /* 0x000fe20000000019 */
[----:B------:R-:W-:Y:S04]  /*b9330*/  STL [R1+0x5514], R110 ;  /* 0x0055146e01007387 */ /* 0x000fe80000100800 */
[----:B------:R-:W-:Y:S04]  /*b9340*/  STL [R1+0x540c], R222 ;  /* 0x00540cde01007387 */ /* 0x000fe80000100800 */
[----:B------:R-:W2:Y:S01]  /*b9350*/  LDL.LU R244, [R1+0x47bc] ;  /* 0x0047bc0001f47983 */ /* 0x000ea20000300800 */
[----:B----4-:R-:W-:-:S03]  /*b9360*/  LOP3.LUT R29, R8, 0xffff, RZ, 0xc0, !PT ;  /* 0x0000ffff081d7812 */ /* 0x010fc600078ec0ff */
[----:B------:R-:W4:Y:S01]  /*b9370*/  LDL.LU R8, [R1+0x46c4] ;  /* 0x0046c40001087983 */ /* 0x000f220000300800 */
[----:B---3--:R-:W-:Y:S02]  /*b9380*/  LOP3.LUT R30, R246, 0xffff, RZ, 0xc0, !PT ;  /* 0x0000fffff61e7812 */ /* 0x008fe400078ec0ff */
[----:B------:R-:W-:Y:S02]  /*b9390*/  LOP3.LUT R180, R180, 0xffff, RZ, 0xc0, !PT ;  /* 0x0000ffffb4b47812 */ /* 0x000fe400078ec0ff */
[----:B------:R-:W-:Y:S02]  /*b93a0*/  PRMT R28, R30, 0x3340, R29 ;  /* 0x000033401e1c7816 */ /* 0x000fe4000000001d */
[----:B------:R-:W-:Y:S02]  /*b93b0*/  PRMT R25, R180, 0x3340, R0 ;  /* 0x00003340b4197816 */ /* 0x000fe40000000000 */
[----:B------:R-:W-:Y:S02]  /*b93c0*/  IADD3 R14, P2, R242, R0, RZ ;  /* 0x00000000f20e7210 */ /* 0x000fe40007f5e0ff */
[----:B------:R-:W-:-:S02]  /*b93d0*/  PRMT R10, R28, 0x5410, R25 ;  /* 0x000054101c0a7816 */ /* 0x000fc40000000019 */
[----:B------:R-:W-:Y:S02]  /*b93e0*/  SHF.R.U32.HI R96, RZ, 0x8, R180 ;  /* 0x00000008ff607819 */ /* 0x000fe400000116b4 */
[----:B------:R-:W-:Y:S02]  /*b93f0*/  SHF.R.U32.HI R28, RZ, 0x8, R30 ;  /* 0x00000008ff1c7819 */ /* 0x000fe4000001161e */
[----:B------:R-:W-:Y:S01]  /*b9400*/  SHF.R.U32.HI R25, RZ, 0x8, R29 ;  /* 0x00000008ff197819 */ /* 0x000fe2000001161d */
[----:B------:R-:W-:Y:S01]  /*b9410*/  IMAD.X R15, R24, 0x1, R7, P2 ;  /* 0x00000001180f7824 */ /* 0x000fe200010e0607 */
[----:B------:R-:W-:Y:S02]  /*b9420*/  LOP3.LUT R96, R96, 0xffff, RZ, 0xc0, !PT ;  /* 0x0000ffff60607812 */ /* 0x000fe400078ec0ff */
[----:B------:R-:W-:Y:S02]  /*b9430*/  LOP3.LUT R28, R28, 0xffff, RZ, 0xc0, !PT ;  /* 0x0000ffff1c1c7812 */ /* 0x000fe400078ec0ff */
[----:B------:R-:W-:Y:S01]  /*b9440*/  LOP3.LUT R25, R25, 0xffff, RZ, 0xc0, !PT ;  /* 0x0000ffff19197812 */ /* 0x000fe200078ec0ff */
[----:B------:R0:W-:Y:S01]  /*b9450*/  STL [R1+0x5128], R10 ;  /* 0x0051280a01007387 */ /* 0x0001e20000100800 */
[----:B------:R-:W-:-:S02]  /*b9460*/  LOP3.LUT R179, R179, 0xffff, RZ, 0xc0, !PT ;  /* 0x0000ffffb3b37812 */ /* 0x000fc400078ec0ff */
[--C-:B------:R-:W-:Y:S01]  /*b9470*/  PRMT R96, R96, 0x3340, R0.reuse ;  /* 0x0000334060607816 */ /* 0x100fe20000000000 */
[----:B------:R1:W-:Y:S01]  /*b9480*/  STL.64 [R1+0x988], R14 ;  /* 0x0009880e01007387 */ /* 0x0003e20000100a00 */
[----:B0-----:R-:W-:Y:S02]  /*b9490*/  PRMT R10, R28, 0x3340, R25 ;  /* 0x000033401c0a7816 */ /* 0x001fe40000000019 */
[----:B------:R-:W-:Y:S01]  /*b94a0*/  PRMT R25, R179, 0x3340, R0 ;  /* 0x00003340b3197816 */ /* 0x000fe20000000000 */
[----:B------:R-:W-:Y:S01]  /*b94b0*/  STL [R1+0x5518], R96 ;  /* 0x0055186001007387 */ /* 0x000fe20000100800 */
[----:B-1----:R-:W-:-:S03]  /*b94c0*/  IADD3 R14, P2, R242, R6, RZ ;  /* 0x00000006f20e7210 */ /* 0x002fc60007f5e0ff */
[----:B------:R0:W-:Y:S02]  /*b94d0*/  STL [R1+0x4bfc], R10 ;  /* 0x004bfc0a01007387 */ /* 0x0001e40000100800 */
[----:B------:R-:W-:Y:S02]  /*b94e0*/  IMAD.X R15, R24, 0x1, R5, P2 ;  /* 0x00000001180f7824 */ /* 0x000fe400010e0605 */
[----:B------:R-:W3:Y:S01]  /*b94f0*/  LDL.LU R246, [R1+0x47b8] ;  /* 0x0047b80001f67983 */ /* 0x000ee20000300800 */
[----:B--2---:R-:W-:-:S03]  /*b9500*/  LOP3.LUT R30, R248, 0xffff, RZ, 0xc0, !PT ;  /* 0x0000fffff81e7812 */ /* 0x004fc600078ec0ff */
[----:B------:R-:W2:Y:S01]  /*b9510*/  LDL.LU R248, [R1+0x46c0] ;  /* 0x0046c00001f87983 */ /* 0x000ea20000300800 */
[----:B------:R-:W-:-:S03]  /*b9520*/  LOP3.LUT R29, R11, 0xffff, RZ, 0xc0, !PT ;  /* 0x0000ffff0b1d7812 */ /* 0x000fc600078ec0ff */
[----:B------:R-:W2:Y:S01]  /*b9530*/  LDL.LU R11, [R1+0xcfc] ;  /* 0x000cfc00010b7983 */ /* 0x000ea20000300800 */
[----:B------:R-:W-:-:S04]  /*b9540*/  PRMT R28, R30, 0x3340, R29 ;  /* 0x000033401e1c7816 */ /* 0x000fc8000000001d */
[----:B0-----:R-:W-:-:S05]  /*b9550*/  PRMT R10, R28, 0x5410, R25 ;  /* 0x000054101c0a7816 */ /* 0x001fca0000000019 */
[----:B------:R-:W-:Y:S04]  /*b9560*/  STL [R1+0x5120], R10 ;  /* 0x0051200a01007387 */ /* 0x000fe80000100800 */
[----:B------:R0:W-:Y:S02]  /*b9570*/  STL.64 [R1+0x980], R14 ;  /* 0x0009800e01007387 */ /* 0x0001e40000100a00 */
[----:B0-----:R-:W-:-:S05]  /*b9580*/  IADD3 R14, P2, R242, R4, RZ ;  /* 0x00000004f20e7210 */ /* 0x001fca0007f5e0ff */
[----:B------:R-:W-:Y:S01]  /*b9590*/  IMAD.X R15, R24, 0x1, R3, P2 ;  /* 0x00000001180f7824 */ /* 0x000fe200010e0603 */
[----:B------:R-:W-:Y:S02]  /*b95a0*/  SHF.R.U32.HI R24, RZ, 0x8, R29 ;  /* 0x00000008ff187819 */ /* 0x000fe4000001161d */
[----:B------:R-:W-:Y:S02]  /*b95b0*/  LOP3.LUT R29, R244, 0xffff, RZ, 0xc0, !PT ;  /* 0x0000fffff41d7812 */ /* 0x000fe400078ec0ff */
[----:B------:R-:W-:Y:S04]  /*b95c0*/  STL.64 [R1+0x978], R14 ;  /* 0x0009780e01007387 */ /* 0x000fe80000100a00 */
[----:B------:R-:W2:Y:S01]  /*b95d0*/  LDL.LU R244, [R1+0x4c4c] ;  /* 0x004c4c0001f47983 */ /* 0x000ea20000300800 */
[----:B----4-:R-:W-:-:S03]  /*b95e0*/  LOP3.LUT R28, R8, 0xffff, RZ, 0xc0, !PT ;  /* 0x0000ffff081c7812 */ /* 0x010fc600078ec0ff */
[----:B------:R-:W4:Y:S01]  /*b95f0*/  LDL.LU R8, [R1+0x4760] ;  /* 0x0047600001087983 */ /* 0x000f220000300800 */
[----:B------:R-:W-:Y:S02]  /*b9600*/  SHF.R.U32.HI R25, RZ, 0x8, R30 ;  /* 0x00000008ff197819 */ /* 0x000fe4000001161e */
[----:B------:R-:W-:Y:S02]  /*b9610*/  LOP3.LUT R24, R24, 0xffff, RZ, 0xc0, !PT ;  /* 0x0000ffff18187812 */ /* 0x000fe400078ec0ff */
[----:B------:R-:W-:Y:S02]  /*b9620*/  LOP3.LUT R25, R25, 0xffff, RZ, 0xc0, !PT ;  /* 0x0000ffff19197812 */ /* 0x000fe400078ec0ff */
[----:B------:R-:W-:Y:S02]  /*b9630*/  LOP3.LUT R156, R156, 0xffff, RZ, 0xc0, !PT ;  /* 0x0000ffff9c9c7812 */ /* 0x000fe400078ec0ff */
[----:B------:R-:W-:Y:S02]  /*b9640*/  PRMT R121, R25, 0x3340, R24 ;  /* 0x0000334019797816 */ /* 0x000fe40000000018 */
[----:B------:R-:W-:-:S02]  /*b9650*/  PRMT R24, R156, 0x3340, R0 ;  /* 0x000033409c187816 */ /* 0x000fc40000000000 */
[----:B------:R-:W-:-:S04]  /*b9660*/  PRMT R25, R29, 0x3340, R28 ;  /* 0x000033401d197816 */ /* 0x000fc8000000001c */
[----:B------:R-:W-:Y:S02]  /*b9670*/  PRMT R10, R25, 0x5410, R24 ;  /* 0x00005410190a7816 */ /* 0x000fe40000000018 */
[----:B------:R-:W-:Y:S02]  /*b9680*/  SHF.R.U32.HI R25, RZ, 0x8, R29 ;  /* 0x00000008ff197819 */ /* 0x000fe4000001161d */
[----:B------:R-:W-:Y:S02]  /*b9690*/  SHF.R.U32.HI R24, RZ, 0x8, R28 ;  /* 0x00000008ff187819 */ /* 0x000fe4000001161c */
[----:B------:R-:W-:Y:S02]  /*b96a0*/  LOP3.LUT R25, R25, 0xffff, RZ, 0xc0, !PT ;  /* 0x0000ffff19197812 */ /* 0x000fe400078ec0ff */
[----:B------:R-:W-:Y:S01]  /*b96b0*/  LOP3.LUT R24, R24, 0xffff, RZ, 0xc0, !PT ;  /* 0x0000ffff18187812 */ /* 0x000fe200078ec0ff */
[----:B------:R0:W-:Y:S03]  /*b96c0*/  STL [R1+0x511c], R10 ;  /* 0x00511c0a01007387 */ /* 0x0001e60000100800 */
[----:B------:R-:W-:-:S02]  /*b96d0*/  PRMT R12, R25, 0x3340, R24 ;  /* 0x00003340190c7816 */ /* 0x000fc40000000018 */
[----:B0-----:R-:W-:-:S03]  /*b96e0*/  LOP3.LUT R10, R155, 0xffff, RZ, 0xc0, !PT ;  /* 0x0000ffff9b0a7812 */ /* 0x001fc600078ec0ff */
[----:B------:R-:W-:Y:S04]  /*b96f0*/  STL [R1+0x4bc8], R12 ;  /* 0x004bc80c01007387 */ /* 0x000fe80000100800 */
[----:B------:R0:W-:Y:S01]  /*b9700*/  STL [R1+0x5188], R10 ;  /* 0x0051880a01007387 */ /* 0x0001e20000100800 */
[----:B---3--:R-:W-:-:S03]  /*b9710*/  LOP3.LUT R29, R246, 0xffff, RZ, 0xc0, !PT ;  /* 0x0000fffff61d7812 */ /* 0x008fc600078ec0ff */
[----:B------:R-:W3:Y:S01]  /*b9720*/  LDL.LU R246, [R1+0x4c6c] ;  /* 0x004c6c0001f67983 */ /* 0x000ee20000300800 */
[----:B------:R-:W-:Y:S02]  /*b9730*/  PRMT R24, R10, 0x3340, R0 ;  /* 0x000033400a187816 */ /* 0x000fe40000000000 */
[----:B------:R-:W-:Y:S02]  /*b9740*/  LOP3.LUT R182, R182, 0xffff, RZ, 0xc0, !PT ;  /* 0x0000ffffb6b67812 */ /* 0x000fe400078ec0ff */
[----:B--2---:R-:W-:Y:S02]  /*b9750*/  LOP3.LUT R28, R248, 0xffff, RZ, 0xc0, !PT ;  /* 0x0000fffff81c7812 */ /* 0x004fe400078ec0ff */
[----:B------:R-:W2:Y:S02]  /*b9760*/  LDL.LU R248, [R1+0x4764] ;  /* 0x0047640001f87983 */ /* 0x000ea40000300800 */
[----:B------:R-:W-:Y:S02]  /*b9770*/  PRMT R25, R29, 0x3340, R28 ;  /* 0x000033401d197816 */ /* 0x000fe4000000001c */
[----:B------:R-:W-:-:S02]  /*b9780*/  SHF.R.U32.HI R29, RZ, 0x8, R29 ;  /* 0x00000008ff1d7819 */ /* 0x000fc4000001161d */
[----:B0-----:R-:W-:Y:S02]  /*b9790*/  PRMT R10, R25, 0x5410, R24 ;  /* 0x00005410190a7816 */ /* 0x001fe40000000018 */
[----:B------:R-:W-:Y:S02]  /*b97a0*/  SHF.R.U32.HI R25, RZ, 0x8, R28 ;  /* 0x00000008ff197819 */ /* 0x000fe4000001161c */
[----:B------:R-:W-:Y:S02]  /*b97b0*/  LOP3.LUT R28, R29, 0xffff, RZ, 0xc0, !PT ;  /* 0x0000ffff1d1c7812 */ /* 0x000fe400078ec0ff */
[----:B------:R-:W-:Y:S02]  /*b97c0*/  LOP3.LUT R25, R25, 0xffff, RZ, 0xc0, !PT ;  /* 0x0000ffff19197812 */ /* 0x000fe400078ec0ff */
[----:B------:R-:W-:Y:S02]  /*b97d0*/  SHF.R.S32.HI R24, RZ, 0x1f, R11 ;  /* 0x0000001fff187819 */ /* 0x000fe4000001140b */
[----:B------:R-:W-:Y:S01]  /*b97e0*/  IADD3 R14, P2, R11, R2, RZ ;  /* 0x000000020b0e7210 */ /* 0x000fe20007f5e0ff */
[----:B------:R0:W-:Y:S04]  /*b97f0*/  STL [R1+0x510c], R10 ;  /* 0x00510c0a01007387 */ /* 0x0001e80000100800 */
[----:B------:R-:W-:Y:S01]  /*b9800*/  IMAD.X R15, R24, 0x1, R13, P2 ;  /* 0x00000001180f7824 */ /* 0x000fe200010e060d */
[----:B0-----:R-:W-:-:S02]  /*b9810*/  PRMT R10, R28, 0x3340, R25 ;  /* 0x000033401c0a7816 */ /* 0x001fc40000000019 */
[----:B------:R-:W-:Y:S02]  /*b9820*/  PRMT R25, R182, 0x3340, R0 ;  /* 0x00003340b6197816 */ /* 0x000fe40000000000 */
[----:B------:R-:W-:Y:S04]  /*b9830*/  STL.64 [R1+0x970], R14 ;  /* 0x0009700e01007387 */ /* 0x000fe80000100a00 */
[----:B------:R-:W-:Y:S01]  /*b9840*/  STL [R1+0x4f38], R10 ;  /* 0x004f380a01007387 */ /* 0x000fe20000100800 */
[----:B------:R-:W-:-:S03]  /*b9850*/  LOP3.LUT R30, R244, 0xffff, RZ, 0xc0, !PT ;  /* 0x0000fffff41e7812 */ /* 0x000fc600078ec0ff */
[----:B------:R-:W2:Y:S01]  /*b9860*/  LDL.LU R244, [R1+0x47c0] ;  /* 0x0047c00001f47983 */ /* 0x000ea20000300800 */
[----:B----4-:R-:W-:-:S04]  /*b9870*/  LOP3.LUT R29, R8, 0xffff, RZ, 0xc0, !PT ;  /* 0x0000ffff081d7812 */ /* 0x010fc800078ec0ff */
[----:B------:R-:W-:-:S04]  /*b9880*/  PRMT R28, R30, 0x3340, R29 ;  /* 0x000033401e1c7816 */ /* 0x000fc8000000001d */
[----:B------:R-:W-:-:S05]  /*b9890*/  PRMT R8, R28, 0x5410, R25 ;  /* 0x000054101c087816 */ /* 0x000fca0000000019 */
[----:B------:R0:W-:Y:S04]  /*b98a0*/  STL [R1+0x5014], R8 ;  /* 0x0050140801007387 */ /* 0x0001e80000100800 */
[----:B0-----:R-:W4:Y:S01]  /*b98b0*/  LDL.LU R8, [R1+0x46d4] ;  /* 0x0046d40001087983 */ /* 0x001f220000300800 */
[----:B------:R-:W-:Y:S02]  /*b98c0*/  SHF.R.U32.HI R28, RZ, 0x8, R30 ;  /* 0x00000008ff1c7819 */ /* 0x000fe4000001161e */
[----:B------:R-:W-:Y:S02]  /*b98d0*/  SHF.R.U32.HI R25, RZ, 0x8, R29 ;  /* 0x00000008ff197819 */ /* 0x000fe4000001161d */
[----:B------:R-:W-:Y:S02]  /*b98e0*/  IADD3 R14, P2, R11, R0, RZ ;  /* 0x000000000b0e7210 */ /* 0x000fe40007f5e0ff */
[----:B------:R-:W-:-:S02]  /*b98f0*/  LOP3.LUT R28, R28, 0xffff, RZ, 0xc0, !PT ;  /* 0x0000ffff1c1c7812 */ /* 0x000fc400078ec0ff */
[----:B------:R-:W-:Y:S01]  /*b9900*/  LOP3.LUT R25, R25, 0xffff, RZ, 0xc0, !PT ;  /* 0x0000ffff19197812 */ /* 0x000fe200078ec0ff */
[----:B------:R-:W-:Y:S01]  /*b9910*/  IMAD.X R15, R24, 0x1, R7, P2 ;  /* 0x00000001180f7824 */ /* 0x000fe200010e0607 */
[----:B------:R-:W-:Y:S02]  /*b9920*/  LOP3.LUT R181, R181, 0xffff, RZ, 0xc0, !PT ;  /* 0x0000ffffb5b57812 */ /* 0x000fe400078ec0ff */
[----:B------:R-:W-:Y:S02]  /*b9930*/  PRMT R120, R28, 0x3340, R25 ;  /* 0x000033401c787816 */ /* 0x000fe40000000019 */
[----:B------:R-:W-:Y:S01]  /*b9940*/  PRMT R25, R181, 0x3340, R0 ;  /* 0x00003340b5197816 */ /* 0x000fe20000000000 */
[----:B------:R0:W-:Y:S04]  /*b9950*/  STL.64 [R1+0x968], R14 ;  /* 0x0009680e01007387 */ /* 0x0001e80000100a00 */
[----:B------:R-:W4:Y:S01]  /*b9960*/  LDL.LU R240, [R1+0x47c4] ;  /* 0x0047c40001f07983 */ /* 0x000f220000300800 */
[----:B---3--:R-:W-:-:S03]  /*b9970*/  LOP3.LUT R30, R246, 0xffff, RZ, 0xc0, !PT ;  /* 0x0000fffff61e7812 */ /* 0x008fc600078ec0ff */
[----:B------:R-:W3:Y:S01]  /*b9980*/  LDL.LU R242, [R1+0x46d0] ;  /* 0x0046d00001f27983 */ /* 0x000ee20000300800 */
[----:B0-----:R-:W-:-:S05]  /*b9990*/  IADD3 R14, P2, R11, R6, RZ ;  /* 0x000000060b0e7210 */ /* 0x001fca0007f5e0ff */
[----:B------:R-:W-:Y:S01]  /*b99a0*/  IMAD.X R15, R24, 0x1, R5, P2 ;  /* 0x00000001180f7824 */ /* 0x000fe200010e0605 */
[----:B--2---:R-:W-:-:S04]  /*b99b0*/  LOP3.LUT R29, R248, 0xffff, RZ, 0xc0, !PT ;  /* 0x0000fffff81d7812 */ /* 0x004fc800078ec0ff */
[----:B------:R-:W-:-:S04]  /*b99c0*/  PRMT R28, R30, 0x3340, R29 ;  /* 0x000033401e1c7816 */ /* 0x000fc8000000001d */
[----:B------:R-:W-:-:S05]  /*b99d0*/  PRMT R10, R28, 0x5410, R25 ;  /* 0x000054101c0a7816 */ /* 0x000fca0000000019 */
[----:B------:R0:W-:Y:S04]  /*b99e0*/  STL [R1+0x500c], R10 ;  /* 0x00500c0a01007387 */ /* 0x0001e80000100800 */
[----:B------:R-:W2:Y:S01]  /*b99f0*/  LDL.LU R246, [R1+0x4ca4] ;  /* 0x004ca40001f67983 */ /* 0x000ea20000300800 */
[----:B0-----:R-:W-:-:S03]  /*b9a00*/  IADD3 R10, P2, R11, R4, RZ ;  /* 0x000000040b0a7210 */ /* 0x001fc60007f5e0ff */
[----:B------:R-:W-:Y:S02]  /*b9a10*/  STL.64 [R1+0x960], R14 ;  /* 0x0009600e01007387 */ /* 0x000fe40000100a00 */
[----:B------:R-:W-:Y:S02]  /*b9a20*/  IMAD.X R11, R24, 0x1, R3, P2 ;  /* 0x00000001180b7824 */ /* 0x000fe400010e0603 */
[----:B------:R-:W2:Y:S04]  /*b9a30*/  LDL.LU R248, [R1+0x476c] ;  /* 0x00476c0001f87983 */ /* 0x000ea80000300800 */
[----:B------:R0:W-:Y:S04]  /*b9a40*/  STL.64 [R1+0x958], R10 ;  /* 0x0009580a01007387 */ /* 0x0001e80000100a00 */
[----:B0-----:R-:W2:Y:S01]  /*b9a50*/  LDL.LU R11, [R1+0x4ca8] ;  /* 0x004ca800010b7983 */ /* 0x001ea20000300800 */
[----:B----4-:R-:W-:-:S03]  /*b9a60*/  LOP3.LUT R28, R8, 0xffff, RZ, 0xc0, !PT ;  /* 0x0000ffff081c7812 */ /* 0x010fc600078ec0ff */
[----:B------:R-:W4:Y:S01]  /*b9a70*/  LDL.LU R8, [R1+0x4768] ;  /* 0x0047680001087983 */ /* 0x000f220000300800 */
[----:B------:R-:W-:Y:S02]  /*b9a80*/  SHF.R.U32.HI R25, RZ, 0x8, R30 ;  /* 0x00000008ff197819 */ /* 0x000fe4000001161e */
[----:B------:R-:W-:Y:S02]  /*b9a90*/  SHF.R.U32.HI R24, RZ, 0x8, R29 ;  /* 0x00000008ff187819 */ /* 0x000fe4000001161d */
[----:B------:R-:W-:Y:S02]  /*b9aa0*/  LOP3.LUT R25, R25, 0xffff, RZ, 0xc0, !PT ;  /* 0x0000ffff19197812 */ /* 0x000fe400078ec0ff */
[----:B------:R-:W-:Y:S02]  /*b9ab0*/  LOP3.LUT R24, R24, 0xffff, RZ, 0xc0, !PT ;  /* 0x0000ffff18187812 */ /* 0x000fe400078ec0ff */
[----:B------:R-:W-:Y:S02]  /*b9ac0*/  LOP3.LUT R29, R244, 0xffff, RZ, 0xc0, !PT ;  /* 0x0000fffff41d7812 */ /* 0x000fe400078ec0ff */
[----:B------:R-:W-:Y:S01]  /*b9ad0*/  LOP3.LUT R157, R157, 0xffff, RZ, 0xc0, !PT ;  /* 0x0000ffff9d9d7812 */ /* 0x000fe200078ec0ff */
[----:B------:R-:W4:Y:S01]  /*b9ae0*/  LDL.LU R244, [R1+0xcf8] ;  /* 0x000cf80001f47983 */ /* 0x000f220000300800 */
[----:B------:R-:W-:-:S02]  /*b9af0*/  PRMT R118, R25, 0x3340, R24 ;  /* 0x0000334019767816 */ /* 0x000fc40000000018 */
[----:B------:R-:W-:Y:S02]  /*b9b00*/  PRMT R24, R157, 0x3340, R0 ;  /* 0x000033409d187816 */ /* 0x000fe40000000000 */
[----:B------:R-:W-:-:S04]  /*b9b10*/  PRMT R25, R29, 0x3340, R28 ;  /* 0x000033401d197816 */ /* 0x000fc8000000001c */
[----:B------:R-:W-:Y:S02]  /*b9b20*/  PRMT R10, R25, 0x5410, R24 ;  /* 0x00005410190a7816 */ /* 0x000fe40000000018 */
[----:B------:R-:W-:Y:S02]  /*b9b30*/  SHF.R.U32.HI R25, RZ, 0x8, R29 ;  /* 0x00000008ff197819 */ /* 0x000fe4000001161d */
[----:B------:R-:W-:Y:S02]  /*b9b40*/  SHF.R.U32.HI R24, RZ, 0x8, R28 ;  /* 0x00000008ff187819 */ /* 0x000fe4000001161c */
[----:B------:R-:W-:Y:S02]  /*b9b50*/  LOP3.LUT R25, R25, 0xffff, RZ, 0xc0, !PT ;  /* 0x0000ffff19197812 */ /* 0x000fe400078ec0ff */
[----:B------:R-:W-:Y:S02]  /*b9b60*/  LOP3.LUT R24, R24, 0xffff, RZ, 0xc0, !PT ;  /* 0x0000ffff18187812 */ /* 0x000fe400078ec0ff */
[----:B------:R-:W-:-:S02]  /*b9b70*/  LOP3.LUT R15, R240, 0xffff, RZ, 0xc0, !PT ;  /* 0x0000fffff00f7812 */ /* 0x000fc400078ec0ff */
[----:B---3--:R-:W-:Y:S02]  /*b9b80*/  LOP3.LUT R124, R242, 0xffff, RZ, 0xc0, !PT ;  /* 0x0000fffff27c7812 */ /* 0x008fe400078ec0ff */
[----:B------:R-:W-:Y:S02]  /*b9b90*/  PRMT R117, R25, 0x3340, R24 ;  /* 0x0000334019757816 */ /* 0x000fe40000000018 */
[----:B------:R-:W-:Y:S02]  /*b9ba0*/  SHF.R.U32.HI R25, RZ, 0x8, R15 ;  /* 0x00000008ff197819 */ /* 0x000fe4000001160f */
[----:B------:R-:W-:Y:S02]  /*b9bb0*/  SHF.R.U32.HI R24, RZ, 0x8, R124 ;  /* 0x00000008ff187819 */ /* 0x000fe4000001167c */
[----:B------:R-:W-:Y:S02]  /*b9bc0*/  LOP3.LUT R25, R25, 0xffff, RZ, 0xc0, !PT ;  /* 0x0000ffff19197812 */ /* 0x000fe400078ec0ff */
[----:B------:R-:W-:Y:S01]  /*b9bd0*/  LOP3.LUT R24, R24, 0xffff, RZ, 0xc0, !PT ;  /* 0x0000ffff18187812 */ /* 0x000fe200078ec0ff */
[----:B------:R0:W-:Y:S03]  /*b9be0*/  STL [R1+0x50fc], R10 ;  /* 0x0050fc0a01007387 */ /* 0x0001e60000100800 */
[----:B0-----:R-:W-:-:S05]  /*b9bf0*/  PRMT R10, R25, 0x3340, R24 ;  /* 0x00003340190a7816 */ /* 0x001fca0000000018 */
[----:B------:R0:W-:Y:S01]  /*b9c00*/  STL [R1+0x4c4c], R10 ;  /* 0x004c4c0a01007387 */ /* 0x0001e20000100800 */
[----:B--2---:R-:W-:-:S03]  /*b9c10*/  LOP3.LUT R29, R248, 0xffff, RZ, 0xc0, !PT ;  /* 0x0000fffff81d7812 */ /* 0x004fc600078ec0ff */
[----:B------:R-:W2:Y:S01]  /*b9c20*/  LDL.LU R248, [R1+0x47c8] ;  /* 0x0047c80001f87983 */ /* 0x000ea20000300800 */
[----:B----4-:R-:W-:-:S03]  /*b9c30*/  LOP3.LUT R28, R8, 0xffff, RZ, 0xc0, !PT ;  /* 0x0000ffff081c7812 */ /* 0x010fc600078ec0ff */
[----:B------:R-:W3:Y:S01]  /*b9c40*/  LDL.LU R8, [R1+0x46dc] ;  /* 0x0046dc0001087983 */ /* 0x000ee20000300800 */
[----:B------:R-:W-:Y:S02]  /*b9c50*/  LOP3.LUT R34, R246, 0xffff, RZ, 0xc0, !PT ;  /* 0x0000fffff6227812 */ /* 0x000fe400078ec0ff */
[----:B------:R-:W-:Y:S02]  /*b9c60*/  LOP3.LUT R186, R186, 0xffff, RZ, 0xc0, !PT ;  /* 0x0000ffffbaba7812 */ /* 0x000fe400078ec0ff */
[----:B------:R-:W-:Y:S02]  /*b9c70*/  PRMT R25, R34, 0x3340, R29 ;  /* 0x0000334022197816 */ /* 0x000fe4000000001d */
[----:B------:R-:W-:Y:S02]  /*b9c80*/  PRMT R24, R186, 0x3340, R0 ;  /* 0x00003340ba187816 */ /* 0x000fe40000000000 */
[----:B------:R-:W-:Y:S02]  /*b9c90*/  LOP3.LUT R30, R11, 0xffff, RZ, 0xc0, !PT ;  /* 0x0000ffff0b1e7812 */ /* 0x000fe400078ec0ff */
[----:B------:R-:W-:-:S02]  /*b9ca0*/  LOP3.LUT R183, R183, 0xffff, RZ, 0xc0, !PT ;  /* 0x0000ffffb7b77812 */ /* 0x000fc400078ec0ff */
[----:B0-----:R-:W-:Y:S02]  /*b9cb0*/  PRMT R10, R25, 0x5410, R24 ;  /* 0x00005410190a7816 */ /* 0x001fe40000000018 */
[----:B------:R-:W-:Y:S02]  /*b9cc0*/  PRMT R24, R183, 0x3340, R0 ;  /* 0x00003340b7187816 */ /* 0x000fe40000000000 */
[----:B------:R-:W-:Y:S01]  /*b9cd0*/  PRMT R25, R30, 0x3340, R28 ;  /* 0x000033401e197816 */ /* 0x000fe2000000001c */
[----:B------:R0:W-:Y:S03]  /*b9ce0*/  STL [R1+0x4ffc], R10 ;  /* 0x004ffc0a01007387 */ /* 0x0001e60000100800 */
[----:B------:R-:W-:Y:S02]  /*b9cf0*/  PRMT R20, R25, 0x5410, R24 ;  /* 0x0000541019147816 */ /* 0x000fe40000000018 */
[----:B------:R-:W-:-:S02]  /*b9d00*/  SHF.R.S32.HI R24, RZ, 0x1f, R244 ;  /* 0x0000001fff187819 */ /* 0x000fc400000114f4 */
[----:B0-----:R-:W-:Y:S01]  /*b9d10*/  IADD3 R10, P2, R244, R2, RZ ;  /* 0x00000002f40a7210 */ /* 0x001fe20007f5e0ff */
[----:B------:R-:W-:Y:S04]  /*b9d20*/  STL [R1+0x5314], R20 ;  /* 0x0053141401007387 */ /* 0x000fe80000100800 */
[----:B------:R-:W-:Y:S01]  /*b9d30*/  IMAD.X R11, R24, 0x1, R13, P2 ;  /* 0x00000001180b7824 */ /* 0x000fe200010e060d */
[----:B------:R-:W4:Y:S01]  /*b9d40*/  LDL.LU R246, [R1+0x47cc] ;  /* 0x0047cc0001f67983 */ /* 0x000f220000300800 */
[----:B------:R-:W-:-:S03]  /*b9d50*/  SHF.R.U32.HI R37, RZ, 0x8, R34 ;  /* 0x00000008ff257819 */ /* 0x000fc60000011622 */
[----:B------:R0:W-:Y:S01]  /*b9d60*/  STL.64 [R1+0x948], R10 ;  /* 0x0009480a01007387 */ /* 0x0001e20000100a00 */
[----:B------:R-:W-:Y:S02]  /*b9d70*/  SHF.R.U32.HI R34, RZ, 0x8, R29 ;  /* 0x00000008ff227819 */ /* 0x000fe4000001161d */
[----:B------:R-:W-:Y:S02]  /*b9d80*/  SHF.R.U32.HI R30, RZ, 0x8, R30 ;  /* 0x00000008ff1e7819 */ /* 0x000fe4000001161e */
[----:B------:R-:W-:Y:S01]  /*b9d90*/  SHF.R.U32.HI R25, RZ, 0x8, R28 ;  /* 0x00000008ff197819 */ /* 0x000fe2000001161c */
[----:B0-----:R-:W4:Y:S01]  /*b9da0*/  LDL.LU R11, [R1+0x46e0] ;  /* 0x0046e000010b7983 */ /* 0x001f220000300800 */
[----:B------:R-:W-:Y:S02]  /*b9db0*/  LOP3.LUT R29, R37, 0xffff, RZ, 0xc0, !PT ;  /* 0x0000ffff251d7812 */ /* 0x000fe400078ec0ff */
[----:B------:R-:W-:Y:S02]  /*b9dc0*/  LOP3.LUT R28, R34, 0xffff, RZ, 0xc0, !PT ;  /* 0x0000ffff221c7812 */ /* 0x000fe400078ec0ff */
[----:B------:R-:W-:-:S02]  /*b9dd0*/  LOP3.LUT R30, R30, 0xffff, RZ, 0xc0, !PT ;  /* 0x0000ffff1e1e7812 */ /* 0x000fc400078ec0ff */
[----:B------:R-:W-:Y:S02]  /*b9de0*/  LOP3.LUT R25, R25, 0xffff, RZ, 0xc0, !PT ;  /* 0x0000ffff19197812 */ /* 0x000fe400078ec0ff */
[----:B------:R-:W-:Y:S02]  /*b9df0*/  IADD3 R20, P2, R244, R0, RZ ;  /* 0x00000000f4147210 */ /* 0x000fe40007f5e0ff */
[----:B------:R-:W-:Y:S02]  /*b9e00*/  PRMT R12, R29, 0x3340, R28 ;  /* 0x000033401d0c7816 */ /* 0x000fe4000000001c */
[----:B------:R-:W-:Y:S01]  /*b9e10*/  PRMT R10, R30, 0x3340, R25 ;  /* 0x000033401e0a7816 */ /* 0x000fe20000000019 */
[----:B------:R-:W-:Y:S02]  /*b9e20*/  IMAD.X R21, R24, 0x1, R7, P2 ;  /* 0x0000000118157824 */ /* 0x000fe400010e0607 */
[----:B------:R-:W-:Y:S04]  /*b9e30*/  STL [R1+0x4bb8], R12 ;  /* 0x004bb80c01007387 */ /* 0x000fe80000100800 */
[----:B------:R-:W-:Y:S04]  /*b9e40*/  STL [R1+0x47c0], R10 ;  /* 0x0047c00a01007387 */ /* 0x000fe80000100800 */
[----:B------:R0:W-:Y:S01]  /*b9e50*/  STL.64 [R1+0x950], R20 ;  /* 0x0009501401007387 */ /* 0x0001e20000100a00 */
[----:B--2---:R-:W-:-:S03]  /*b9e60*/  LOP3.LUT R30, R248, 0xffff, RZ, 0xc0, !PT ;  /* 0x0000fffff81e7812 */ /* 0x004fc600078ec0ff */
[----:B------:R-:W2:Y:S01]  /*b9e70*/  LDL.LU R248, [R1+0x4ce8] ;  /* 0x004ce80001f87983 */ /* 0x000ea20000300800 */
[----:B---3--:R-:W-:-:S03]  /*b9e80*/  LOP3.LUT R29, R8, 0xffff, RZ, 0xc0, !PT ;  /* 0x0000ffff081d7812 */ /* 0x008fc600078ec0ff */
[----:B------:R-:W3:Y:S01]  /*b9e90*/  LDL.LU R8, [R1+0x4774] ;  /* 0x0047740001087983 */ /* 0x000ee20000300800 */
[----:B------:R-:W-:Y:S02]  /*b9ea0*/  LOP3.LUT R158, R158, 0xffff, RZ, 0xc0, !PT ;  /* 0x0000ffff9e9e7812 */ /* 0x000fe400078ec0ff */
[----:B------:R-:W-:Y:S02]  /*b9eb0*/  PRMT R28, R30, 0x3340, R29 ;  /* 0x000033401e1c7816 */ /* 0x000fe4000000001d */
[----:B------:R-:W-:Y:S02]  /*b9ec0*/  PRMT R25, R158, 0x3340, R0 ;  /* 0x000033409e197816 */ /* 0x000fe40000000000 */
[----:B0-----:R-:W-:Y:S02]  /*b9ed0*/  IADD3 R20, P2, R244, R6, RZ ;  /* 0x00000006f4147210 */ /* 0x001fe40007f5e0ff */
[----:B------:R-:W-:-:S03]  /*b9ee0*/  PRMT R249, R28, 0x5410, R25 ;  /* 0x000054101cf97816 */ /* 0x000fc60000000019 */
[----:B------:R-:W-:Y:S02]  /*b9ef0*/  IMAD.X R21, R24, 0x1, R5, P2 ;  /* 0x0000000118157824 */ /* 0x000fe400010e0605 */
[----:B------:R-:W-:Y:S04]  /*b9f00*/  STL [R1+0x5318], R249 ;  /* 0x005318f901007387 */ /* 0x000fe80000100800 */
[----:B------:R0:W-:Y:S01]  /*b9f10*/  STL.64 [R1+0x940], R20 ;  /* 0x0009401401007387 */ /* 0x0001e20000100a00 */
[----:B------:R-:W-:Y:S02]  /*b9f20*/  SHF.R.U32.HI R25, RZ, 0x8, R30 ;  /* 0x00000008ff197819 */ /* 0x000fe4000001161e */
[----:B0-----:R-:W-:-:S05]  /*b9f30*/  IADD3 R20, P2, R244, R4, RZ ;  /* 0x00000004f4147210 */ /* 0x001fca0007f5e0ff */
[----:B------:R-:W-:Y:S01]  /*b9f40*/  IMAD.X R21, R24, 0x1, R3, P2 ;  /* 0x0000000118157824 */ /* 0x000fe200010e0603 */
[----:B------:R-:W-:Y:S02]  /*b9f50*/  SHF.R.U32.HI R24, RZ, 0x8, R29 ;  /* 0x00000008ff187819 */ /* 0x000fe4000001161d */
[----:B------:R-:W-:Y:S02]  /*b9f60*/  LOP3.LUT R25, R25, 0xffff, RZ, 0xc0, !PT ;  /* 0x0000ffff19197812 */ /* 0x000fe400078ec0ff */
[----:B------:R-:W-:Y:S01]  /*b9f70*/  LOP3.LUT R24, R24, 0xffff, RZ, 0xc0, !PT ;  /* 0x0000ffff18187812 */ /* 0x000fe200078ec0ff */
[----:B------:R-:W-:Y:S03]  /*b9f80*/  STL.64 [R1+0x938], R20 ;  /* 0x0009381401007387 */ /* 0x000fe60000100a00 */
[----:B------:R-:W-:Y:S01]  /*b9f90*/  PRMT R10, R25, 0x3340, R24 ;  /* 0x00003340190a7816 */ /* 0x000fe20000000018 */
[----:B------:R-:W3:Y:S01]  /*b9fa0*/  LDL.LU R244, [R1+0x4cf8] ;  /* 0x004cf80001f47983 */ /* 0x000ee20000300800 */
[----:B----4-:R-:W-:-:S03]  /*b9fb0*/  LOP3.LUT R25, R246, 0xffff, RZ, 0xc0, !PT ;  /* 0x0000fffff6197812 */ /* 0x010fc600078ec0ff */
[----:B------:R0:W-:Y:S04]  /*b9fc0*/  STL [R1+0x47c4], R10 ;  /* 0x0047c40a01007387 */ /* 0x0001e80000100800 */
[----:B------:R-:W4:Y:S01]  /*b9fd0*/  LDL.LU R246, [R1+0x4770] ;  /* 0x0047700001f67983 */ /* 0x000f220000300800 */
[----:B------:R-:W-:Y:S02]  /*b9fe0*/  LOP3.LUT R24, R11, 0xffff, RZ, 0xc0, !PT ;  /* 0x0000ffff0b187812 */ /* 0x000fe400078ec0ff */
[----:B------:R-:W-:Y:S01]  /*b9ff0*/  SHF.R.U32.HI R28, RZ, 0x8, R25 ;  /* 0x00000008ff1c7819 */ /* 0x000fe20000011619 */
[----:B------:R-:W4:Y:S01]  /*ba000*/  LDL.LU R11, [R1+0xcf4] ;  /* 0x000cf400010b7983 */ /* 0x000f220000300800 */
[--C-:B------:R-:W-:Y:S02]  /*ba010*/  PRMT R112, R25, 0x3340, R24.reuse ;  /* 0x0000334019707816 */ /* 0x100fe40000000018 */
[----:B------:R-:W-:-:S02]  /*ba020*/  SHF.R.U32.HI R24, RZ, 0x8, R24 ;  /* 0x00000008ff187819 */ /* 0x000fc40000011618 */
[----:B------:R-:W-:Y:S02]  /*ba030*/  LOP3.LUT R25, R28, 0xffff, RZ, 0xc0, !PT ;  /* 0x0000ffff1c197812 */ /* 0x000fe400078ec0ff */
[----:B------:R-:W-:-:S04]  /*ba040*/  LOP3.LUT R24, R24, 0xffff, RZ, 0xc0, !PT ;  /* 0x0000ffff18187812 */ /* 0x000fc800078ec0ff */
[----:B0-----:R-:W-:-:S05]  /*ba050*/  PRMT R10, R25, 0x3340, R24 ;  /* 0x00003340190a7816 */ /* 0x001fca0000000018 */
[----:B------:R0:W-:Y:S01]  /*ba060*/  STL [R1+0x47b8], R10 ;  /* 0x0047b80a01007387 */ /* 0x0001e20000100800 */
[----:B--2---:R-:W-:-:S03]  /*ba070*/  LOP3.LUT R29, R248, 0xffff, RZ, 0xc0, !PT ;  /* 0x0000fffff81d7812 */ /* 0x004fc600078ec0ff */
[----:B------:R-:W2:Y:S01]  /*ba080*/  LDL.LU R248, [R1+0x47d0] ;  /* 0x0047d00001f87983 */ /* 0x000ea20000300800 */
[----:B---3--:R-:W-:-:S03]  /*ba090*/  LOP3.LUT R28, R8, 0xffff, RZ, 0xc0, !PT ;  /* 0x0000ffff081c7812 */ /* 0x008fc600078ec0ff */
[----:B------:R-:W3:Y:S01]  /*ba0a0*/  LDL.LU R8, [R1+0x46e4] ;  /* 0x0046e40001087983 */ /* 0x000ee20000300800 */
[----:B------:R-:W-:Y:S02]  /*ba0b0*/  LOP3.LUT R188, R188, 0xffff, RZ, 0xc0, !PT ;  /* 0x0000ffffbcbc7812 */ /* 0x000fe400078ec0ff */
        /* <DEDUP_REMOVED lines=8> */
[----:B0-----:R-:W-:Y:S02]  /*ba140*/  PRMT R10, R25, 0x3340, R24 ;  /* 0x00003340190a7816 */ /* 0x001fe40000000018 */
[----:B------:R-:W-:Y:S02]  /*ba150*/  PRMT R24, R187, 0x3340, R0 ;  /* 0x00003340bb187816 */ /* 0x000fe40000000000 */
[----:B------:R-:W-:-:S04]  /*ba160*/  SHF.R.U32.HI R188, RZ, 0x8, R188 ;  /* 0x00000008ffbc7819 */ /* 0x000fc800000116bc */
[----:B------:R-:W-:Y:S02]  /*ba170*/  LOP3.LUT R188, R188, 0xffff, RZ, 0xc0, !PT ;  /* 0x0000ffffbcbc7812 */ /* 0x000fe400078ec0ff */
[----:B------:R-:W-:Y:S02]  /*ba180*/  LOP3.LUT R29, R244, 0xffff, RZ, 0xc0, !PT ;  /* 0x0000fffff41d7812 */ /* 0x000fe400078ec0ff */
[----:B----4-:R-:W-:-:S04]  /*ba190*/  LOP3.LUT R28, R246, 0xffff, RZ, 0xc0, !PT ;  /* 0x0000fffff61c7812 */ /* 0x010fc800078ec0ff */
[----:B------:R-:W-:Y:S02]  /*ba1a0*/  PRMT R25, R29, 0x3340, R28 ;  /* 0x000033401d197816 */ /* 0x000fe4000000001c */
[----:B------:R-:W-:Y:S02]  /*ba1b0*/  IADD3 R20, P2, R11, R2, RZ ;  /* 0x000000020b147210 */ /* 0x000fe40007f5e0ff */
[----:B------:R-:W-:Y:S02]  /*ba1c0*/  PRMT R235, R25, 0x5410, R24 ;  /* 0x0000541019eb7816 */ /* 0x000fe40000000018 */
[----:B------:R-:W-:Y:S02]  /*ba1d0*/  SHF.R.S32.HI R24, RZ, 0x1f, R11 ;  /* 0x0000001fff187819 */ /* 0x000fe4000001140b */
[----:B------:R-:W-:Y:S02]  /*ba1e0*/  SHF.R.U32.HI R29, RZ, 0x8, R29 ;  /* 0x00000008ff1d7819 */ /* 0x000fe4000001161d */
[----:B------:R-:W-:Y:S01]  /*ba1f0*/  SHF.R.U32.HI R25, RZ, 0x8, R28 ;  /* 0x00000008ff197819 */ /* 0x000fe2000001161c */
[----:B------:R-:W-:Y:S01]  /*ba200*/  IMAD.X R21, R24, 0x1, R13, P2 ;  /* 0x0000000118157824 */ /* 0x000fe200010e060d */
[----:B------:R-:W-:-:S02]  /*ba210*/  LOP3.LUT R28, R29, 0xffff, RZ, 0xc0, !PT ;  /* 0x0000ffff1d1c7812 */ /* 0x000fc400078ec0ff */
[----:B------:R-:W-:Y:S01]  /*ba220*/  LOP3.LUT R25, R25, 0xffff, RZ, 0xc0, !PT ;  /* 0x0000ffff19197812 */ /* 0x000fe200078ec0ff */
[----:B------:R-:W-:Y:S01]  /*ba230*/  STL [R1+0x531c], R221 ;  /* 0x00531cdd01007387 */ /* 0x000fe20000100800 */
[----:B------:R-:W-:-:S03]  /*ba240*/  PRMT R188, R188, 0x3340, R0 ;  /* 0x00003340bcbc7816 */ /* 0x000fc60000000000 */
[----:B------:R0:W-:Y:S04]  /*ba250*/  STL [R1+0x47bc], R10 ;  /* 0x0047bc0a01007387 */ /* 0x0001e80000100800 */
[----:B------:R-:W-:Y:S04]  /*ba260*/  STL [R1+0x5320], R235 ;  /* 0x005320eb01007387 */ /* 0x000fe80000100800 */
[----:B------:R1:W-:Y:S01]  /*ba270*/  STL.64 [R1+0x930], R20 ;  /* 0x0009301401007387 */ /* 0x0003e20000100a00 */
[----:B0-----:R-:W-:-:S03]  /*ba280*/  PRMT R10, R28, 0x3340, R25 ;  /* 0x000033401c0a7816 */ /* 0x001fc60000000019 */
[----:B------:R-:W-:Y:S04]  /*ba290*/  STL [R1+0x54f4], R188 ;  /* 0x0054f4bc01007387 */ /* 0x000fe80000100800 */
[----:B------:R-:W4:Y:S04]  /*ba2a0*/  LDL.LU R240, [R1+0x47d4] ;  /* 0x0047d40001f07983 */ /* 0x000f280000300800 */
[----:B------:R0:W-:Y:S04]  /*ba2b0*/  STL [R1+0x47b4], R10 ;  /* 0x0047b40a01007387 */ /* 0x0001e80000100800 */
[----:B------:R-:W4:Y:S01]  /*ba2c0*/  LDL.LU R242, [R1+0x46e8] ;  /* 0x0046e80001f27983 */ /* 0x000f220000300800 */
[----:B--2---:R-:W-:-:S03]  /*ba2d0*/  LOP3.LUT R30, R248, 0xffff, RZ, 0xc0, !PT ;  /* 0x0000fffff81e7812 */ /* 0x004fc600078ec0ff */
[----:B------:R-:W2:Y:S01]  /*ba2e0*/  LDL.LU R248, [R1+0x4d28] ;  /* 0x004d280001f87983 */ /* 0x000ea20000300800 */
[----:B---3--:R-:W-:-:S03]  /*ba2f0*/  LOP3.LUT R29, R8, 0xffff, RZ, 0xc0, !PT ;  /* 0x0000ffff081d7812 */ /* 0x008fc600078ec0ff */
[----:B------:R-:W3:Y:S01]  /*ba300*/  LDL.LU R8, [R1+0x477c] ;  /* 0x00477c0001087983 */ /* 0x000ee20000300800 */
[----:B------:R-:W-:Y:S02]  /*ba310*/  LOP3.LUT R160, R160, 0xffff, RZ, 0xc0, !PT ;  /* 0x0000ffffa0a07812 */ /* 0x000fe400078ec0ff */
[----:B------:R-:W-:Y:S02]  /*ba320*/  PRMT R28, R30, 0x3340, R29 ;  /* 0x000033401e1c7816 */ /* 0x000fe4000000001d */
[----:B------:R-:W-:Y:S02]  /*ba330*/  PRMT R25, R160, 0x3340, R0 ;  /* 0x00003340a0197816 */ /* 0x000fe40000000000 */
[----:B-1----:R-:W-:Y:S02]  /*ba340*/  IADD3 R20, P2, R11, R0, RZ ;  /* 0x000000000b147210 */ /* 0x002fe40007f5e0ff */
[----:B------:R-:W-:Y:S02]  /*ba350*/  PRMT R251, R28, 0x5410, R25 ;  /* 0x000054101cfb7816 */ /* 0x000fe40000000019 */
[----:B------:R-:W-:Y:S01]  /*ba360*/  SHF.R.U32.HI R189, RZ, 0x8, R187 ;  /* 0x00000008ffbd7819 */ /* 0x000fe200000116bb */
[----:B------:R-:W-:Y:S01]  /*ba370*/  IMAD.X R21, R24, 0x1, R7, P2 ;  /* 0x0000000118157824 */ /* 0x000fe200010e0607 */
[----:B------:R-:W-:-:S02]  /*ba380*/  SHF.R.U32.HI R28, RZ, 0x8, R30 ;  /* 0x00000008ff1c7819 */ /* 0x000fc4000001161e */
[----:B------:R-:W-:Y:S01]  /*ba390*/  SHF.R.U32.HI R25, RZ, 0x8, R29 ;  /* 0x00000008ff197819 */ /* 0x000fe2000001161d */
[----:B------:R-:W-:Y:S01]  /*ba3a0*/  STL [R1+0x5324], R251 ;  /* 0x005324fb01007387 */ /* 0x000fe20000100800 */
[----:B------:R-:W-:Y:S02]  /*ba3b0*/  LOP3.LUT R189, R189, 0xffff, RZ, 0xc0, !PT ;  /* 0x0000ffffbdbd7812 */ /* 0x000fe400078ec0ff */
[----:B------:R-:W-:Y:S01]  /*ba3c0*/  LOP3.LUT R28, R28, 0xffff, RZ, 0xc0, !PT ;  /* 0x0000ffff1c1c7812 */ /* 0x000fe200078ec0ff */
[----:B------:R1:W-:Y:S01]  /*ba3d0*/  STL.64 [R1+0x928], R20 ;  /* 0x0009281401007387 */ /* 0x0003e20000100a00 */
[----:B------:R-:W-:Y:S02]  /*ba3e0*/  LOP3.LUT R25, R25, 0xffff, RZ, 0xc0, !PT ;  /* 0x0000ffff19197812 */ /* 0x000fe400078ec0ff */
[----:B------:R-:W-:Y:S02]  /*ba3f0*/  PRMT R189, R189, 0x3340, R0 ;  /* 0x00003340bdbd7816 */ /* 0x000fe40000000000 */
[----:B0-----:R-:W-:-:S02]  /*ba400*/  PRMT R10, R28, 0x3340, R25 ;  /* 0x000033401c0a7816 */ /* 0x001fc40000000019 */
[C---:B-1----:R-:W-:Y:S01]  /*ba410*/  IADD3 R20, P2, R11.reuse, R6, RZ ;  /* 0x000000060b147210 */ /* 0x042fe20007f5e0ff */
[----:B------:R-:W-:Y:S04]  /*ba420*/  STL [R1+0x54f8], R189 ;  /* 0x0054f8bd01007387 */ /* 0x000fe80000100800 */
[----:B------:R-:W-:Y:S01]  /*ba430*/  IMAD.X R21, R24, 0x1, R5, P2 ;  /* 0x0000000118157824 */ /* 0x000fe200010e0605 */
[----:B------:R0:W-:Y:S04]  /*ba440*/  STL [R1+0x47b0], R10 ;  /* 0x0047b00a01007387 */ /* 0x0001e80000100800 */
[----:B------:R-:W4:Y:S04]  /*ba450*/  LDL.LU R244, [R1+0x4d38] ;  /* 0x004d380001f47983 */ /* 0x000f280000300800 */
[----:B------:R-:W-:Y:S01]  /*ba460*/  STL.64 [R1+0x920], R20 ;  /* 0x0009201401007387 */ /* 0x000fe20000100a00 */
[----:B0-----:R-:W-:-:S03]  /*ba470*/  IADD3 R10, P2, R11, R4, RZ ;  /* 0x000000040b0a7210 */ /* 0x001fc60007f5e0ff */
[----:B------:R-:W4:Y:S02]  /*ba480*/  LDL.LU R246, [R1+0x4778] ;  /* 0x0047780001f67983 */ /* 0x000f240000300800 */
[----:B------:R-:W-:-:S05]  /*ba490*/  IMAD.X R11, R24, 0x1, R3, P2 ;  /* 0x00000001180b7824 */ /* 0x000fca00010e0603 */
[----:B------:R0:W-:Y:S04]  /*ba4a0*/  STL.64 [R1+0x918], R10 ;  /* 0x0009180a01007387 */ /* 0x0001e80000100a00 */
[----:B0-----:R-:W4:Y:S01]  /*ba4b0*/  LDL.LU R11, [R1+0xcf0] ;  /* 0x000cf000010b7983 */ /* 0x001f220000300800 */
[----:B--2---:R-:W-:-:S03]  /*ba4c0*/  LOP3.LUT R30, R248, 0xffff, RZ, 0xc0, !PT ;  /* 0x0000fffff81e7812 */ /* 0x004fc600078ec0ff */
[----:B------:R-:W2:Y:S01]  /*ba4d0*/  LDL.LU R248, [R1+0x47d8] ;  /* 0x0047d80001f87983 */ /* 0x000ea20000300800 */
[----:B---3--:R-:W-:-:S03]  /*ba4e0*/  LOP3.LUT R28, R8, 0xffff, RZ, 0xc0, !PT ;  /* 0x0000ffff081c7812 */ /* 0x008fc600078ec0ff */
[----:B------:R-:W3:Y:S01]  /*ba4f0*/  LDL.LU R8, [R1+0x46ec] ;  /* 0x0046ec0001087983 */ /* 0x000ee20000300800 */
[----:B----4-:R-:W-:Y:S02]  /*ba500*/  LOP3.LUT R34, R240, 0xffff, RZ, 0xc0, !PT ;  /* 0x0000fffff0227812 */ /* 0x010fe400078ec0ff */
[----:B------:R-:W-:Y:S02]  /*ba510*/  LOP3.LUT R188, R161, 0xffff, RZ, 0xc0, !PT ;  /* 0x0000ffffa1bc7812 */ /* 0x000fe400078ec0ff */
[----:B------:R-:W-:Y:S02]  /*ba520*/  LOP3.LUT R29, R242, 0xffff, RZ, 0xc0, !PT ;  /* 0x0000fffff21d7812 */ /* 0x000fe400078ec0ff */
[----:B------:R-:W-:Y:S02]  /*ba530*/  PRMT R24, R188, 0x3340, R0 ;  /* 0x00003340bc187816 */ /* 0x000fe40000000000 */
[----:B------:R-:W-:Y:S02]  /*ba540*/  PRMT R25, R34, 0x3340, R29 ;  /* 0x0000334022197816 */ /* 0x000fe4000000001d */
[----:B------:R-:W-:-:S02]  /*ba550*/  LOP3.LUT R192, R192, 0xffff, RZ, 0xc0, !PT ;  /* 0x0000ffffc0c07812 */ /* 0x000fc400078ec0ff */
[----:B------:R-:W-:Y:S02]  /*ba560*/  PRMT R10, R25, 0x5410, R24 ;  /* 0x00005410190a7816 */ /* 0x000fe40000000018 */
[----:B------:R-:W-:Y:S02]  /*ba570*/  PRMT R24, R192, 0x3340, R0 ;  /* 0x00003340c0187816 */ /* 0x000fe40000000000 */
[----:B------:R-:W-:Y:S01]  /*ba580*/  PRMT R25, R30, 0x3340, R28 ;  /* 0x000033401e197816 */ /* 0x000fe2000000001c */
[----:B------:R0:W-:Y:S01]  /*ba590*/  STL [R1+0x50cc], R10 ;  /* 0x0050cc0a01007387 */ /* 0x0001e20000100800 */
[----:B------:R-:W-:Y:S02]  /*ba5a0*/  SHF.R.U32.HI R34, RZ, 0x8, R34 ;  /* 0x00000008ff227819 */ /* 0x000fe40000011622 */
[----:B0-----:R-:W-:Y:S02]  /*ba5b0*/  PRMT R10, R25, 0x5410, R24 ;  /* 0x00005410190a7816 */ /* 0x001fe40000000018 */
        /* <DEDUP_REMOVED lines=8> */
[----:B------:R-:W-:Y:S02]  /*ba640*/  LOP3.LUT R29, R244, 0xffff, RZ, 0xc0, !PT ;  /* 0x0000fffff41d7812 */ /* 0x000fe400078ec0ff */
[----:B------:R-:W-:Y:S02]  /*ba650*/  LOP3.LUT R191, R191, 0xffff, RZ, 0xc0, !PT ;  /* 0x0000ffffbfbf7812 */ /* 0x000fe400078ec0ff */
[----:B------:R-:W-:Y:S01]  /*ba660*/  LOP3.LUT R28, R246, 0xffff, RZ, 0xc0, !PT ;  /* 0x0000fffff61c7812 */ /* 0x000fe200078ec0ff */
[----:B------:R0:W-:Y:S02]  /*ba670*/  STL [R1+0x5328], R10 ;  /* 0x0053280a01007387 */ /* 0x0001e40000100800 */
[----:B0-----:R-:W-:Y:S02]  /*ba680*/  PRMT R10, R25, 0x3340, R24 ;  /* 0x00003340190a7816 */ /* 0x001fe40000000018 */
[----:B------:R-:W-:-:S02]  /*ba690*/  PRMT R24, R191, 0x3340, R0 ;  /* 0x00003340bf187816 */ /* 0x000fc40000000000 */
[----:B------:R-:W-:Y:S02]  /*ba6a0*/  PRMT R25, R29, 0x3340, R28 ;  /* 0x000033401d197816 */ /* 0x000fe4000000001c */
[----:B------:R-:W-:Y:S02]  /*ba6b0*/  SHF.R.U32.HI R29, RZ, 0x8, R29 ;  /* 0x00000008ff1d7819 */ /* 0x000fe4000001161d */
[----:B------:R-:W-:Y:S02]  /*ba6c0*/  PRMT R245, R25, 0x5410, R24 ;  /* 0x0000541019f57816 */ /* 0x000fe40000000018 */
[----:B------:R-:W-:Y:S02]  /*ba6d0*/  SHF.R.U32.HI R25, RZ, 0x8, R28 ;  /* 0x00000008ff197819 */ /* 0x000fe4000001161c */
[----:B------:R-:W-:Y:S02]  /*ba6e0*/  SHF.R.S32.HI R24, RZ, 0x1f, R11 ;  /* 0x0000001fff187819 */ /* 0x000fe4000001140b */
[----:B------:R-:W-:-:S02]  /*ba6f0*/  IADD3 R20, P2, R11, R2, RZ ;  /* 0x000000020b147210 */ /* 0x000fc40007f5e0ff */
[----:B------:R-:W-:Y:S02]  /*ba700*/  LOP3.LUT R28, R29, 0xffff, RZ, 0xc0, !PT ;  /* 0x0000ffff1d1c7812 */ /* 0x000fe400078ec0ff */
[----:B------:R-:W-:Y:S01]  /*ba710*/  LOP3.LUT R25, R25, 0xffff, RZ, 0xc0, !PT ;  /* 0x0000ffff19197812 */ /* 0x000fe200078ec0ff */
[----:B------:R-:W-:Y:S01]  /*ba720*/  STL [R1+0x4c0c], R12 ;  /* 0x004c0c0c01007387 */ /* 0x000fe20000100800 */
[----:B------:R-:W-:-:S03]  /*ba730*/  IMAD.X R21, R24, 0x1, R13, P2 ;  /* 0x0000000118157824 */ /* 0x000fc600010e060d */
[----:B------:R0:W-:Y:S04]  /*ba740*/  STL [R1+0x477c], R10 ;  /* 0x00477c0a01007387 */ /* 0x0001e80000100800 */
[----:B------:R-:W-:Y:S01]  /*ba750*/  STL [R1+0x532c], R245 ;  /* 0x00532cf501007387 */ /* 0x000fe20000100800 */
[----:B0-----:R-:W-:-:S03]  /*ba760*/  PRMT R10, R28, 0x3340, R25 ;  /* 0x000033401c0a7816 */ /* 0x001fc60000000019 */
[----:B------:R0:W-:Y:S04]  /*ba770*/  STL.64 [R1+0x910], R20 ;  /* 0x0009101401007387 */ /* 0x0001e80000100a00 */
[----:B------:R-:W4:Y:S04]  /*ba780*/  LDL.LU R240, [R1+0x47e8] ;  /* 0x0047e80001f07983 */ /* 0x000f280000300800 */
[----:B------:R1:W-:Y:S04]  /*ba790*/  STL [R1+0x4778], R10 ;  /* 0x0047780a01007387 */ /* 0x0003e80000100800 */
[----:B------:R-:W4:Y:S04]  /*ba7a0*/  LDL.LU R242, [R1+0x46f0] ;  /* 0x0046f00001f27983 */ /* 0x000f280000300800 */
[----:B------:R-:W4:Y:S01]  /*ba7b0*/  LDL.LU R246, [R1+0x4d5c] ;  /* 0x004d5c0001f67983 */ /* 0x000f220000300800 */
[----:B---3--:R-:W-:-:S03]  /*ba7c0*/  LOP3.LUT R29, R8, 0xffff, RZ, 0xc0, !PT ;  /* 0x0000ffff081d7812 */ /* 0x008fc600078ec0ff */
[----:B------:R-:W3:Y:S01]  /*ba7d0*/  LDL.LU R8, [R1+0x4784] ;  /* 0x0047840001087983 */ /* 0x000ee20000300800 */
[----:B--2---:R-:W-:Y:S02]  /*ba7e0*/  LOP3.LUT R30, R248, 0xffff, RZ, 0xc0, !PT ;  /* 0x0000fffff81e7812 */ /* 0x004fe400078ec0ff */
[----:B------:R-:W-:Y:S02]  /*ba7f0*/  LOP3.LUT R162, R162, 0xffff, RZ, 0xc0, !PT ;  /* 0x0000ffffa2a27812 */ /* 0x000fe400078ec0ff */
[----:B------:R-:W-:Y:S02]  /*ba800*/  PRMT R28, R30, 0x3340, R29 ;  /* 0x000033401e1c7816 */ /* 0x000fe4000000001d */
[----:B------:R-:W-:Y:S02]  /*ba810*/  PRMT R25, R162, 0x3340, R0 ;  /* 0x00003340a2197816 */ /* 0x000fe40000000000 */
[----:B0-----:R-:W-:Y:S02]  /*ba820*/  IADD3 R20, P2, R11, R0, RZ ;  /* 0x000000000b147210 */ /* 0x001fe40007f5e0ff */
[----:B------:R-:W-:-:S02]  /*ba830*/  PRMT R238, R28, 0x5410, R25 ;  /* 0x000054101cee7816 */ /* 0x000fc40000000019 */
[----:B------:R-:W-:Y:S02]  /*ba840*/  SHF.R.U32.HI R28, RZ, 0x8, R30 ;  /* 0x00000008ff1c7819 */ /* 0x000fe4000001161e */
[----:B------:R-:W-:Y:S01]  /*ba850*/  SHF.R.U32.HI R25, RZ, 0x8, R29 ;  /* 0x00000008ff197819 */ /* 0x000fe2000001161d */
[----:B------:R-:W-:Y:S01]  /*ba860*/  IMAD.X R21, R24, 0x1, R7, P2 ;  /* 0x0000000118157824 */ /* 0x000fe200010e0607 */
[----:B------:R-:W-:Y:S02]  /*ba870*/  LOP3.LUT R28, R28, 0xffff, RZ, 0xc0, !PT ;  /* 0x0000ffff1c1c7812 */ /* 0x000fe400078ec0ff */
[----:B------:R-:W-:Y:S01]  /*ba880*/  LOP3.LUT R25, R25, 0xffff, RZ, 0xc0, !PT ;  /* 0x0000ffff19197812 */ /* 0x000fe200078ec0ff */
[----:B------:R-:W-:Y:S03]  /*ba890*/  STL [R1+0x5330], R238 ;  /* 0x005330ee01007387 */ /* 0x000fe60000100800 */
[----:B-1----:R-:W-:Y:S01]  /*ba8a0*/  PRMT R10, R28, 0x3340, R25 ;  /* 0x000033401c0a7816 */ /* 0x002fe20000000019 */
[----:B------:R0:W-:Y:S04]  /*ba8b0*/  STL.64 [R1+0x908], R20 ;  /* 0x0009081401007387 */ /* 0x0001e80000100a00 */
[----:B------:R1:W-:Y:S04]  /*ba8c0*/  STL [R1+0x4774], R10 ;  /* 0x0047740a01007387 */ /* 0x0003e80000100800 */
[----:B------:R-:W2:Y:S01]  /*ba8d0*/  LDL.LU R248, [R1+0x4d68] ;  /* 0x004d680001f87983 */ /* 0x000ea20000300800 */
[----:B0-----:R-:W-:-:S05]  /*ba8e0*/  IADD3 R20, P2, R11, R6, RZ ;  /* 0x000000060b147210 */ /* 0x001fca0007f5e0ff */
[----:B------:R-:W-:Y:S01]  /*ba8f0*/  IMAD.X R21, R24, 0x1, R5, P2 ;  /* 0x0000000118157824 */ /* 0x000fe200010e0605 */
[----:B-1----:R-:W-:-:S05]  /*ba900*/  IADD3 R10, P2, R11, R4, RZ ;  /* 0x000000040b0a7210 */ /* 0x002fca0007f5e0ff */
[----:B------:R-:W-:Y:S01]  /*ba910*/  IMAD.X R11, R24, 0x1, R3, P2 ;  /* 0x00000001180b7824 */ /* 0x000fe200010e0603 */
[----:B------:R-:W-:Y:S04]  /*ba920*/  STL.64 [R1+0x900], R20 ;  /* 0x0009001401007387 */ /* 0x000fe80000100a00 */
[----:B------:R0:W-:Y:S04]  /*ba930*/  STL.64 [R1+0x8f8], R10 ;  /* 0x0008f80a01007387 */ /* 0x0001e80000100a00 */
[----:B0-----:R-:W2:Y:S01]  /*ba940*/  LDL.LU R11, [R1+0x4780] ;  /* 0x00478000010b7983 */ /* 0x001ea20000300800 */
[----:B------:R-:W-:-:S02]  /*ba950*/  SHF.R.U32.HI R204, RZ, 0x8, R182 ;  /* 0x00000008ffcc7819 */ /* 0x000fc400000116b6 */
[----:B------:R-:W-:Y:S01]  /*ba960*/  SHF.R.U32.HI R182, RZ, 0x8, R162 ;  /* 0x00000008ffb67819 */ /* 0x000fe200000116a2 */
[----:B------:R-:W2:Y:S03]  /*ba970*/  LDL.LU R244, [R1+0xcec] ;  /* 0x000cec0001f47983 */ /* 0x000ea60000300800 */
[----:B------:R-:W-:-:S04]  /*ba980*/  LOP3.LUT R182, R182, 0xffff, RZ, 0xc0, !PT ;  /* 0x0000ffffb6b67812 */ /* 0x000fc800078ec0ff */
[----:B------:R-:W-:-:S05]  /*ba990*/  PRMT R182, R182, 0x3340, R0 ;  /* 0x00003340b6b67816 */ /* 0x000fca0000000000 */
[----:B------:R-:W-:Y:S01]  /*ba9a0*/  STL [R1+0x54f0], R182 ;  /* 0x0054f0b601007387 */ /* 0x000fe20000100800 */
[----:B------:R-:W-:Y:S02]  /*ba9b0*/  LOP3.LUT R194, R194, 0xffff, RZ, 0xc0, !PT ;  /* 0x0000ffffc2c27812 */ /* 0x000fe400078ec0ff */
[----:B------:R-:W-:Y:S02]  /*ba9c0*/  LOP3.LUT R193, R193, 0xffff, RZ, 0xc0, !PT ;  /* 0x0000ffffc1c17812 */ /* 0x000fe400078ec0ff */
[----:B------:R-:W-:Y:S02]  /*ba9d0*/  LOP3.LUT R199, R199, 0xffff, RZ, 0xc0, !PT ;  /* 0x0000ffffc7c77812 */ /* 0x000fe400078ec0ff */
[----:B------:R-:W-:Y:S01]  /*ba9e0*/  LOP3.LUT R195, R195, 0xffff, RZ, 0xc0, !PT ;  /* 0x0000ffffc3c37812 */ /* 0x000fe200078ec0ff */
[----:B------:R-:W-:Y:S01]  /*ba9f0*/  BAR.SYNC.DEFER_BLOCKING 0x0 ;  /* 0x0000000000007b1d */ /* 0x000fe20000010000 */
[----:B---3--:R-:W-:-:S05]  /*baa00*/  LOP3.LUT R28, R8, 0xffff, RZ, 0xc0, !PT ;  /* 0x0000ffff081c7812 */ /* 0x008fca00078ec0ff */
[----:B------:R-:W3:Y:S01]  /*baa10*/  LDL.LU R8, [R1+0x480c] ;  /* 0x00480c0001087983 */ /* 0x000ee20000300800 */
[----:B----4-:R-:W-:Y:S02]  /*baa20*/  LOP3.LUT R34, R240, 0xffff, RZ, 0xc0, !PT ;  /* 0x0000fffff0227812 */ /* 0x010fe400078ec0ff */
[----:B------:R-:W-:Y:S02]  /*baa30*/  LOP3.LUT R189, R163, 0xffff, RZ, 0xc0, !PT ;  /* 0x0000ffffa3bd7812 */ /* 0x000fe400078ec0ff */
[----:B------:R-:W-:Y:S02]  /*baa40*/  LOP3.LUT R29, R242, 0xffff, RZ, 0xc0, !PT ;  /* 0x0000fffff21d7812 */ /* 0x000fe400078ec0ff */
[----:B------:R-:W-:Y:S02]  /*baa50*/  PRMT R24, R189, 0x3340, R0 ;  /* 0x00003340bd187816 */ /* 0x000fe40000000000 */
[----:B------:R-:W-:Y:S02]  /*baa60*/  PRMT R25, R34, 0x3340, R29 ;  /* 0x0000334022197816 */ /* 0x000fe4000000001d */
[----:B------:R-:W-:-:S02]  /*baa70*/  LOP3.LUT R30, R246, 0xffff, RZ, 0xc0, !PT ;  /* 0x0000fffff61e7812 */ /* 0x000fc400078ec0ff */
[----:B------:R-:W-:Y:S01]  /*baa80*/  PRMT R10, R25, 0x5410, R24 ;  /* 0x00005410190a7816 */ /* 0x000fe20000000018 */
[----:B------:R-:W4:Y:S01]  /*baa90*/  LDL.LU R246, [R1+0x46f4] ;  /* 0x0046f40001f67983 */ /* 0x000f220000300800 */
[----:B------:R-:W-:Y:S02]  /*baaa0*/  PRMT R24, R194, 0x3340, R0 ;  /* 0x00003340c2187816 */ /* 0x000fe40000000000 */
[----:B------:R-:W-:Y:S02]  /*baab0*/  PRMT R25, R30, 0x3340, R28 ;  /* 0x000033401e197816 */ /* 0x000fe4000000001c */
[----:B------:R-:W-:Y:S02]  /*baac0*/  SHF.R.U32.HI R34, RZ, 0x8, R34 ;  /* 0x00000008ff227819 */ /* 0x000fe40000011622 */
[----:B------:R-:W-:Y:S02]  /*baad0*/  PRMT R229, R25, 0x5410, R24 ;  /* 0x0000541019e57816 */ /* 0x000fe40000000018 */
[----:B------:R-:W-:-:S02]  /*baae0*/  SHF.R.U32.HI R24, RZ, 0x8, R29 ;  /* 0x00000008ff187819 */ /* 0x000fc4000001161d */
[----:B------:R-:W-:Y:S02]  /*baaf0*/  SHF.R.U32.HI R25, RZ, 0x8, R30 ;  /* 0x00000008ff197819 */ /* 0x000fe4000001161e */
[----:B------:R-:W-:Y:S02]  /*bab00*/  SHF.R.U32.HI R30, RZ, 0x8, R28 ;  /* 0x00000008ff1e7819 */ /* 0x000fe4000001161c */
[----:B------:R-:W-:Y:S02]  /*bab10*/  LOP3.LUT R29, R34, 0xffff, RZ, 0xc0, !PT ;  /* 0x0000ffff221d7812 */ /* 0x000fe400078ec0ff */
[----:B------:R-:W-:Y:S02]  /*bab20*/  LOP3.LUT R28, R24, 0xffff, RZ, 0xc0, !PT ;  /* 0x0000ffff181c7812 */ /* 0x000fe400078ec0ff */
[----:B------:R-:W-:Y:S02]  /*bab30*/  LOP3.LUT R25, R25, 0xffff, RZ, 0xc0, !PT ;  /* 0x0000ffff19197812 */ /* 0x000fe400078ec0ff */
[----:B------:R-:W-:-:S02]  /*bab40*/  LOP3.LUT R24, R30, 0xffff, RZ, 0xc0, !PT ;  /* 0x0000ffff1e187812 */ /* 0x000fc400078ec0ff */
[----:B------:R-:W-:Y:S01]  /*bab50*/  PRMT R12, R29, 0x3340, R28 ;  /* 0x000033401d0c7816 */ /* 0x000fe2000000001c */
[----:B------:R0:W-:Y:S01]  /*bab60*/  STL [R1+0x50b0], R10 ;  /* 0x0050b00a01007387 */ /* 0x0001e20000100800 */
[----:B--2---:R-:W-:-:S03]  /*bab70*/  LOP3.LUT R29, R248, 0xffff, RZ, 0xc0, !PT ;  /* 0x0000fffff81d7812 */ /* 0x004fc600078ec0ff */
[----:B------:R-:W-:Y:S01]  /*bab80*/  STL [R1+0x5334], R229 ;  /* 0x005334e501007387 */ /* 0x000fe20000100800 */
[----:B0-----:R-:W-:Y:S02]  /*bab90*/  PRMT R10, R25, 0x3340, R24 ;  /* 0x00003340190a7816 */ /* 0x001fe40000000018 */
[----:B------:R-:W-:Y:S01]  /*baba0*/  PRMT R24, R193, 0x3340, R0 ;  /* 0x00003340c1187816 */ /* 0x000fe20000000000 */
[----:B------:R0:W-:Y:S04]  /*babb0*/  STL [R1+0x47cc], R12 ;  /* 0x0047cc0c01007387 */ /* 0x0001e80000100800 */
[----:B------:R1:W-:Y:S01]  /*babc0*/  STL [R1+0x476c], R10 ;  /* 0x00476c0a01007387 */ /* 0x0003e20000100800 */
[----:B------:R-:W-:-:S03]  /*babd0*/  LOP3.LUT R28, R11, 0xffff, RZ, 0xc0, !PT ;  /* 0x0000ffff0b1c7812 */ /* 0x000fc600078ec0ff */
[----:B------:R-:W2:Y:S01]  /*babe0*/  LDL.LU R11, [R1+0x4818] ;  /* 0x00481800010b7983 */ /* 0x000ea20000300800 */
[----:B------:R-:W-:-:S04]  /*babf0*/  PRMT R25, R29, 0x3340, R28 ;  /* 0x000033401d197816 */ /* 0x000fc8000000001c */
[----:B------:R-:W-:-:S05]  /*bac00*/  PRMT R19, R25, 0x5410, R24 ;  /* 0x0000541019137816 */ /* 0x000fca0000000018 */
[----:B------:R-:W-:Y:S01]  /*bac10*/  STL [R1+0x5338], R19 ;  /* 0x0053381301007387 */ /* 0x000fe20000100800 */
[----:B------:R-:W-:-:S03]  /*bac20*/  SHF.R.U32.HI R25, RZ, 0x8, R194 ;  /* 0x00000008ff197819 */ /* 0x000fc600000116c2 */
[----:B------:R-:W2:Y:S01]  /*bac30*/  LDL.LU R242, [R1+0x46fc] ;  /* 0x0046fc0001f27983 */ /* 0x000ea20000300800 */
[----:B------:R-:W-:Y:S02]  /*bac40*/  SHF.R.S32.HI R24, RZ, 0x1f, R244 ;  /* 0x0000001fff187819 */ /* 0x000fe400000114f4 */
[----:B------:R-:W-:Y:S02]  /*bac50*/  IADD3 R20, P2, R244, R2, RZ ;  /* 0x00000002f4147210 */ /* 0x000fe40007f5e0ff */
[----:B------:R-:W-:Y:S02]  /*bac60*/  SHF.R.U32.HI R29, RZ, 0x8, R29 ;  /* 0x00000008ff1d7819 */ /* 0x000fe4000001161d */
[----:B------:R-:W-:Y:S02]  /*bac70*/  SHF.R.U32.HI R28, RZ, 0x8, R28 ;  /* 0x00000008ff1c7819 */ /* 0x000fe4000001161c */
[----:B------:R-:W-:Y:S01]  /*bac80*/  LOP3.LUT R25, R25, 0xffff, RZ, 0xc0, !PT ;  /* 0x0000ffff19197812 */ /* 0x000fe200078ec0ff */
[----:B------:R-:W-:Y:S01]  /*bac90*/  IMAD.X R21, R24, 0x1, R13, P2 ;  /* 0x0000000118157824 */ /* 0x000fe200010e060d */
[----:B------:R-:W-:-:S02]  /*baca0*/  LOP3.LUT R29, R29, 0xffff, RZ, 0xc0, !PT ;  /* 0x0000ffff1d1d7812 */ /* 0x000fc400078ec0ff */
[----:B------:R-:W-:Y:S02]  /*bacb0*/  LOP3.LUT R28, R28, 0xffff, RZ, 0xc0, !PT ;  /* 0x0000ffff1c1c7812 */ /* 0x000fe400078ec0ff */
[----:B0-----:R-:W-:Y:S02]  /*bacc0*/  PRMT R12, R25, 0x3340, R0 ;  /* 0x00003340190c7816 */ /* 0x001fe40000000000 */
[----:B-1----:R-:W-:Y:S01]  /*bacd0*/  PRMT R10, R29, 0x3340, R28 ;  /* 0x000033401d0a7816 */ /* 0x002fe2000000001c */
[----:B------:R0:W-:Y:S04]  /*bace0*/  STL.64 [R1+0x8f0], R20 ;  /* 0x0008f01401007387 */ /* 0x0001e80000100a00 */
[----:B------:R-:W2:Y:S04]  /*bacf0*/  LDL.LU R248, [R1+0x4d94] ;  /* 0x004d940001f87983 */ /* 0x000ea80000300800 */
[----:B------:R1:W-:Y:S04]  /*bad00*/  STL [R1+0xc], R12 ;  /* 0x00000c0c01007387 */ /* 0x0003e80000100800 */
[----:B------:R1:W-:Y:S01]  /*bad10*/  STL [R1+0x4768], R10 ;  /* 0x0047680a01007387 */ /* 0x0003e20000100800 */
[----:B---3--:R-:W-:-:S03]  /*bad20*/  LOP3.LUT R30, R8, 0xffff, RZ, 0xc0, !PT ;  /* 0x0000ffff081e7812 */ /* 0x008fc600078ec0ff */
[----:B------:R-:W3:Y:S01]  /*bad30*/  LDL.LU R8, [R1+0x4788] ;  /* 0x0047880001087983 */ /* 0x000ee20000300800 */
[----:B------:R-:W-:-:S04]  /*bad40*/  LOP3.LUT R164, R164, 0xffff, RZ, 0xc0, !PT ;  /* 0x0000ffffa4a47812 */ /* 0x000fc800078ec0ff */
[----:B------:R-:W-:Y:S02]  /*bad50*/  PRMT R25, R164, 0x3340, R0 ;  /* 0x00003340a4197816 */ /* 0x000fe40000000000 */
[----:B----4-:R-:W-:-:S04]  /*bad60*/  LOP3.LUT R29, R246, 0xffff, RZ, 0xc0, !PT ;  /* 0x0000fffff61d7812 */ /* 0x010fc800078ec0ff */
[----:B------:R-:W-:Y:S02]  /*bad70*/  PRMT R28, R30, 0x3340, R29 ;  /* 0x000033401e1c7816 */ /* 0x000fe4000000001d */
[----:B0-----:R-:W-:Y:S02]  /*bad80*/  IADD3 R20, P2, R244, R0, RZ ;  /* 0x00000000f4147210 */ /* 0x001fe40007f5e0ff */
[----:B-1----:R-:W-:Y:S02]  /*bad90*/  PRMT R12, R28, 0x5410, R25 ;  /* 0x000054101c0c7816 */ /* 0x002fe40000000019 */
[----:B------:R-:W-:Y:S02]  /*bada0*/  SHF.R.U32.HI R25, RZ, 0x8, R193 ;  /* 0x00000008ff197819 */ /* 0x000fe400000116c1 */
[----:B------:R-:W-:Y:S02]  /*badb0*/  SHF.R.U32.HI R30, RZ, 0x8, R30 ;  /* 0x00000008ff1e7819 */ /* 0x000fe4000001161e */
[----:B------:R-:W-:-:S02]  /*badc0*/  SHF.R.U32.HI R28, RZ, 0x8, R29 ;  /* 0x00000008ff1c7819 */ /* 0x000fc4000001161d */
[----:B------:R-:W-:Y:S01]  /*badd0*/  LOP3.LUT R25, R25, 0xffff, RZ, 0xc0, !PT ;  /* 0x0000ffff19197812 */ /* 0x000fe200078ec0ff */
[----:B------:R-:W-:Y:S01]  /*bade0*/  IMAD.X R21, R24, 0x1, R7, P2 ;  /* 0x0000000118157824 */ /* 0x000fe200010e0607 */
[----:B------:R-:W-:Y:S02]  /*badf0*/  LOP3.LUT R29, R30, 0xffff, RZ, 0xc0, !PT ;  /* 0x0000ffff1e1d7812 */ /* 0x000fe400078ec0ff */
[----:B------:R-:W-:Y:S01]  /*bae00*/  LOP3.LUT R28, R28, 0xffff, RZ, 0xc0, !PT ;  /* 0x0000ffff1c1c7812 */ /* 0x000fe200078ec0ff */
[----:B------:R0:W-:Y:S03]  /*bae10*/  STL [R1+0x533c], R12 ;  /* 0x00533c0c01007387 */ /* 0x0001e60000100800 */
[----:B------:R-:W-:Y:S01]  /*bae20*/  PRMT R10, R29, 0x3340, R28 ;  /* 0x000033401d0a7816 */ /* 0x000fe2000000001c */
[----:B------:R-:W-:Y:S04]  /*bae30*/  STL.64 [R1+0x8e8], R20 ;  /* 0x0008e81401007387 */ /* 0x000fe80000100a00 */
[----:B------:R-:W4:Y:S01]  /*bae40*/  LDL.LU R246, [R1+0x4da0] ;  /* 0x004da00001f67983 */ /* 0x000f220000300800 */
[----:B0-----:R-:W-:-:S05]  /*bae50*/  PRMT R12, R25, 0x3340, R0 ;  /* 0x00003340190c7816 */ /* 0x001fca0000000000 */
[----:B------:R0:W-:Y:S04]  /*bae60*/  STL [R1+0x8], R12 ;  /* 0x0000080c01007387 */ /* 0x0001e80000100800 */
[----:B------:R1:W-:Y:S01]  /*bae70*/  STL [R1+0x4764], R10 ;  /* 0x0047640a01007387 */ /* 0x0003e20000100800 */
[----:B------:R-:W-:Y:S02]  /*bae80*/  SHF.R.U32.HI R25, RZ, 0x8, R164 ;  /* 0x00000008ff197819 */ /* 0x000fe400000116a4 */
[----:B--2---:R-:W-:Y:S02]  /*bae90*/  LOP3.LUT R123, R11, 0xffff, RZ, 0xc0, !PT ;  /* 0x0000ffff0b7b7812 */ /* 0x004fe400078ec0ff */
[----:B------:R-:W2:Y:S02]  /*baea0*/  LDL.LU R11, [R1+0x478c] ;  /* 0x00478c00010b7983 */ /* 0x000ea40000300800 */
[----:B------:R-:W-:-:S02]  /*baeb0*/  SHF.R.U32.HI R29, RZ, 0x8, R123 ;  /* 0x00000008ff1d7819 */ /* 0x000fc4000001167b */
[----:B------:R-:W-:Y:S02]  /*baec0*/  LOP3.LUT R25, R25, 0xffff, RZ, 0xc0, !PT ;  /* 0x0000ffff19197812 */ /* 0x000fe400078ec0ff */
[----:B------:R-:W-:-:S04]  /*baed0*/  LOP3.LUT R110, R242, 0xffff, RZ, 0xc0, !PT ;  /* 0x0000fffff26e7812 */ /* 0x000fc800078ec0ff */
[----:B------:R-:W-:Y:S02]  /*baee0*/  SHF.R.U32.HI R28, RZ, 0x8, R110 ;  /* 0x00000008ff1c7819 */ /* 0x000fe4000001166e */
[----:B------:R-:W-:Y:S02]  /*baef0*/  LOP3.LUT R29, R29, 0xffff, RZ, 0xc0, !PT ;  /* 0x0000ffff1d1d7812 */ /* 0x000fe400078ec0ff */
[----:B------:R-:W-:Y:S02]  /*baf00*/  LOP3.LUT R28, R28, 0xffff, RZ, 0xc0, !PT ;  /* 0x0000ffff1c1c7812 */ /* 0x000fe400078ec0ff */
[----:B0-----:R-:W-:Y:S02]  /*baf10*/  PRMT R12, R25, 0x3340, R0 ;  /* 0x00003340190c7816 */ /* 0x001fe40000000000 */
[----:B-1----:R-:W-:-:S03]  /*baf20*/  PRMT R10, R29, 0x3340, R28 ;  /* 0x000033401d0a7816 */ /* 0x002fc6000000001c */
[----:B------:R-:W-:Y:S04]  /*baf30*/  STL [R1+0x4], R12 ;  /* 0x0000040c01007387 */ /* 0x000fe80000100800 */
[----:B------:R-:W-:Y:S01]  /*baf40*/  STL [R1+0x47c8], R10 ;  /* 0x0047c80a01007387 */ /* 0x000fe20000100800 */
[----:B------:R-:W-:-:S03]  /*baf50*/  LOP3.LUT R30, R248, 0xffff, RZ, 0xc0, !PT ;  /* 0x0000fffff81e7812 */ /* 0x000fc600078ec0ff */
[----:B------:R-:W2:Y:S01]  /*baf60*/  LDL.LU R248, [R1+0x483c] ;  /* 0x00483c0001f87983 */ /* 0x000ea20000300800 */
[----:B---3--:R-:W-:-:S03]  /*baf70*/  LOP3.LUT R29, R8, 0xffff, RZ, 0xc0, !PT ;  /* 0x0000ffff081d7812 */ /* 0x008fc600078ec0ff */
[----:B------:R-:W3:Y:S01]  /*baf80*/  LDL.LU R8, [R1+0x4700] ;  /* 0x0047000001087983 */ /* 0x000ee20000300800 */
[----:B------:R-:W-:Y:S02]  /*baf90*/  PRMT R25, R199, 0x3340, R0 ;  /* 0x00003340c7197816 */ /* 0x000fe40000000000 */
[----:B------:R-:W-:Y:S01]  /*bafa0*/  PRMT R28, R30, 0x3340, R29 ;  /* 0x000033401e1c7816 */ /* 0x000fe2000000001d */
[----:B------:R-:W3:Y:S01]  /*bafb0*/  LDL.LU R242, [R1+0xce8] ;  /* 0x000ce80001f27983 */ /* 0x000ee20000300800 */
[----:B------:R-:W-:Y:S02]  /*bafc0*/  IADD3 R20, P2, R244, R6, RZ ;  /* 0x00000006f4147210 */ /* 0x000fe40007f5e0ff */
        /* <DEDUP_REMOVED lines=9> */
[----:B------:R-:W-:Y:S02]  /*bb060*/  LOP3.LUT R24, R24, 0xffff, RZ, 0xc0, !PT ;  /* 0x0000ffff18187812 */ /* 0x000fe400078ec0ff */
[----:B----4-:R-:W-:Y:S02]  /*bb070*/  LOP3.LUT R29, R246, 0xffff, RZ, 0xc0, !PT ;  /* 0x0000fffff61d7812 */ /* 0x010fe400078ec0ff */
[----:B------:R-:W-:Y:S01]  /*bb080*/  PRMT R10, R25, 0x3340, R24 ;  /* 0x00003340190a7816 */ /* 0x000fe20000000018 */
[----:B------:R-:W-:Y:S01]  /*bb090*/  STL.64 [R1+0x8d8], R20 ;  /* 0x0008d81401007387 */ /* 0x000fe20000100a00 */
[----:B------:R-:W-:-:S03]  /*bb0a0*/  PRMT R24, R195, 0x3340, R0 ;  /* 0x00003340c3187816 */ /* 0x000fc60000000000 */
[----:B------:R0:W-:Y:S04]  /*bb0b0*/  STL [R1+0x4760], R10 ;  /* 0x0047600a01007387 */ /* 0x0001e80000100800 */
[----:B------:R-:W4:Y:S01]  /*bb0c0*/  LDL.LU R246, [R1+0x4844] ;  /* 0x0048440001f67983 */ /* 0x000f220000300800 */
[----:B--2---:R-:W-:-:S03]  /*bb0d0*/  LOP3.LUT R28, R11, 0xffff, RZ, 0xc0, !PT ;  /* 0x0000ffff0b1c7812 */ /* 0x004fc600078ec0ff */
[----:B------:R-:W2:Y:S01]  /*bb0e0*/  LDL.LU R11, [R1+0x4704] ;  /* 0x00470400010b7983 */ /* 0x000ea20000300800 */
[----:B------:R-:W-:Y:S02]  /*bb0f0*/  PRMT R25, R29, 0x3340, R28 ;  /* 0x000033401d197816 */ /* 0x000fe4000000001c */
[----:B------:R-:W-:Y:S02]  /*bb100*/  SHF.R.U32.HI R29, RZ, 0x8, R29 ;  /* 0x00000008ff1d7819 */ /* 0x000fe4000001161d */
[----:B------:R-:W-:Y:S02]  /*bb110*/  PRMT R243, R25, 0x5410, R24 ;  /* 0x0000541019f37816 */ /* 0x000fe40000000018 */
[----:B------:R-:W-:Y:S02]  /*bb120*/  SHF.R.U32.HI R24, RZ, 0x8, R199 ;  /* 0x00000008ff187819 */ /* 0x000fe400000116c7 */
[----:B------:R-:W-:Y:S02]  /*bb130*/  SHF.R.U32.HI R25, RZ, 0x8, R28 ;  /* 0x00000008ff197819 */ /* 0x000fe4000001161c */
[----:B------:R-:W-:-:S02]  /*bb140*/  LOP3.LUT R24, R24, 0xffff, RZ, 0xc0, !PT ;  /* 0x0000ffff18187812 */ /* 0x000fc400078ec0ff */
[----:B------:R-:W-:Y:S02]  /*bb150*/  LOP3.LUT R28, R29, 0xffff, RZ, 0xc0, !PT ;  /* 0x0000ffff1d1c7812 */ /* 0x000fe400078ec0ff */
[----:B------:R-:W-:Y:S02]  /*bb160*/  LOP3.LUT R25, R25, 0xffff, RZ, 0xc0, !PT ;  /* 0x0000ffff19197812 */ /* 0x000fe400078ec0ff */
[----:B------:R-:W-:Y:S02]  /*bb170*/  PRMT R12, R24, 0x3340, R0 ;  /* 0x00003340180c7816 */ /* 0x000fe40000000000 */
[----:B0-----:R-:W-:Y:S01]  /*bb180*/  PRMT R10, R28, 0x3340, R25 ;  /* 0x000033401c0a7816 */ /* 0x001fe20000000019 */
[----:B------:R-:W-:Y:S04]  /*bb190*/  STL [R1+0x5344], R243 ;  /* 0x005344f301007387 */ /* 0x000fe80000100800 */
[----:B------:R-:W-:Y:S04]  /*bb1a0*/  STL [R1], R12 ;  /* 0x0000000c01007387 */ /* 0x000fe80000100800 */
[----:B------:R0:W-:Y:S01]  /*bb1b0*/  STL [R1+0x4750], R10 ;  /* 0x0047500a01007387 */ /* 0x0001e20000100800 */
[----:B------:R-:W-:-:S03]  /*bb1c0*/  LOP3.LUT R29, R248, 0xffff, RZ, 0xc0, !PT ;  /* 0x0000fffff81d7812 */ /* 0x000fc600078ec0ff */
[----:B------:R-:W2:Y:S01]  /*bb1d0*/  LDL.LU R248, [R1+0x4db4] ;  /* 0x004db40001f87983 */ /* 0x000ea20000300800 */
[----:B---3--:R-:W-:-:S03]  /*bb1e0*/  LOP3.LUT R28, R8, 0xffff, RZ, 0xc0, !PT ;  /* 0x0000ffff081c7812 */ /* 0x008fc600078ec0ff */
[----:B------:R-:W3:Y:S01]  /*bb1f0*/  LDL.LU R8, [R1+0x4790] ;  /* 0x0047900001087983 */ /* 0x000ee20000300800 */
[----:B------:R-:W-:Y:S02]  /*bb200*/  LOP3.LUT R165, R165, 0xffff, RZ, 0xc0, !PT ;  /* 0x0000ffffa5a57812 */ /* 0x000fe400078ec0ff */
[----:B------:R-:W-:Y:S02]  /*bb210*/  PRMT R25, R29, 0x3340, R28 ;  /* 0x000033401d197816 */ /* 0x000fe4000000001c */
[----:B------:R-:W-:Y:S02]  /*bb220*/  PRMT R24, R165, 0x3340, R0 ;  /* 0x00003340a5187816 */ /* 0x000fe40000000000 */
[----:B------:R-:W-:Y:S02]  /*bb230*/  SHF.R.U32.HI R29, RZ, 0x8, R29 ;  /* 0x00000008ff1d7819 */ /* 0x000fe4000001161d */
[----:B------:R-:W-:Y:S02]  /*bb240*/  PRMT R22, R25, 0x5410, R24 ;  /* 0x0000541019167816 */ /* 0x000fe40000000018 */
[----:B------:R-:W-:-:S02]  /*bb250*/  SHF.R.U32.HI R25, RZ, 0x8, R28 ;  /* 0x00000008ff197819 */ /* 0x000fc4000001161c */
[----:B------:R-:W-:Y:S02]  /*bb260*/  SHF.R.S32.HI R24, RZ, 0x1f, R242 ;  /* 0x0000001fff187819 */ /* 0x000fe400000114f2 */
[----:B------:R-:W-:Y:S02]  /*bb270*/  IADD3 R20, P2, R242, R2, RZ ;  /* 0x00000002f2147210 */ /* 0x000fe40007f5e0ff */
[----:B------:R-:W-:Y:S02]  /*bb280*/  LOP3.LUT R28, R29, 0xffff, RZ, 0xc0, !PT ;  /* 0x0000ffff1d1c7812 */ /* 0x000fe400078ec0ff */
[----:B------:R-:W-:Y:S01]  /*bb290*/  LOP3.LUT R25, R25, 0xffff, RZ, 0xc0, !PT ;  /* 0x0000ffff19197812 */ /* 0x000fe200078ec0ff */
[----:B------:R-:W-:Y:S01]  /*bb2a0*/  IMAD.X R21, R24, 0x1, R13, P2 ;  /* 0x0000000118157824 */ /* 0x000fe200010e060d */
[----:B------:R-:W-:Y:S02]  /*bb2b0*/  SHF.R.U32.HI R95, RZ, 0x8, R179 ;  /* 0x00000008ff5f7819 */ /* 0x000fe400000116b3 */
[----:B------:R-:W-:-:S02]  /*bb2c0*/  SHF.R.U32.HI R179, RZ, 0x8, R195 ;  /* 0x00000008ffb37819 */ /* 0x000fc400000116c3 */
[----:B0-----:R-:W-:Y:S01]  /*bb2d0*/  PRMT R10, R28, 0x3340, R25 ;  /* 0x000033401c0a7816 */ /* 0x001fe20000000019 */
[----:B------:R-:W-:Y:S01]  /*bb2e0*/  STL [R1+0x5348], R22 ;  /* 0x0053481601007387 */ /* 0x000fe20000100800 */
[----:B------:R-:W-:Y:S02]  /*bb2f0*/  SHF.R.U32.HI R197, RZ, 0x8, R183 ;  /* 0x00000008ffc57819 */ /* 0x000fe400000116b7 */
[----:B------:R-:W-:Y:S01]  /*bb300*/  SHF.R.U32.HI R183, RZ, 0x8, R165 ;  /* 0x00000008ffb77819 */ /* 0x000fe200000116a5 */
[----:B------:R0:W-:Y:S01]  /*bb310*/  STL.64 [R1+0x8d0], R20 ;  /* 0x0008d01401007387 */ /* 0x0001e20000100a00 */
[----:B------:R-:W-:Y:S02]  /*bb320*/  LOP3.LUT R179, R179, 0xffff, RZ, 0xc0, !PT ;  /* 0x0000ffffb3b37812 */ /* 0x000fe400078ec0ff */
[----:B------:R-:W-:Y:S02]  /*bb330*/  LOP3.LUT R183, R183, 0xffff, RZ, 0xc0, !PT ;  /* 0x0000ffffb7b77812 */ /* 0x000fe400078ec0ff */
[----:B------:R-:W-:-:S02]  /*bb340*/  PRMT R179, R179, 0x3340, R0 ;  /* 0x00003340b3b37816 */ /* 0x000fc40000000000 */
[----:B0-----:R-:W-:Y:S02]  /*bb350*/  IADD3 R20, P2, R242, R0, RZ ;  /* 0x00000000f2147210 */ /* 0x001fe40007f5e0ff */
[----:B----4-:R-:W-:-:S03]  /*bb360*/  LOP3.LUT R28, R246, 0xffff, RZ, 0xc0, !PT ;  /* 0x0000fffff61c7812 */ /* 0x010fc600078ec0ff */
[----:B------:R-:W-:Y:S01]  /*bb370*/  IMAD.X R21, R24, 0x1, R7, P2 ;  /* 0x0000000118157824 */ /* 0x000fe200010e0607 */
[----:B------:R-:W-:Y:S02]  /*bb380*/  SHF.R.U32.HI R29, RZ, 0x8, R28 ;  /* 0x00000008ff1d7819 */ /* 0x000fe4000001161c */
[----:B--2---:R-:W-:-:S04]  /*bb390*/  LOP3.LUT R25, R11, 0xffff, RZ, 0xc0, !PT ;  /* 0x0000ffff0b197812 */ /* 0x004fc800078ec0ff */
[--C-:B------:R-:W-:Y:S02]  /*bb3a0*/  PRMT R140, R28, 0x3340, R25.reuse ;  /* 0x000033401c8c7816 */ /* 0x100fe40000000019 */
[----:B------:R-:W-:Y:S02]  /*bb3b0*/  SHF.R.U32.HI R25, RZ, 0x8, R25 ;  /* 0x00000008ff197819 */ /* 0x000fe40000011619 */
[----:B------:R-:W-:Y:S02]  /*bb3c0*/  PRMT R183, R183, 0x3340, R0 ;  /* 0x00003340b7b77816 */ /* 0x000fe40000000000 */
[----:B------:R-:W-:Y:S02]  /*bb3d0*/  LOP3.LUT R28, R29, 0xffff, RZ, 0xc0, !PT ;  /* 0x0000ffff1d1c7812 */ /* 0x000fe400078ec0ff */
[----:B------:R-:W-:Y:S01]  /*bb3e0*/  LOP3.LUT R25, R25, 0xffff, RZ, 0xc0, !PT ;  /* 0x0000ffff19197812 */ /* 0x000fe200078ec0ff */
[----:B------:R-:W-:Y:S04]  /*bb3f0*/  STL [R1+0x54dc], R179 ;  /* 0x0054dcb301007387 */ /* 0x000fe80000100800 */
[----:B------:R0:W-:Y:S04]  /*bb400*/  STL [R1+0x4744], R10 ;  /* 0x0047440a01007387 */ /* 0x0001e80000100800 */
[----:B------:R-:W-:Y:S04]  /*bb410*/  STL.64 [R1+0x8c8], R20 ;  /* 0x0008c81401007387 */ /* 0x000fe80000100a00 */
[----:B------:R-:W-:Y:S01]  /*bb420*/  STL [R1+0x54d8], R183 ;  /* 0x0054d8b701007387 */ /* 0x000fe20000100800 */
[----:B0-----:R-:W-:-:S03]  /*bb430*/  PRMT R10, R28, 0x3340, R25 ;  /* 0x000033401c0a7816 */ /* 0x001fc60000000019 */
[----:B------:R-:W2:Y:S04]  /*bb440*/  LDL.LU R244, [R1+0x4dc0] ;  /* 0x004dc00001f47983 */ /* 0x000ea80000300800 */
[----:B------:R-:W4:Y:S04]  /*bb450*/  LDL.LU R246, [R1+0x4794] ;  /* 0x0047940001f67983 */ /* 0x000f280000300800 */
[----:B------:R-:W4:Y:S04]  /*bb460*/  LDL.LU R11, [R1+0x4858] ;  /* 0x00485800010b7983 */ /* 0x000f280000300800 */
[----:B------:R0:W-:Y:S01]  /*bb470*/  STL [R1+0x4740], R10 ;  /* 0x0047400a01007387 */ /* 0x0001e20000100800 */
[----:B------:R-:W-:-:S02]  /*bb480*/  LOP3.LUT R30, R248, 0xffff, RZ, 0xc0, !PT ;  /* 0x0000fffff81e7812 */ /* 0x000fc400078ec0ff */
[----:B------:R-:W-:Y:S02]  /*bb490*/  LOP3.LUT R34, R236, 0xffff, RZ, 0xc0, !PT ;  /* 0x0000ffffec227812 */ /* 0x000fe400078ec0ff */
[----:B------:R-:W-:Y:S02]  /*bb4a0*/  LOP3.LUT R96, R166, 0xffff, RZ, 0xc0, !PT ;  /* 0x0000ffffa6607812 */ /* 0x000fe400078ec0ff */
[----:B------:R-:W-:Y:S02]  /*bb4b0*/  PRMT R25, R34, 0x3340, R0 ;  /* 0x0000334022197816 */ /* 0x000fe40000000000 */
[----:B------:R-:W-:-:S04]  /*bb4c0*/  SHF.R.U32.HI R215, RZ, 0x8, R96 ;  /* 0x00000008ffd77819 */ /* 0x000fc80000011660 */
[----:B------:R-:W-:-:S04]  /*bb4d0*/  LOP3.LUT R215, R215, 0xffff, RZ, 0xc0, !PT ;  /* 0x0000ffffd7d77812 */ /* 0x000fc800078ec0ff */
[----:B------:R-:W-:Y:S02]  /*bb4e0*/  PRMT R215, R215, 0x3340, R0 ;  /* 0x00003340d7d77816 */ /* 0x000fe40000000000 */
[----:B---3--:R-:W-:Y:S02]  /*bb4f0*/  LOP3.LUT R29, R8, 0xffff, RZ, 0xc0, !PT ;  /* 0x0000ffff081d7812 */ /* 0x008fe400078ec0ff */
[----:B------:R-:W3:Y:S02]  /*bb500*/  LDL.LU R8, [R1+0x4708] ;  /* 0x0047080001087983 */ /* 0x000ee40000300800 */
[----:B------:R-:W-:-:S04]  /*bb510*/  PRMT R28, R30, 0x3340, R29 ;  /* 0x000033401e1c7816 */ /* 0x000fc8000000001d */
[----:B------:R-:W-:Y:S02]  /*bb520*/  PRMT R14, R28, 0x5410, R25 ;  /* 0x000054101c0e7816 */ /* 0x000fe40000000019 */
[----:B------:R-:W-:Y:S02]  /*bb530*/  SHF.R.U32.HI R28, RZ, 0x8, R30 ;  /* 0x00000008ff1c7819 */ /* 0x000fe4000001161e */
[----:B------:R-:W-:Y:S02]  /*bb540*/  SHF.R.U32.HI R25, RZ, 0x8, R29 ;  /* 0x00000008ff197819 */ /* 0x000fe4000001161d */
[----:B------:R-:W-:Y:S02]  /*bb550*/  LOP3.LUT R28, R28, 0xffff, RZ, 0xc0, !PT ;  /* 0x0000ffff1c1c7812 */ /* 0x000fe400078ec0ff */
[----:B------:R-:W-:Y:S01]  /*bb560*/  LOP3.LUT R25, R25, 0xffff, RZ, 0xc0, !PT ;  /* 0x0000ffff19197812 */ /* 0x000fe200078ec0ff */
[----:B------:R-:W-:Y:S03]  /*bb570*/  STL [R1+0x534c], R14 ;  /* 0x00534c0e01007387 */ /* 0x000fe60000100800 */
[----:B0-----:R-:W-:Y:S01]  /*bb580*/  PRMT R10, R28, 0x3340, R25 ;  /* 0x000033401c0a7816 */ /* 0x001fe20000000019 */
[----:B------:R-:W-:Y:S04]  /*bb590*/  STL [R1+0x54d4], R215 ;  /* 0x0054d4d701007387 */ /* 0x000fe80000100800 */
[----:B------:R-:W-:Y:S04]  /*bb5a0*/  STL [R1+0xd14], R10 ;  /* 0x000d140a01007387 */ /* 0x000fe80000100800 */
[----:B------:R-:W3:Y:S01]  /*bb5b0*/  LDL.LU R248, [R1+0xce4] ;  /* 0x000ce40001f87983 */ /* 0x000ee20000300800 */
[----:B------:R-:W-:-:S05]  /*bb5c0*/  IADD3 R20, P2, R242, R6, RZ ;  /* 0x00000006f2147210 */ /* 0x000fca0007f5e0ff */
[----:B------:R-:W-:Y:S01]  /*bb5d0*/  IMAD.X R21, R24, 0x1, R5, P2 ;  /* 0x0000000118157824 */ /* 0x000fe200010e0605 */
[----:B------:R-:W-:-:S04]  /*bb5e0*/  SHF.R.U32.HI R187, RZ, 0x8, R34 ;  /* 0x00000008ffbb7819 */ /* 0x000fc80000011622 */
[----:B------:R0:W-:Y:S01]  /*bb5f0*/  STL.64 [R1+0x8c0], R20 ;  /* 0x0008c01401007387 */ /* 0x0001e20000100a00 */
[----:B------:R-:W-:-:S04]  /*bb600*/  LOP3.LUT R187, R187, 0xffff, RZ, 0xc0, !PT ;  /* 0x0000ffffbbbb7812 */ /* 0x000fc800078ec0ff */
[----:B------:R-:W-:Y:S02]  /*bb610*/  PRMT R187, R187, 0x3340, R0 ;  /* 0x00003340bbbb7816 */ /* 0x000fe40000000000 */
[----:B0-----:R-:W-:-:S05]  /*bb620*/  IADD3 R20, P2, R242, R4, RZ ;  /* 0x00000004f2147210 */ /* 0x001fca0007f5e0ff */
[----:B------:R-:W-:-:S05]  /*bb630*/  IMAD.X R21, R24, 0x1, R3, P2 ;  /* 0x0000000118157824 */ /* 0x000fca00010e0603 */
[----:B------:R0:W-:Y:S04]  /*bb640*/  STL.64 [R1+0x8b8], R20 ;  /* 0x0008b81401007387 */ /* 0x0001e80000100a00 */
[----:B------:R1:W-:Y:S01]  /*bb650*/  STL [R1+0x54d0], R187 ;  /* 0x0054d0bb01007387 */ /* 0x0003e20000100800 */
[----:B--2---:R-:W-:-:S03]  /*bb660*/  LOP3.LUT R34, R244, 0xffff, RZ, 0xc0, !PT ;  /* 0x0000fffff4227812 */ /* 0x004fc600078ec0ff */
[----:B------:R-:W2:Y:S01]  /*bb670*/  LDL.LU R244, [R1+0x4868] ;  /* 0x0048680001f47983 */ /* 0x000ea20000300800 */
[----:B----4-:R-:W-:-:S03]  /*bb680*/  LOP3.LUT R29, R246, 0xffff, RZ, 0xc0, !PT ;  /* 0x0000fffff61d7812 */ /* 0x010fc600078ec0ff */
[----:B------:R-:W4:Y:S01]  /*bb690*/  LDL.LU R246, [R1+0x470c] ;  /* 0x00470c0001f67983 */ /* 0x000f220000300800 */
[----:B------:R-:W-:-:S03]  /*bb6a0*/  LOP3.LUT R30, R11, 0xffff, RZ, 0xc0, !PT ;  /* 0x0000ffff0b1e7812 */ /* 0x000fc600078ec0ff */
[----:B------:R-:W4:Y:S01]  /*bb6b0*/  LDL.LU R11, [R1+0x4dd8] ;  /* 0x004dd800010b7983 */ /* 0x000f220000300800 */
[----:B------:R-:W-:Y:S02]  /*bb6c0*/  LOP3.LUT R37, R234, 0xffff, RZ, 0xc0, !PT ;  /* 0x0000ffffea257812 */ /* 0x000fe400078ec0ff */
[----:B------:R-:W-:Y:S02]  /*bb6d0*/  PRMT R25, R34, 0x3340, R29 ;  /* 0x0000334022197816 */ /* 0x000fe4000000001d */
[----:B------:R-:W-:Y:S02]  /*bb6e0*/  PRMT R24, R37, 0x3340, R0 ;  /* 0x0000334025187816 */ /* 0x000fe40000000000 */
[----:B------:R-:W-:Y:S02]  /*bb6f0*/  LOP3.LUT R167, R167, 0xffff, RZ, 0xc0, !PT ;  /* 0x0000ffffa7a77812 */ /* 0x000fe400078ec0ff */
[----:B------:R-:W-:Y:S02]  /*bb700*/  PRMT R247, R25, 0x5410, R24 ;  /* 0x0000541019f77816 */ /* 0x000fe40000000018 */
[----:B------:R-:W-:-:S02]  /*bb710*/  PRMT R24, R167, 0x3340, R0 ;  /* 0x00003340a7187816 */ /* 0x000fc40000000000 */
[----:B------:R-:W-:Y:S02]  /*bb720*/  SHF.R.U32.HI R34, RZ, 0x8, R34 ;  /* 0x00000008ff227819 */ /* 0x000fe40000011622 */
[----:B------:R-:W-:Y:S02]  /*bb730*/  SHF.R.U32.HI R205, RZ, 0x8, R181 ;  /* 0x00000008ffcd7819 */ /* 0x000fe400000116b5 */
[----:B------:R-:W-:Y:S02]  /*bb740*/  SHF.R.U32.HI R181, RZ, 0x8, R191 ;  /* 0x00000008ffb57819 */ /* 0x000fe400000116bf */
[----:B------:R-:W-:Y:S02]  /*bb750*/  SHF.R.U32.HI R195, RZ, 0x8, R167 ;  /* 0x00000008ffc37819 */ /* 0x000fe400000116a7 */
[----:B------:R-:W-:Y:S02]  /*bb760*/  SHF.R.U32.HI R191, RZ, 0x8, R37 ;  /* 0x00000008ffbf7819 */ /* 0x000fe40000011625 */
[----:B------:R-:W-:-:S02]  /*bb770*/  LOP3.LUT R195, R195, 0xffff, RZ, 0xc0, !PT ;  /* 0x0000ffffc3c37812 */ /* 0x000fc400078ec0ff */
[----:B------:R-:W-:Y:S02]  /*bb780*/  LOP3.LUT R191, R191, 0xffff, RZ, 0xc0, !PT ;  /* 0x0000ffffbfbf7812 */ /* 0x000fe400078ec0ff */
[--C-:B------:R-:W-:Y:S02]  /*bb790*/  PRMT R195, R195, 0x3340, R0.reuse ;  /* 0x00003340c3c37816 */ /* 0x100fe40000000000 */
[----:B------:R-:W-:Y:S02]  /*bb7a0*/  PRMT R191, R191, 0x3340, R0 ;  /* 0x00003340bfbf7816 */ /* 0x000fe40000000000 */
[----:B------:R-:W-:Y:S02]  /*bb7b0*/  LOP3.LUT R40, R9, 0xffff, RZ, 0xc0, !PT ;  /* 0x0000ffff09287812 */ /* 0x000fe400078ec0ff */
[----:B---3--:R-:W-:Y:S02]  /*bb7c0*/  LOP3.LUT R28, R8, 0xffff, RZ, 0xc0, !PT ;  /* 0x0000ffff081c7812 */ /* 0x008fe400078ec0ff */
[----:B------:R-:W3:Y:S02]  /*bb7d0*/  LDL.LU R8, [R1+0x4798] ;  /* 0x0047980001087983 */ /* 0x000ee40000300800 */
[----:B------:R-:W-:-:S02]  /*bb7e0*/  PRMT R25, R30, 0x3340, R28 ;  /* 0x000033401e197816 */ /* 0x000fc4000000001c */
[----:B------:R-:W-:Y:S02]  /*bb7f0*/  SHF.R.U32.HI R30, RZ, 0x8, R30 ;  /* 0x00000008ff1e7819 */ /* 0x000fe4000001161e */
[----:B------:R-:W-:Y:S02]  /*bb800*/  PRMT R241, R25, 0x5410, R24 ;  /* 0x0000541019f17816 */ /* 0x000fe40000000018 */
[----:B------:R-:W-:Y:S02]  /*bb810*/  SHF.R.U32.HI R25, RZ, 0x8, R29 ;  /* 0x00000008ff197819 */ /* 0x000fe4000001161d */
[----:B------:R-:W-:Y:S02]  /*bb820*/  SHF.R.U32.HI R24, RZ, 0x8, R28 ;  /* 0x00000008ff187819 */ /* 0x000fe4000001161c */
[----:B------:R-:W-:Y:S02]  /*bb830*/  LOP3.LUT R28, R25, 0xffff, RZ, 0xc0, !PT ;  /* 0x0000ffff191c7812 */ /* 0x000fe400078ec0ff */
[----:B------:R-:W-:-:S02]  /*bb840*/  LOP3.LUT R25, R30, 0xffff, RZ, 0xc0, !PT ;  /* 0x0000ffff1e197812 */ /* 0x000fc400078ec0ff */
[----:B------:R-:W-:Y:S02]  /*bb850*/  LOP3.LUT R24, R24, 0xffff, RZ, 0xc0, !PT ;  /* 0x0000ffff18187812 */ /* 0x000fe400078ec0ff */
[----:B------:R-:W-:Y:S02]  /*bb860*/  LOP3.LUT R29, R34, 0xffff, RZ, 0xc0, !PT ;  /* 0x0000ffff221d7812 */ /* 0x000fe400078ec0ff */
[----:B------:R-:W-:Y:S02]  /*bb870*/  PRMT R10, R25, 0x3340, R24 ;  /* 0x00003340190a7816 */ /* 0x000fe40000000018 */
[----:B------:R-:W-:Y:S02]  /*bb880*/  PRMT R12, R29, 0x3340, R28 ;  /* 0x000033401d0c7816 */ /* 0x000fe4000000001c */
[----:B------:R-:W-:Y:S02]  /*bb890*/  SHF.R.S32.HI R24, RZ, 0x1f, R248 ;  /* 0x0000001fff187819 */ /* 0x000fe400000114f8 */
[----:B0-----:R-:W-:Y:S01]  /*bb8a0*/  IADD3 R20, P2, R248, R2, RZ ;  /* 0x00000002f8147210 */ /* 0x001fe20007f5e0ff */
[----:B------:R-:W-:Y:S04]  /*bb8b0*/  STL [R1+0x5350], R247 ;  /* 0x005350f701007387 */ /* 0x000fe80000100800 */
[----:B------:R-:W-:Y:S01]  /*bb8c0*/  IMAD.X R21, R24, 0x1, R13, P2 ;  /* 0x0000000118157824 */ /* 0x000fe200010e060d */
[----:B------:R-:W-:Y:S04]  /*bb8d0*/  STL [R1+0x5354], R241 ;  /* 0x005354f101007387 */ /* 0x000fe80000100800 */
[----:B------:R-:W-:Y:S04]  /*bb8e0*/  STL [R1+0xd10], R12 ;  /* 0x000d100c01007387 */ /* 0x000fe80000100800 */
[----:B------:R0:W-:Y:S04]  /*bb8f0*/  STL [R1+0xd0c], R10 ;  /* 0x000d0c0a01007387 */ /* 0x0001e80000100800 */
[----:B------:R-:W-:Y:S04]  /*bb900*/  STL.64 [R1+0x8b0], R20 ;  /* 0x0008b01401007387 */ /* 0x000fe80000100a00 */
[----:B------:R-:W-:Y:S04]  /*bb910*/  STL [R1+0x54cc], R195 ;  /* 0x0054ccc301007387 */ /* 0x000fe80000100800 */
[----:B------:R-:W-:Y:S04]  /*bb920*/  STL [R1+0x54c8], R191 ;  /* 0x0054c8bf01007387 */ /* 0x000fe80000100800 */
[----:B------:R-:W3:Y:S01]  /*bb930*/  LDL.LU R9, [R1+0x4884] ;  /* 0x0048840001097983 */ /* 0x000ee20000300800 */
[----:B-1----:R-:W-:-:S04]  /*bb940*/  LOP3.LUT R187, R168, 0xffff, RZ, 0xc0, !PT ;  /* 0x0000ffffa8bb7812 */ /* 0x002fc800078ec0ff */
[----:B------:R-:W-:Y:S02]  /*bb950*/  PRMT R25, R187, 0x3340, R0 ;  /* 0x00003340bb197816 */ /* 0x000fe40000000000 */
[----:B--2---:R-:W-:Y:S02]  /*bb960*/  LOP3.LUT R37, R244, 0xffff, RZ, 0xc0, !PT ;  /* 0x0000fffff4257812 */ /* 0x004fe400078ec0ff */
[----:B----4-:R-:W-:-:S04]  /*bb970*/  LOP3.LUT R30, R246, 0xffff, RZ, 0xc0, !PT ;  /* 0x0000fffff61e7812 */ /* 0x010fc800078ec0ff */
[----:B------:R-:W-:Y:S02]  /*bb980*/  PRMT R28, R37, 0x3340, R30 ;  /* 0x00003340251c7816 */ /* 0x000fe4000000001e */
[----:B------:R-:W-:Y:S02]  /*bb990*/  LOP3.LUT R34, R11, 0xffff, RZ, 0xc0, !PT ;  /* 0x0000ffff0b227812 */ /* 0x000fe400078ec0ff */
[----:B0-----:R-:W-:Y:S02]  /*bb9a0*/  PRMT R10, R28, 0x5410, R25 ;  /* 0x000054101c0a7816 */ /* 0x001fe40000000019 */
[----:B------:R-:W-:Y:S02]  /*bb9b0*/  PRMT R25, R40, 0x3340, R0 ;  /* 0x0000334028197816 */ /* 0x000fe40000000000 */
[----:B------:R-:W-:Y:S02]  /*bb9c0*/  SHF.R.U32.HI R37, RZ, 0x8, R37 ;  /* 0x00000008ff257819 */ /* 0x000fe40000011625 */
[----:B------:R-:W-:-:S04]  /*bb9d0*/  SHF.R.U32.HI R199, RZ, 0x8, R40 ;  /* 0x00000008ffc77819 */ /* 0x000fc80000011628 */
[----:B------:R-:W-:-:S04]  /*bb9e0*/  LOP3.LUT R199, R199, 0xffff, RZ, 0xc0, !PT ;  /* 0x0000ffffc7c77812 */ /* 0x000fc800078ec0ff */
[----:B------:R-:W-:Y:S02]  /*bb9f0*/  PRMT R199, R199, 0x3340, R0 ;  /* 0x00003340c7c77816 */ /* 0x000fe40000000000 */
[----:B---3--:R-:W-:Y:S02]  /*bba00*/  LOP3.LUT R29, R8, 0xffff, RZ, 0xc0, !PT ;  /* 0x0000ffff081d7812 */ /* 0x008fe400078ec0ff */
[----:B------:R-:W2:Y:S02]  /*bba10*/  LDL.LU R8, [R1+0x4710] ;  /* 0x0047100001087983 */ /* 0x000ea40000300800 */
[----:B------:R-:W-:Y:S02]  /*bba20*/  PRMT R28, R34, 0x3340, R29 ;  /* 0x00003340221c7816 */ /* 0x000fe4000000001d */
[----:B------:R0:W-:Y:S02]  /*bba30*/  STL [R1+0x4da0], R10 ;  /* 0x004da00a01007387 */ /* 0x0001e40000100800 */
[----:B------:R-:W-:-:S02]  /*bba40*/  PRMT R232, R28, 0x5410, R25 ;  /* 0x000054101ce87816 */ /* 0x000fc40000000019 */
[----:B------:R-:W-:Y:S02]  /*bba50*/  SHF.R.U32.HI R25, RZ, 0x8, R30 ;  /* 0x00000008ff197819 */ /* 0x000fe4000001161e */
[----:B0-----:R-:W-:Y:S02]  /*bba60*/  IADD3 R10, P2, R248, R0, RZ ;  /* 0x00000000f80a7210 */ /* 0x001fe40007f5e0ff */
[----:B------:R-:W-:Y:S02]  /*bba70*/  SHF.R.U32.HI R28, RZ, 0x8, R34 ;  /* 0x00000008ff1c7819 */ /* 0x000fe40000011622 */
[----:B------:R-:W-:Y:S01]  /*bba80*/  SHF.R.U32.HI R34, RZ, 0x8, R29 ;  /* 0x00000008ff227819 */ /* 0x000fe2000001161d */
[----:B------:R-:W-:Y:S01]  /*bba90*/  IMAD.X R11, R24, 0x1, R7, P2 ;  /* 0x00000001180b7824 */ /* 0x000fe200010e0607 */
[----:B------:R-:W-:Y:S02]  /*bbaa0*/  LOP3.LUT R30, R37, 0xffff, RZ, 0xc0, !PT ;  /* 0x0000ffff251e7812 */ /* 0x000fe400078ec0ff */
[----:B------:R-:W-:Y:S01]  /*bbab0*/  LOP3.LUT R29, R25, 0xffff, RZ, 0xc0, !PT ;  /* 0x0000ffff191d7812 */ /* 0x000fe200078ec0ff */
[----:B------:R-:W-:Y:S04]  /*bbac0*/  STL [R1+0x5358], R232 ;  /* 0x005358e801007387 */ /* 0x000fe80000100800 */
[----:B------:R0:W-:Y:S01]  /*bbad0*/  STL.64 [R1+0x898], R10 ;  /* 0x0008980a01007387 */ /* 0x0001e20000100a00 */
[----:B------:R-:W-:-:S02]  /*bbae0*/  LOP3.LUT R28, R28, 0xffff, RZ, 0xc0, !PT ;  /* 0x0000ffff1c1c7812 */ /* 0x000fc400078ec0ff */
[----:B------:R-:W-:Y:S01]  /*bbaf0*/  LOP3.LUT R25, R34, 0xffff, RZ, 0xc0, !PT ;  /* 0x0000ffff22197812 */ /* 0x000fe200078ec0ff */
[----:B------:R-:W3:Y:S01]  /*bbb00*/  LDL.LU R242, [R1+0x4dfc] ;  /* 0x004dfc0001f27983 */ /* 0x000ee20000300800 */
[----:B------:R-:W-:Y:S02]  /*bbb10*/  IADD3 R20, P2, R248, R6, RZ ;  /* 0x00000006f8147210 */ /* 0x000fe40007f5e0ff */
[----:B0-----:R-:W-:-:S05]  /*bbb20*/  PRMT R11, R30, 0x3340, R29 ;  /* 0x000033401e0b7816 */ /* 0x001fca000000001d */
[----:B------:R0:W-:Y:S01]  /*bbb30*/  STL [R1+0x4770], R11 ;  /* 0x0047700b01007387 */ /* 0x0001e20000100800 */
[----:B------:R-:W-:-:S03]  /*bbb40*/  PRMT R10, R28, 0x3340, R25 ;  /* 0x000033401c0a7816 */ /* 0x000fc60000000019 */
[----:B------:R-:W4:Y:S01]  /*bbb50*/  LDL.LU R246, [R1+0x479c] ;  /* 0x00479c0001f67983 */ /* 0x000f220000300800 */
[----:B------:R-:W-:-:S03]  /*bbb60*/  IMAD.X R21, R24, 0x1, R5, P2 ;  /* 0x0000000118157824 */ /* 0x000fc600010e0605 */
[----:B------:R-:W-:Y:S04]  /*bbb70*/  STL [R1+0xd08], R10 ;  /* 0x000d080a01007387 */ /* 0x000fe80000100800 */
[----:B0-----:R-:W4:Y:S04]  /*bbb80*/  LDL.LU R11, [R1+0xce0] ;  /* 0x000ce000010b7983 */ /* 0x001f280000300800 */
[----:B------:R0:W-:Y:S01]  /*bbb90*/  STL.64 [R1+0x8a8], R20 ;  /* 0x0008a81401007387 */ /* 0x0001e20000100a00 */
[----:B------:R-:W-:Y:S02]  /*bbba0*/  LOP3.LUT R29, R9, 0xffff, RZ, 0xc0, !PT ;  /* 0x0000ffff091d7812 */ /* 0x000fe400078ec0ff */
[----:B0-----:R-:W-:-:S05]  /*bbbb0*/  IADD3 R20, P2, R248, R4, RZ ;  /* 0x00000004f8147210 */ /* 0x001fca0007f5e0ff */
[----:B------:R-:W-:-:S05]  /*bbbc0*/  IMAD.X R21, R24, 0x1, R3, P2 ;  /* 0x0000000118157824 */ /* 0x000fca00010e0603 */
[----:B------:R0:W-:Y:S04]  /*bbbd0*/  STL.64 [R1+0x8a0], R20 ;  /* 0x0008a01401007387 */ /* 0x0001e80000100a00 */
[----:B------:R-:W-:Y:S04]  /*bbbe0*/  STL [R1+0x54e0], R199 ;  /* 0x0054e0c701007387 */ /* 0x000fe80000100800 */
[----:B------:R-:W4:Y:S01]  /*bbbf0*/  LDL.LU R9, [R1+0x488c] ;  /* 0x00488c0001097983 */ /* 0x000f220000300800 */
[----:B------:R-:W-:-:S03]  /*bbc00*/  LOP3.LUT R169, R169, 0xffff, RZ, 0xc0, !PT ;  /* 0x0000ffffa9a97812 */ /* 0x000fc600078ec0ff */
[----:B------:R-:W4:Y:S01]  /*bbc10*/  LDL.LU R244, [R1+0x4714] ;  /* 0x0047140001f47983 */ /* 0x000f220000300800 */
[----:B------:R-:W-:-:S03]  /*bbc20*/  PRMT R24, R169, 0x3340, R0 ;  /* 0x00003340a9187816 */ /* 0x000fc60000000000 */
[----:B------:R-:W4:Y:S01]  /*bbc30*/  LDL.LU R248, [R1+0x4e04] ;  /* 0x004e040001f87983 */ /* 0x000f220000300800 */
[----:B------:R-:W-:-:S04]  /*bbc40*/  SHF.R.U32.HI R203, RZ, 0x8, R169 ;  /* 0x00000008ffcb7819 */ /* 0x000fc800000116a9 */
[----:B------:R-:W-:-:S04]  /*bbc50*/  LOP3.LUT R203, R203, 0xffff, RZ, 0xc0, !PT ;  /* 0x0000ffffcbcb7812 */ /* 0x000fc800078ec0ff */
[----:B------:R-:W-:Y:S02]  /*bbc60*/  PRMT R203, R203, 0x3340, R0 ;  /* 0x00003340cbcb7816 */ /* 0x000fe40000000000 */
[----:B--2---:R-:W-:-:S04]  /*bbc70*/  LOP3.LUT R28, R8, 0xffff, RZ, 0xc0, !PT ;  /* 0x0000ffff081c7812 */ /* 0x004fc800078ec0ff */
[----:B------:R-:W-:-:S04]  /*bbc80*/  PRMT R25, R29, 0x3340, R28 ;  /* 0x000033401d197816 */ /* 0x000fc8000000001c */
[----:B0-----:R-:W-:-:S05]  /*bbc90*/  PRMT R21, R25, 0x5410, R24 ;  /* 0x0000541019157816 */ /* 0x001fca0000000018 */
[----:B------:R0:W-:Y:S04]  /*bbca0*/  STL [R1+0x535c], R21 ;  /* 0x00535c1501007387 */ /* 0x0001e80000100800 */
[----:B------:R-:W2:Y:S01]  /*bbcb0*/  LDL.LU R8, [R1+0x47a0] ;  /* 0x0047a00001087983 */ /* 0x000ea20000300800 */
[----:B------:R-:W-:Y:S02]  /*bbcc0*/  SHF.R.U32.HI R25, RZ, 0x8, R29 ;  /* 0x00000008ff197819 */ /* 0x000fe4000001161d */
[----:B------:R-:W-:Y:S02]  /*bbcd0*/  SHF.R.U32.HI R24, RZ, 0x8, R28 ;  /* 0x00000008ff187819 */ /* 0x000fe4000001161c */
[----:B------:R-:W-:Y:S02]  /*bbce0*/  LOP3.LUT R25, R25, 0xffff, RZ, 0xc0, !PT ;  /* 0x0000ffff19197812 */ /* 0x000fe400078ec0ff */
[----:B------:R-:W-:-:S02]  /*bbcf0*/  LOP3.LUT R24, R24, 0xffff, RZ, 0xc0, !PT ;  /* 0x0000ffff18187812 */ /* 0x000fc400078ec0ff */
[----:B------:R-:W-:Y:S02]  /*bbd00*/  LOP3.LUT R29, R233, 0xffff, RZ, 0xc0, !PT ;  /* 0x0000ffffe91d7812 */ /* 0x000fe400078ec0ff */
[----:B------:R-:W-:Y:S02]  /*bbd10*/  PRMT R10, R25, 0x3340, R24 ;  /* 0x00003340190a7816 */ /* 0x000fe40000000018 */
[----:B---3--:R-:W-:Y:S02]  /*bbd20*/  LOP3.LUT R30, R242, 0xffff, RZ, 0xc0, !PT ;  /* 0x0000fffff21e7812 */ /* 0x008fe400078ec0ff */
[----:B------:R-:W-:Y:S02]  /*bbd30*/  PRMT R24, R29, 0x3340, R0 ;  /* 0x000033401d187816 */ /* 0x000fe40000000000 */
[----:B------:R-:W-:Y:S02]  /*bbd40*/  SHF.R.U32.HI R202, RZ, 0x8, R29 ;  /* 0x00000008ffca7819 */ /* 0x000fe4000001161d */
[----:B----4-:R-:W-:-:S04]  /*bbd50*/  LOP3.LUT R28, R246, 0xffff, RZ, 0xc0, !PT ;  /* 0x0000fffff61c7812 */ /* 0x010fc800078ec0ff */
        /* <DEDUP_REMOVED lines=8> */
[----:B0-----:R-:W-:Y:S01]  /*bbde0*/  IMAD.X R21, R24, 0x1, R13, P2 ;  /* 0x0000000118157824 */ /* 0x001fe200010e060d */
[----:B------:R-:W-:Y:S01]  /*bbdf0*/  LOP3.LUT R202, R202, 0xffff, RZ, 0xc0, !PT ;  /* 0x0000ffffcaca7812 */ /* 0x000fe200078ec0ff */
[----:B------:R0:W-:Y:S03]  /*bbe00*/  STL [R1+0xd04], R10 ;  /* 0x000d040a01007387 */ /* 0x0001e60000100800 */
[----:B------:R-:W-:Y:S01]  /*bbe10*/  PRMT R202, R202, 0x3340, R0 ;  /* 0x00003340caca7816 */ /* 0x000fe20000000000 */
[----:B------:R-:W-:Y:S04]  /*bbe20*/  STL [R1+0x54e4], R203 ;  /* 0x0054e4cb01007387 */ /* 0x000fe80000100800 */
[----:B------:R-:W-:Y:S01]  /*bbe30*/  STL [R1+0x5360], R223 ;  /* 0x005360df01007387 */ /* 0x000fe20000100800 */
[----:B0-----:R-:W-:-:S03]  /*bbe40*/  PRMT R10, R28, 0x3340, R25 ;  /* 0x000033401c0a7816 */ /* 0x001fc60000000019 */
[----:B------:R0:W-:Y:S04]  /*bbe50*/  STL.64 [R1+0x890], R20 ;  /* 0x0008901401007387 */ /* 0x0001e80000100a00 */
[----:B------:R-:W3:Y:S04]  /*bbe60*/  LDL.LU R246, [R1+0x4e0c] ;  /* 0x004e0c0001f67983 */ /* 0x000ee80000300800 */
[----:B------:R-:W-:Y:S01]  /*bbe70*/  STL [R1+0xcfc], R10 ;  /* 0x000cfc0a01007387 */ /* 0x000fe20000100800 */
[----:B------:R-:W-:-:S03]  /*bbe80*/  LOP3.LUT R37, R9, 0xffff, RZ, 0xc0, !PT ;  /* 0x0000ffff09257812 */ /* 0x000fc600078ec0ff */
[----:B------:R-:W-:Y:S04]  /*bbe90*/  STL [R1+0x54e8], R202 ;  /* 0x0054e8ca01007387 */ /* 0x000fe80000100800 */
[----:B------:R-:W4:Y:S01]  /*bbea0*/  LDL.LU R9, [R1+0x47a4] ;  /* 0x0047a40001097983 */ /* 0x000f220000300800 */
[----:B------:R-:W-:Y:S02]  /*bbeb0*/  LOP3.LUT R191, R170, 0xffff, RZ, 0xc0, !PT ;  /* 0x0000ffffaabf7812 */ /* 0x000fe400078ec0ff */
[----:B------:R-:W-:Y:S02]  /*bbec0*/  LOP3.LUT R30, R244, 0xffff, RZ, 0xc0, !PT ;  /* 0x0000fffff41e7812 */ /* 0x000fe400078ec0ff */
[----:B------:R-:W-:Y:S02]  /*bbed0*/  PRMT R25, R191, 0x3340, R0 ;  /* 0x00003340bf197816 */ /* 0x000fe40000000000 */
[----:B------:R-:W-:-:S02]  /*bbee0*/  PRMT R28, R37, 0x3340, R30 ;  /* 0x00003340251c7816 */ /* 0x000fc4000000001e */
[----:B------:R-:W-:Y:S02]  /*bbef0*/  LOP3.LUT R34, R248, 0xffff, RZ, 0xc0, !PT ;  /* 0x0000fffff8227812 */ /* 0x000fe400078ec0ff */
[----:B------:R-:W-:Y:S02]  /*bbf00*/  LOP3.LUT R40, R231, 0xffff, RZ, 0xc0, !PT ;  /* 0x0000ffffe7287812 */ /* 0x000fe400078ec0ff */
[----:B------:R-:W-:Y:S02]  /*bbf10*/  SHF.R.U32.HI R37, RZ, 0x8, R37 ;  /* 0x00000008ff257819 */ /* 0x000fe40000011625 */
[----:B0-----:R-:W-:-:S05]  /*bbf20*/  IADD3 R20, P2, R11, R0, RZ ;  /* 0x000000000b147210 */ /* 0x001fca0007f5e0ff */
[----:B------:R-:W-:Y:S01]  /*bbf30*/  IMAD.X R21, R24, 0x1, R7, P2 ;  /* 0x0000000118157824 */ /* 0x000fe200010e0607 */
[----:B--2---:R-:W-:Y:S02]  /*bbf40*/  LOP3.LUT R29, R8, 0xffff, RZ, 0xc0, !PT ;  /* 0x0000ffff081d7812 */ /* 0x004fe400078ec0ff */
[----:B------:R-:W-:Y:S02]  /*bbf50*/  PRMT R8, R28, 0x5410, R25 ;  /* 0x000054101c087816 */ /* 0x000fe40000000019 */
[----:B------:R-:W-:Y:S02]  /*bbf60*/  PRMT R25, R40, 0x3340, R0 ;  /* 0x0000334028197816 */ /* 0x000fe40000000000 */
[----:B------:R-:W-:-:S04]  /*bbf70*/  PRMT R28, R34, 0x3340, R29 ;  /* 0x00003340221c7816 */ /* 0x000fc8000000001d */
[----:B------:R-:W-:Y:S02]  /*bbf80*/  PRMT R250, R28, 0x5410, R25 ;  /* 0x000054101cfa7816 */ /* 0x000fe40000000019 */
[----:B------:R-:W-:Y:S02]  /*bbf90*/  SHF.R.U32.HI R25, RZ, 0x8, R30 ;  /* 0x00000008ff197819 */ /* 0x000fe4000001161e */
[----:B------:R-:W-:Y:S02]  /*bbfa0*/  SHF.R.U32.HI R28, RZ, 0x8, R34 ;  /* 0x00000008ff1c7819 */ /* 0x000fe40000011622 */
[----:B------:R-:W-:Y:S02]  /*bbfb0*/  SHF.R.U32.HI R34, RZ, 0x8, R29 ;  /* 0x00000008ff227819 */ /* 0x000fe4000001161d */
[----:B------:R-:W-:Y:S02]  /*bbfc0*/  LOP3.LUT R30, R37, 0xffff, RZ, 0xc0, !PT ;  /* 0x0000ffff251e7812 */ /* 0x000fe400078ec0ff */
[----:B------:R-:W-:Y:S01]  /*bbfd0*/  LOP3.LUT R29, R25, 0xffff, RZ, 0xc0, !PT ;  /* 0x0000ffff191d7812 */ /* 0x000fe200078ec0ff */
[----:B------:R0:W-:Y:S03]  /*bbfe0*/  STL [R1+0x4d94], R8 ;  /* 0x004d940801007387 */ /* 0x0001e60000100800 */
[----:B------:R-:W-:Y:S01]  /*bbff0*/  PRMT R222, R30, 0x3340, R29 ;  /* 0x000033401ede7816 */ /* 0x000fe2000000001d */
[----:B------:R-:W-:Y:S04]  /*bc000*/  STL [R1+0x5364], R250 ;  /* 0x005364fa01007387 */ /* 0x000fe80000100800 */
[----:B------:R-:W2:Y:S04]  /*bc010*/  LDL.LU R248, [R1+0x48b4] ;  /* 0x0048b40001f87983 */ /* 0x000ea80000300800 */
[----:B------:R1:W-:Y:S04]  /*bc020*/  STL.64 [R1+0x888], R20 ;  /* 0x0008881401007387 */ /* 0x0003e80000100a00 */
[----:B------:R-:W-:Y:S04]  /*bc030*/  STL [R1+0x5410], R222 ;  /* 0x005410de01007387 */ /* 0x000fe80000100800 */
[----:B0-----:R-:W2:Y:S01]  /*bc040*/  LDL.LU R8, [R1+0x4718] ;  /* 0x0047180001087983 */ /* 0x001ea20000300800 */
[----:B------:R-:W-:-:S02]  /*bc050*/  LOP3.LUT R28, R28, 0xffff, RZ, 0xc0, !PT ;  /* 0x0000ffff1c1c7812 */ /* 0x000fc400078ec0ff */
[----:B------:R-:W-:Y:S01]  /*bc060*/  LOP3.LUT R25, R34, 0xffff, RZ, 0xc0, !PT ;  /* 0x0000ffff22197812 */ /* 0x000fe200078ec0ff */
[----:B------:R-:W2:Y:S01]  /*bc070*/  LDL.LU R244, [R1+0xcdc] ;  /* 0x000cdc0001f47983 */ /* 0x000ea20000300800 */
[----:B-1----:R-:W-:Y:S02]  /*bc080*/  IADD3 R20, P2, R11, R6, RZ ;  /* 0x000000060b147210 */ /* 0x002fe40007f5e0ff */
[----:B------:R-:W-:Y:S02]  /*bc090*/  PRMT R10, R28, 0x3340, R25 ;  /* 0x000033401c0a7816 */ /* 0x000fe40000000019 */
[----:B------:R-:W-:Y:S01]  /*bc0a0*/  LOP3.LUT R34, R230, 0xffff, RZ, 0xc0, !PT ;  /* 0x0000ffffe6227812 */ /* 0x000fe200078ec0ff */
[----:B------:R-:W-:Y:S02]  /*bc0b0*/  IMAD.X R21, R24, 0x1, R5, P2 ;  /* 0x0000000118157824 */ /* 0x000fe400010e0605 */
[----:B------:R0:W-:Y:S01]  /*bc0c0*/  STL [R1+0xcf8], R10 ;  /* 0x000cf80a01007387 */ /* 0x0001e20000100800 */
[----:B------:R-:W-:-:S02]  /*bc0d0*/  PRMT R25, R34, 0x3340, R0 ;  /* 0x0000334022197816 */ /* 0x000fc40000000000 */
[----:B0-----:R-:W-:Y:S02]  /*bc0e0*/  IADD3 R10, P2, R11, R4, RZ ;  /* 0x000000040b0a7210 */ /* 0x001fe40007f5e0ff */
[----:B---3--:R-:W-:-:S03]  /*bc0f0*/  LOP3.LUT R30, R246, 0xffff, RZ, 0xc0, !PT ;  /* 0x0000fffff61e7812 */ /* 0x008fc600078ec0ff */
[----:B------:R-:W-:Y:S01]  /*bc100*/  IMAD.X R11, R24, 0x1, R3, P2 ;  /* 0x00000001180b7824 */ /* 0x000fe200010e0603 */
[----:B----4-:R-:W-:-:S04]  /*bc110*/  LOP3.LUT R29, R9, 0xffff, RZ, 0xc0, !PT ;  /* 0x0000ffff091d7812 */ /* 0x010fc800078ec0ff */
[----:B------:R-:W-:-:S04]  /*bc120*/  PRMT R28, R30, 0x3340, R29 ;  /* 0x000033401e1c7816 */ /* 0x000fc8000000001d */
[----:B------:R-:W-:Y:S02]  /*bc130*/  PRMT R252, R28, 0x5410, R25 ;  /* 0x000054101cfc7816 */ /* 0x000fe40000000019 */
[----:B------:R-:W-:-:S03]  /*bc140*/  SHF.R.U32.HI R25, RZ, 0x8, R30 ;  /* 0x00000008ff197819 */ /* 0x000fc6000001161e */
[----:B------:R-:W-:Y:S01]  /*bc150*/  STL [R1+0x5368], R252 ;  /* 0x005368fc01007387 */ /* 0x000fe20000100800 */
[----:B------:R-:W-:-:S03]  /*bc160*/  SHF.R.U32.HI R24, RZ, 0x8, R29 ;  /* 0x00000008ff187819 */ /* 0x000fc6000001161d */
[----:B------:R-:W-:Y:S04]  /*bc170*/  STL.64 [R1+0x880], R20 ;  /* 0x0008801401007387 */ /* 0x000fe80000100a00 */
[----:B------:R0:W-:Y:S04]  /*bc180*/  STL.64 [R1+0x878], R10 ;  /* 0x0008780a01007387 */ /* 0x0001e80000100a00 */
[----:B------:R-:W3:Y:S01]  /*bc190*/  LDL.LU R240, [R1+0x4e24] ;  /* 0x004e240001f07983 */ /* 0x000ee20000300800 */
[----:B------:R-:W-:Y:S02]  /*bc1a0*/  LOP3.LUT R25, R25, 0xffff, RZ, 0xc0, !PT ;  /* 0x0000ffff19197812 */ /* 0x000fe400078ec0ff */
[----:B------:R-:W-:Y:S01]  /*bc1b0*/  LOP3.LUT R24, R24, 0xffff, RZ, 0xc0, !PT ;  /* 0x0000ffff18187812 */ /* 0x000fe200078ec0ff */
[----:B0-----:R-:W4:Y:S03]  /*bc1c0*/  LDL.LU R11, [R1+0x47a8] ;  /* 0x0047a800010b7983 */ /* 0x001f260000300800 */
[----:B------:R-:W-:-:S05]  /*bc1d0*/  PRMT R9, R25, 0x3340, R24 ;  /* 0x0000334019097816 */ /* 0x000fca0000000018 */
[----:B------:R0:W-:Y:S04]  /*bc1e0*/  STL [R1+0xcf4], R9 ;  /* 0x000cf40901007387 */ /* 0x0001e80000100800 */
[----:B------:R-:W4:Y:S01]  /*bc1f0*/  LDL.LU R246, [R1+0x48bc] ;  /* 0x0048bc0001f67983 */ /* 0x000f220000300800 */
[----:B------:R-:W-:Y:S02]  /*bc200*/  SHF.R.U32.HI R206, RZ, 0x8, R34 ;  /* 0x00000008ffce7819 */ /* 0x000fe40000011622 */
[----:B------:R-:W-:Y:S02]  /*bc210*/  LOP3.LUT R171, R171, 0xffff, RZ, 0xc0, !PT ;  /* 0x0000ffffabab7812 */ /* 0x000fe400078ec0ff */
[----:B------:R-:W-:Y:S01]  /*bc220*/  LOP3.LUT R206, R206, 0xffff, RZ, 0xc0, !PT ;  /* 0x0000ffffcece7812 */ /* 0x000fe200078ec0ff */
[----:B0-----:R-:W4:Y:S01]  /*bc230*/  LDL.LU R9, [R1+0x471c] ;  /* 0x00471c0001097983 */ /* 0x001f220000300800 */
[----:B------:R-:W-:-:S02]  /*bc240*/  PRMT R24, R171, 0x3340, R0 ;  /* 0x00003340ab187816 */ /* 0x000fc40000000000 */
[----:B------:R-:W-:-:S05]  /*bc250*/  PRMT R206, R206, 0x3340, R0 ;  /* 0x00003340cece7816 */ /* 0x000fca0000000000 */
[----:B------:R-:W-:Y:S01]  /*bc260*/  STL [R1+0x54ec], R206 ;  /* 0x0054ecce01007387 */ /* 0x000fe20000100800 */
[----:B------:R-:W-:Y:S02]  /*bc270*/  SHF.R.U32.HI R208, RZ, 0x8, R171 ;  /* 0x00000008ffd07819 */ /* 0x000fe400000116ab */
[----:B------:R-:W-:Y:S02]  /*bc280*/  LOP3.LUT R34, R228, 0xffff, RZ, 0xc0, !PT ;  /* 0x0000ffffe4227812 */ /* 0x000fe400078ec0ff */
[----:B------:R-:W-:-:S04]  /*bc290*/  LOP3.LUT R208, R208, 0xffff, RZ, 0xc0, !PT ;  /* 0x0000ffffd0d07812 */ /* 0x000fc800078ec0ff */
[----:B------:R-:W-:Y:S02]  /*bc2a0*/  PRMT R208, R208, 0x3340, R0 ;  /* 0x00003340d0d07816 */ /* 0x000fe40000000000 */
[----:B--2---:R-:W-:Y:S02]  /*bc2b0*/  LOP3.LUT R29, R248, 0xffff, RZ, 0xc0, !PT ;  /* 0x0000fffff81d7812 */ /* 0x004fe400078ec0ff */
[----:B------:R-:W-:-:S04]  /*bc2c0*/  LOP3.LUT R28, R8, 0xffff, RZ, 0xc0, !PT ;  /* 0x0000ffff081c7812 */ /* 0x000fc800078ec0ff */
[----:B------:R-:W-:-:S04]  /*bc2d0*/  PRMT R25, R29, 0x3340, R28 ;  /* 0x000033401d197816 */ /* 0x000fc8000000001c */
[----:B------:R-:W-:-:S05]  /*bc2e0*/  PRMT R8, R25, 0x5410, R24 ;  /* 0x0000541019087816 */ /* 0x000fca0000000018 */
[----:B------:R0:W-:Y:S04]  /*bc2f0*/  STL [R1+0x536c], R8 ;  /* 0x00536c0801007387 */ /* 0x0001e80000100800 */
[----:B------:R-:W2:Y:S04]  /*bc300*/  LDL.LU R242, [R1+0x48c4] ;  /* 0x0048c40001f27983 */ /* 0x000ea80000300800 */
[----:B------:R-:W2:Y:S01]  /*bc310*/  LDL.LU R248, [R1+0x4720] ;  /* 0x0047200001f87983 */ /* 0x000ea20000300800 */
[----:B------:R-:W-:Y:S02]  /*bc320*/  SHF.R.U32.HI R29, RZ, 0x8, R29 ;  /* 0x00000008ff1d7819 */ /* 0x000fe4000001161d */
[----:B------:R-:W-:-:S02]  /*bc330*/  SHF.R.U32.HI R25, RZ, 0x8, R28 ;  /* 0x00000008ff197819 */ /* 0x000fc4000001161c */
[----:B------:R-:W-:Y:S02]  /*bc340*/  LOP3.LUT R28, R29, 0xffff, RZ, 0xc0, !PT ;  /* 0x0000ffff1d1c7812 */ /* 0x000fe400078ec0ff */
[----:B------:R-:W-:Y:S02]  /*bc350*/  LOP3.LUT R25, R25, 0xffff, RZ, 0xc0, !PT ;  /* 0x0000ffff19197812 */ /* 0x000fe400078ec0ff */
[----:B------:R-:W-:Y:S02]  /*bc360*/  SHF.R.S32.HI R24, RZ, 0x1f, R244 ;  /* 0x0000001fff187819 */ /* 0x000fe400000114f4 */
[----:B------:R-:W-:Y:S02]  /*bc370*/  IADD3 R20, P2, R244, R2, RZ ;  /* 0x00000002f4147210 */ /* 0x000fe40007f5e0ff */
[----:B0-----:R-:W-:Y:S02]  /*bc380*/  PRMT R8, R28, 0x3340, R25 ;  /* 0x000033401c087816 */ /* 0x001fe40000000019 */
[----:B------:R-:W-:Y:S01]  /*bc390*/  PRMT R25, R34, 0x3340, R0 ;  /* 0x0000334022197816 */ /* 0x000fe20000000000 */
[----:B------:R-:W-:-:S05]  /*bc3a0*/  IMAD.X R21, R24, 0x1, R13, P2 ;  /* 0x0000000118157824 */ /* 0x000fca00010e060d */
[----:B------:R-:W-:Y:S04]  /*bc3b0*/  STL.64 [R1+0x870], R20 ;  /* 0x0008701401007387 */ /* 0x000fe80000100a00 */
[----:B------:R-:W-:Y:S04]  /*bc3c0*/  STL [R1+0x54c4], R208 ;  /* 0x0054c4d001007387 */ /* 0x000fe80000100800 */
[----:B------:R0:W-:Y:S01]  /*bc3d0*/  STL [R1+0xcec], R8 ;  /* 0x000cec0801007387 */ /* 0x0001e20000100800 */
[----:B---3--:R-:W-:Y:S02]  /*bc3e0*/  LOP3.LUT R30, R240, 0xffff, RZ, 0xc0, !PT ;  /* 0x0000fffff01e7812 */ /* 0x008fe400078ec0ff */
[----:B----4-:R-:W-:-:S04]  /*bc3f0*/  LOP3.LUT R29, R11, 0xffff, RZ, 0xc0, !PT ;  /* 0x0000ffff0b1d7812 */ /* 0x010fc800078ec0ff */
[----:B------:R-:W-:-:S04]  /*bc400*/  PRMT R28, R30, 0x3340, R29 ;  /* 0x000033401e1c7816 */ /* 0x000fc8000000001d */
[----:B------:R-:W-:Y:S02]  /*bc410*/  PRMT R11, R28, 0x5410, R25 ;  /* 0x000054101c0b7816 */ /* 0x000fe40000000019 */
[----:B------:R-:W-:-:S03]  /*bc420*/  LOP3.LUT R171, R246, 0xffff, RZ, 0xc0, !PT ;  /* 0x0000fffff6ab7812 */ /* 0x000fc600078ec0ff */
[----:B------:R1:W-:Y:S04]  /*bc430*/  STL [R1+0x5370], R11 ;  /* 0x0053700b01007387 */ /* 0x0003e80000100800 */
[----:B------:R-:W3:Y:S01]  /*bc440*/  LDL.LU R246, [R1+0x4e2c] ;  /* 0x004e2c0001f67983 */ /* 0x000ee20000300800 */
[----:B------:R-:W-:Y:S02]  /*bc450*/  LOP3.LUT R142, R9, 0xffff, RZ, 0xc0, !PT ;  /* 0x0000ffff098e7812 */ /* 0x000fe400078ec0ff */
[----:B------:R-:W-:Y:S02]  /*bc460*/  SHF.R.U32.HI R28, RZ, 0x8, R30 ;  /* 0x00000008ff1c7819 */ /* 0x000fe4000001161e */
[----:B------:R-:W-:Y:S02]  /*bc470*/  SHF.R.U32.HI R30, RZ, 0x8, R171 ;  /* 0x00000008ff1e7819 */ /* 0x000fe400000116ab */
[----:B------:R-:W-:-:S02]  /*bc480*/  SHF.R.U32.HI R25, RZ, 0x8, R142 ;  /* 0x00000008ff197819 */ /* 0x000fc4000001168e */
[----:B------:R-:W-:Y:S02]  /*bc490*/  SHF.R.U32.HI R37, RZ, 0x8, R29 ;  /* 0x00000008ff257819 */ /* 0x000fe4000001161d */
[----:B------:R-:W-:Y:S02]  /*bc4a0*/  LOP3.LUT R30, R30, 0xffff, RZ, 0xc0, !PT ;  /* 0x0000ffff1e1e7812 */ /* 0x000fe400078ec0ff */
[----:B------:R-:W-:Y:S02]  /*bc4b0*/  LOP3.LUT R29, R25, 0xffff, RZ, 0xc0, !PT ;  /* 0x0000ffff191d7812 */ /* 0x000fe400078ec0ff */
[----:B------:R-:W-:Y:S02]  /*bc4c0*/  LOP3.LUT R28, R28, 0xffff, RZ, 0xc0, !PT ;  /* 0x0000ffff1c1c7812 */ /* 0x000fe400078ec0ff */
[----:B------:R-:W-:Y:S02]  /*bc4d0*/  LOP3.LUT R25, R37, 0xffff, RZ, 0xc0, !PT ;  /* 0x0000ffff25197812 */ /* 0x000fe400078ec0ff */
[----:B------:R-:W-:-:S02]  /*bc4e0*/  PRMT R9, R30, 0x3340, R29 ;  /* 0x000033401e097816 */ /* 0x000fc4000000001d */
[----:B------:R-:W-:Y:S02]  /*bc4f0*/  LOP3.LUT R172, R172, 0xffff, RZ, 0xc0, !PT ;  /* 0x0000ffffacac7812 */ /* 0x000fe400078ec0ff */
[----:B0-----:R-:W-:Y:S02]  /*bc500*/  PRMT R8, R28, 0x3340, R25 ;  /* 0x000033401c087816 */ /* 0x001fe40000000019 */
[----:B------:R-:W-:Y:S02]  /*bc510*/  PRMT R25, R172, 0x3340, R0 ;  /* 0x00003340ac197816 */ /* 0x000fe40000000000 */
[----:B------:R-:W-:Y:S01]  /*bc520*/  IADD3 R10, P2, R244, R0, RZ ;  /* 0x00000000f40a7210 */ /* 0x000fe20007f5e0ff */
[----:B------:R0:W-:Y:S01]  /*bc530*/  STL [R1+0x470c], R9 ;  /* 0x00470c0901007387 */ /* 0x0001e20000100800 */
[----:B------:R-:W-:-:S03]  /*bc540*/  SHF.R.U32.HI R209, RZ, 0x8, R34 ;  /* 0x00000008ffd17819 */ /* 0x000fc60000011622 */
[----:B-1----:R-:W-:Y:S01]  /*bc550*/  IMAD.X R11, R24, 0x1, R7, P2 ;  /* 0x00000001180b7824 */ /* 0x002fe200010e0607 */
[----:B------:R-:W-:Y:S01]  /*bc560*/  LOP3.LUT R209, R209, 0xffff, RZ, 0xc0, !PT ;  /* 0x0000ffffd1d17812 */ /* 0x000fe200078ec0ff */
[----:B0-----:R-:W4:Y:S04]  /*bc570*/  LDL.LU R9, [R1+0x47ac] ;  /* 0x0047ac0001097983 */ /* 0x001f280000300800 */
[----:B------:R0:W-:Y:S01]  /*bc580*/  STL [R1+0xce8], R8 ;  /* 0x000ce80801007387 */ /* 0x0001e20000100800 */
[----:B------:R-:W-:Y:S02]  /*bc590*/  PRMT R209, R209, 0x3340, R0 ;  /* 0x00003340d1d17816 */ /* 0x000fe40000000000 */
[----:B------:R-:W-:-:S04]  /*bc5a0*/  SHF.R.U32.HI R211, RZ, 0x8, R172 ;  /* 0x00000008ffd37819 */ /* 0x000fc800000116ac */
[----:B------:R-:W-:-:S04]  /*bc5b0*/  LOP3.LUT R211, R211, 0xffff, RZ, 0xc0, !PT ;  /* 0x0000ffffd3d37812 */ /* 0x000fc800078ec0ff */
[----:B------:R-:W-:Y:S02]  /*bc5c0*/  PRMT R211, R211, 0x3340, R0 ;  /* 0x00003340d3d37816 */ /* 0x000fe40000000000 */
[----:B--2---:R-:W-:Y:S02]  /*bc5d0*/  LOP3.LUT R30, R242, 0xffff, RZ, 0xc0, !PT ;  /* 0x0000fffff21e7812 */ /* 0x004fe400078ec0ff */
[----:B------:R-:W-:-:S04]  /*bc5e0*/  LOP3.LUT R29, R248, 0xffff, RZ, 0xc0, !PT ;  /* 0x0000fffff81d7812 */ /* 0x000fc800078ec0ff */
[----:B------:R-:W-:-:S04]  /*bc5f0*/  PRMT R28, R30, 0x3340, R29 ;  /* 0x000033401e1c7816 */ /* 0x000fc8000000001d */
[----:B------:R-:W-:Y:S02]  /*bc600*/  PRMT R248, R28, 0x5410, R25 ;  /* 0x000054101cf87816 */ /* 0x000fe40000000019 */
[----:B------:R-:W-:Y:S02]  /*bc610*/  SHF.R.U32.HI R28, RZ, 0x8, R30 ;  /* 0x00000008ff1c7819 */ /* 0x000fe4000001161e */
[----:B------:R-:W-:Y:S01]  /*bc620*/  SHF.R.U32.HI R25, RZ, 0x8, R29 ;  /* 0x00000008ff197819 */ /* 0x000fe2000001161d */
[----:B------:R-:W-:Y:S01]  /*bc630*/  STL [R1+0x5374], R248 ;  /* 0x005374f801007387 */ /* 0x000fe20000100800 */
[----:B------:R-:W-:-:S03]  /*bc640*/  LOP3.LUT R28, R28, 0xffff, RZ, 0xc0, !PT ;  /* 0x0000ffff1c1c7812 */ /* 0x000fc600078ec0ff */
[----:B------:R-:W2:Y:S01]  /*bc650*/  LDL.LU R240, [R1+0x48d0] ;  /* 0x0048d00001f07983 */ /* 0x000ea20000300800 */
[----:B------:R-:W-:-:S03]  /*bc660*/  LOP3.LUT R25, R25, 0xffff, RZ, 0xc0, !PT ;  /* 0x0000ffff19197812 */ /* 0x000fc600078ec0ff */
[----:B------:R-:W2:Y:S04]  /*bc670*/  LDL.LU R242, [R1+0x4724] ;  /* 0x0047240001f27983 */ /* 0x000ea80000300800 */
[----:B------:R1:W-:Y:S01]  /*bc680*/  STL.64 [R1+0x7f8], R10 ;  /* 0x0007f80a01007387 */ /* 0x0003e20000100a00 */
[----:B0-----:R-:W-:-:S03]  /*bc690*/  PRMT R8, R28, 0x3340, R25 ;  /* 0x000033401c087816 */ /* 0x001fc60000000019 */
[----:B------:R-:W-:Y:S01]  /*bc6a0*/  STL [R1+0x54c0], R209 ;  /* 0x0054c0d101007387 */ /* 0x000fe20000100800 */
[----:B-1----:R-:W-:-:S03]  /*bc6b0*/  IADD3 R10, P2, R244, R6, RZ ;  /* 0x00000006f40a7210 */ /* 0x002fc60007f5e0ff */
[----:B------:R-:W-:Y:S02]  /*bc6c0*/  STL [R1+0xce4], R8 ;  /* 0x000ce40801007387 */ /* 0x000fe40000100800 */
[----:B------:R-:W-:-:S05]  /*bc6d0*/  IMAD.X R11, R24, 0x1, R5, P2 ;  /* 0x00000001180b7824 */ /* 0x000fca00010e0605 */
[----:B------:R0:W-:Y:S02]  /*bc6e0*/  STL.64 [R1+0x7f0], R10 ;  /* 0x0007f00a01007387 */ /* 0x0001e40000100a00 */
[----:B0-----:R-:W-:-:S05]  /*bc6f0*/  IADD3 R10, P2, R244, R4, RZ ;  /* 0x00000004f40a7210 */ /* 0x001fca0007f5e0ff */
[----:B------:R-:W-:-:S05]  /*bc700*/  IMAD.X R11, R24, 0x1, R3, P2 ;  /* 0x00000001180b7824 */ /* 0x000fca00010e0603 */
[----:B------:R-:W-:Y:S01]  /*bc710*/  STL.64 [R1+0x7e8], R10 ;  /* 0x0007e80a01007387 */ /* 0x000fe20000100a00 */
[----:B---3--:R-:W-:-:S03]  /*bc720*/  LOP3.LUT R30, R246, 0xffff, RZ, 0xc0, !PT ;  /* 0x0000fffff61e7812 */ /* 0x008fc600078ec0ff */
[----:B------:R-:W-:Y:S04]  /*bc730*/  STL [R1+0x54bc], R211 ;  /* 0x0054bcd301007387 */ /* 0x000fe80000100800 */
[----:B------:R-:W3:Y:S04]  /*bc740*/  LDL.LU R244, [R1+0x4e38] ;  /* 0x004e380001f47983 */ /* 0x000ee80000300800 */
[----:B------:R-:W3:Y:S04]  /*bc750*/  LDL.LU R246, [R1+0x4824] ;  /* 0x0048240001f67983 */ /* 0x000ee80000300800 */
[----:B------:R-:W3:Y:S01]  /*bc760*/  LDL.LU R234, [R1+0xcd8] ;  /* 0x000cd80001ea7983 */ /* 0x000ee20000300800 */
[----:B------:R-:W-:-:S04]  /*bc770*/  LOP3.LUT R29, R227, 0xffff, RZ, 0xc0, !PT ;  /* 0x0000ffffe31d7812 */ /* 0x000fc800078ec0ff */
[----:B------:R-:W-:Y:S02]  /*bc780*/  PRMT R24, R29, 0x3340, R0 ;  /* 0x000033401d187816 */ /* 0x000fe40000000000 */
[----:B------:R-:W-:Y:S02]  /*bc790*/  SHF.R.U32.HI R210, RZ, 0x8, R29 ;  /* 0x00000008ffd27819 */ /* 0x000fe4000001161d */
[----:B----4-:R-:W-:-:S04]  /*bc7a0*/  LOP3.LUT R28, R9, 0xffff, RZ, 0xc0, !PT ;  /* 0x0000ffff091c7812 */ /* 0x010fc800078ec0ff */
[----:B------:R-:W-:-:S04]  /*bc7b0*/  PRMT R25, R30, 0x3340, R28 ;  /* 0x000033401e197816 */ /* 0x000fc8000000001c */
[----:B------:R-:W-:Y:S02]  /*bc7c0*/  PRMT R9, R25, 0x5410, R24 ;  /* 0x0000541019097816 */ /* 0x000fe40000000018 */
[----:B------:R-:W-:Y:S02]  /*bc7d0*/  SHF.R.U32.HI R25, RZ, 0x8, R30 ;  /* 0x00000008ff197819 */ /* 0x000fe4000001161e */
[----:B------:R-:W-:Y:S02]  /*bc7e0*/  SHF.R.U32.HI R24, RZ, 0x8, R28 ;  /* 0x00000008ff187819 */ /* 0x000fe4000001161c */
[----:B------:R-:W-:Y:S02]  /*bc7f0*/  LOP3.LUT R210, R210, 0xffff, RZ, 0xc0, !PT ;  /* 0x0000ffffd2d27812 */ /* 0x000fe400078ec0ff */
[----:B------:R-:W-:Y:S02]  /*bc800*/  LOP3.LUT R25, R25, 0xffff, RZ, 0xc0, !PT ;  /* 0x0000ffff19197812 */ /* 0x000fe400078ec0ff */
[----:B------:R-:W-:-:S02]  /*bc810*/  LOP3.LUT R24, R24, 0xffff, RZ, 0xc0, !PT ;  /* 0x0000ffff18187812 */ /* 0x000fc400078ec0ff */
[----:B------:R-:W-:Y:S02]  /*bc820*/  PRMT R210, R210, 0x3340, R0 ;  /* 0x00003340d2d27816 */ /* 0x000fe40000000000 */
[----:B------:R-:W-:Y:S01]  /*bc830*/  PRMT R8, R25, 0x3340, R24 ;  /* 0x0000334019087816 */ /* 0x000fe20000000018 */
[----:B------:R-:W-:Y:S01]  /*bc840*/  STL [R1+0x5378], R9 ;  /* 0x0053780901007387 */ /* 0x000fe20000100800 */
[----:B------:R-:W-:-:S03]  /*bc850*/  LOP3.LUT R173, R173, 0xffff, RZ, 0xc0, !PT ;  /* 0x0000ffffadad7812 */ /* 0x000fc600078ec0ff */
[----:B------:R-:W-:Y:S04]  /*bc860*/  STL [R1+0x54b8], R210 ;  /* 0x0054b8d201007387 */ /* 0x000fe80000100800 */
[----:B------:R0:W-:Y:S01]  /*bc870*/  STL [R1+0xcd4], R8 ;  /* 0x000cd40801007387 */ /* 0x0001e20000100800 */
[----:B------:R-:W-:-:S03]  /*bc880*/  SHF.R.U32.HI R201, RZ, 0x8, R173 ;  /* 0x00000008ffc97819 */ /* 0x000fc600000116ad */
[----:B------:R-:W4:Y:S01]  /*bc890*/  LDL.LU R239, [R1+0x48f4] ;  /* 0x0048f40001ef7983 */ /* 0x000f220000300800 */
[----:B------:R-:W-:-:S04]  /*bc8a0*/  LOP3.LUT R201, R201, 0xffff, RZ, 0xc0, !PT ;  /* 0x0000ffffc9c97812 */ /* 0x000fc800078ec0ff */
[----:B------:R-:W-:Y:S02]  /*bc8b0*/  PRMT R201, R201, 0x3340, R0 ;  /* 0x00003340c9c97816 */ /* 0x000fe40000000000 */
[----:B--2---:R-:W-:Y:S02]  /*bc8c0*/  LOP3.LUT R25, R240, 0xffff, RZ, 0xc0, !PT ;  /* 0x0000fffff0197812 */ /* 0x004fe400078ec0ff */
[----:B------:R-:W-:Y:S02]  /*bc8d0*/  LOP3.LUT R24, R242, 0xffff, RZ, 0xc0, !PT ;  /* 0x0000fffff2187812 */ /* 0x000fe400078ec0ff */
[----:B------:R-:W2:Y:S01]  /*bc8e0*/  LDL.LU R242, [R1+0x4728] ;  /* 0x0047280001f27983 */ /* 0x000ea20000300800 */
[----:B------:R-:W-:Y:S02]  /*bc8f0*/  SHF.R.U32.HI R28, RZ, 0x8, R25 ;  /* 0x00000008ff1c7819 */ /* 0x000fe40000011619 */
[--C-:B------:R-:W-:Y:S02]  /*bc900*/  PRMT R132, R25, 0x3340, R24.reuse ;  /* 0x0000334019847816 */ /* 0x100fe40000000018 */
[----:B------:R-:W-:-:S02]  /*bc910*/  SHF.R.U32.HI R24, RZ, 0x8, R24 ;  /* 0x00000008ff187819 */ /* 0x000fc40000011618 */
[----:B------:R-:W-:Y:S02]  /*bc920*/  LOP3.LUT R25, R28, 0xffff, RZ, 0xc0, !PT ;  /* 0x0000ffff1c197812 */ /* 0x000fe400078ec0ff */
[----:B------:R-:W-:Y:S02]  /*bc930*/  LOP3.LUT R24, R24, 0xffff, RZ, 0xc0, !PT ;  /* 0x0000ffff18187812 */ /* 0x000fe400078ec0ff */
[----:B------:R-:W-:Y:S02]  /*bc940*/  LOP3.LUT R28, R225, 0xffff, RZ, 0xc0, !PT ;  /* 0x0000ffffe11c7812 */ /* 0x000fe400078ec0ff */
[----:B0-----:R-:W-:Y:S02]  /*bc950*/  PRMT R8, R25, 0x3340, R24 ;  /* 0x0000334019087816 */ /* 0x001fe40000000018 */
[----:B------:R-:W-:Y:S01]  /*bc960*/  PRMT R24, R28, 0x3340, R0 ;  /* 0x000033401c187816 */ /* 0x000fe20000000000 */
[----:B------:R-:W-:Y:S04]  /*bc970*/  STL [R1+0x54b4], R201 ;  /* 0x0054b4c901007387 */ /* 0x000fe80000100800 */
[----:B------:R0:W-:Y:S04]  /*bc980*/  STL [R1+0xcb0], R8 ;  /* 0x000cb00801007387 */ /* 0x0001e80000100800 */
[----:B------:R-:W2:Y:S01]  /*bc990*/  LDL.LU R240, [R1+0x4e44] ;  /* 0x004e440001f07983 */ /* 0x000ea20000300800 */
[----:B------:R-:W-:-:S02]  /*bc9a0*/  SHF.R.U32.HI R212, RZ, 0x8, R28 ;  /* 0x00000008ffd47819 */ /* 0x000fc4000001161c */
[----:B---3--:R-:W-:Y:S02]  /*bc9b0*/  LOP3.LUT R30, R244, 0xffff, RZ, 0xc0, !PT ;  /* 0x0000fffff41e7812 */ /* 0x008fe400078ec0ff */
[----:B------:R-:W-:-:S04]  /*bc9c0*/  LOP3.LUT R29, R246, 0xffff, RZ, 0xc0, !PT ;  /* 0x0000fffff61d7812 */ /* 0x000fc800078ec0ff */
[----:B------:R-:W-:-:S04]  /*bc9d0*/  PRMT R25, R30, 0x3340, R29 ;  /* 0x000033401e197816 */ /* 0x000fc8000000001d */
[----:B------:R-:W-:-:S05]  /*bc9e0*/  PRMT R246, R25, 0x5410, R24 ;  /* 0x0000541019f67816 */ /* 0x000fca0000000018 */
[----:B------:R-:W-:Y:S04]  /*bc9f0*/  STL [R1+0x537c], R246 ;  /* 0x00537cf601007387 */ /* 0x000fe80000100800 */
[----:B------:R-:W3:Y:S01]  /*bca00*/  LDL.LU R244, [R1+0x4834] ;  /* 0x0048340001f47983 */ /* 0x000ee20000300800 */
[----:B------:R-:W-:Y:S02]  /*bca10*/  SHF.R.S32.HI R24, RZ, 0x1f, R234 ;  /* 0x0000001fff187819 */ /* 0x000fe400000114ea */
[----:B0-----:R-:W-:Y:S02]  /*bca20*/  IADD3 R8, P2, R234, R2, RZ ;  /* 0x00000002ea087210 */ /* 0x001fe40007f5e0ff */
[----:B------:R-:W-:Y:S02]  /*bca30*/  SHF.R.U32.HI R30, RZ, 0x8, R30 ;  /* 0x00000008ff1e7819 */ /* 0x000fe4000001161e */
[----:B------:R-:W-:Y:S01]  /*bca40*/  SHF.R.U32.HI R25, RZ, 0x8, R29 ;  /* 0x00000008ff197819 */ /* 0x000fe2000001161d */
[----:B------:R-:W-:Y:S01]  /*bca50*/  IMAD.X R9, R24, 0x1, R13, P2 ;  /* 0x0000000118097824 */ /* 0x000fe200010e060d */
[----:B------:R-:W-:-:S02]  /*bca60*/  LOP3.LUT R212, R212, 0xffff, RZ, 0xc0, !PT ;  /* 0x0000ffffd4d47812 */ /* 0x000fc400078ec0ff */
[----:B------:R-:W-:Y:S02]  /*bca70*/  LOP3.LUT R28, R30, 0xffff, RZ, 0xc0, !PT ;  /* 0x0000ffff1e1c7812 */ /* 0x000fe400078ec0ff */
[----:B------:R-:W-:Y:S01]  /*bca80*/  LOP3.LUT R25, R25, 0xffff, RZ, 0xc0, !PT ;  /* 0x0000ffff19197812 */ /* 0x000fe200078ec0ff */
[----:B------:R0:W-:Y:S01]  /*bca90*/  STL.64 [R1+0x7e0], R8 ;  /* 0x0007e00801007387 */ /* 0x0001e20000100a00 */
[----:B------:R-:W-:-:S05]  /*bcaa0*/  PRMT R212, R212, 0x3340, R0 ;  /* 0x00003340d4d47816 */ /* 0x000fca0000000000 */
[----:B------:R-:W-:Y:S01]  /*bcab0*/  STL [R1+0x54b0], R212 ;  /* 0x0054b0d401007387 */ /* 0x000fe20000100800 */
[----:B0-----:R-:W-:-:S05]  /*bcac0*/  PRMT R8, R28, 0x3340, R25 ;  /* 0x000033401c087816 */ /* 0x001fca0000000019 */
[----:B------:R0:W-:Y:S04]  /*bcad0*/  STL [R1+0xcac], R8 ;  /* 0x000cac0801007387 */ /* 0x0001e80000100800 */
[----:B------:R-:W3:Y:S04]  /*bcae0*/  LDL.LU R236, [R1+0x4910] ;  /* 0x0049100001ec7983 */ /* 0x000ee80000300800 */
[----:B------:R-:W3:Y:S01]  /*bcaf0*/  LDL.LU R237, [R1+0x472c] ;  /* 0x00472c0001ed7983 */ /* 0x000ee20000300800 */
[----:B------:R-:W-:Y:S02]  /*bcb00*/  LOP3.LUT R174, R174, 0xffff, RZ, 0xc0, !PT ;  /* 0x0000ffffaeae7812 */ /* 0x000fe400078ec0ff */
[----:B----4-:R-:W-:-:S02]  /*bcb10*/  LOP3.LUT R30, R239, 0xffff, RZ, 0xc0, !PT ;  /* 0x0000ffffef1e7812 */ /* 0x010fc400078ec0ff */
[----:B------:R-:W-:Y:S02]  /*bcb20*/  PRMT R25, R174, 0x3340, R0 ;  /* 0x00003340ae197816 */ /* 0x000fe40000000000 */
[----:B0-----:R-:W-:-:S05]  /*bcb30*/  IADD3 R8, P2, R234, R0, RZ ;  /* 0x00000000ea087210 */ /* 0x001fca0007f5e0ff */
[----:B------:R-:W-:Y:S01]  /*bcb40*/  IMAD.X R9, R24, 0x1, R7, P2 ;  /* 0x0000000118097824 */ /* 0x000fe200010e0607 */
[----:B------:R-:W-:Y:S02]  /*bcb50*/  LOP3.LUT R34, R224, 0xffff, RZ, 0xc0, !PT ;  /* 0x0000ffffe0227812 */ /* 0x000fe400078ec0ff */
[----:B------:R-:W-:Y:S02]  /*bcb60*/  LOP3.LUT R179, R175, 0xffff, RZ, 0xc0, !PT ;  /* 0x0000ffffafb37812 */ /* 0x000fe400078ec0ff */
[----:B--2---:R-:W-:-:S04]  /*bcb70*/  LOP3.LUT R29, R242, 0xffff, RZ, 0xc0, !PT ;  /* 0x0000fffff21d7812 */ /* 0x004fc800078ec0ff */
[----:B------:R-:W-:-:S04]  /*bcb80*/  PRMT R28, R30, 0x3340, R29 ;  /* 0x000033401e1c7816 */ /* 0x000fc8000000001d */
[----:B------:R-:W-:Y:S02]  /*bcb90*/  PRMT R242, R28, 0x5410, R25 ;  /* 0x000054101cf27816 */ /* 0x000fe40000000019 */
[----:B------:R-:W-:Y:S02]  /*bcba0*/  SHF.R.U32.HI R28, RZ, 0x8, R30 ;  /* 0x00000008ff1c7819 */ /* 0x000fe4000001161e */
[----:B------:R-:W-:Y:S02]  /*bcbb0*/  SHF.R.U32.HI R25, RZ, 0x8, R29 ;  /* 0x00000008ff197819 */ /* 0x000fe4000001161d */
[----:B------:R-:W-:Y:S02]  /*bcbc0*/  LOP3.LUT R28, R28, 0xffff, RZ, 0xc0, !PT ;  /* 0x0000ffff1c1c7812 */ /* 0x000fe400078ec0ff */
[----:B------:R-:W-:Y:S01]  /*bcbd0*/  LOP3.LUT R25, R25, 0xffff, RZ, 0xc0, !PT ;  /* 0x0000ffff19197812 */ /* 0x000fe200078ec0ff */
[----:B------:R-:W-:Y:S04]  /*bcbe0*/  STL [R1+0x5380], R242 ;  /* 0x005380f201007387 */ /* 0x000fe80000100800 */
[----:B------:R0:W-:Y:S01]  /*bcbf0*/  STL.64 [R1+0x7d8], R8 ;  /* 0x0007d80801007387 */ /* 0x0001e20000100a00 */
[----:B------:R-:W-:-:S02]  /*bcc00*/  LOP3.LUT R30, R240, 0xffff, RZ, 0xc0, !PT ;  /* 0x0000fffff01e7812 */ /* 0x000fc400078ec0ff */
[----:B0-----:R-:W-:Y:S02]  /*bcc10*/  PRMT R8, R28, 0x3340, R25 ;  /* 0x000033401c087816 */ /* 0x001fe40000000019 */
[----:B------:R-:W-:-:S03]  /*bcc20*/  PRMT R25, R34, 0x3340, R0 ;  /* 0x0000334022197816 */ /* 0x000fc60000000000 */
[----:B------:R0:W-:Y:S04]  /*bcc30*/  STL [R1+0xca8], R8 ;  /* 0x000ca80801007387 */ /* 0x0001e80000100800 */
[----:B------:R-:W2:Y:S04]  /*bcc40*/  LDL.LU R239, [R1+0x4e58] ;  /* 0x004e580001ef7983 */ /* 0x000ea80000300800 */
[----:B------:R-:W4:Y:S01]  /*bcc50*/  LDL.LU R240, [R1+0x4848] ;  /* 0x0048480001f07983 */ /* 0x000f220000300800 */
[----:B0-----:R-:W-:-:S03]  /*bcc60*/  IADD3 R8, P2, R234, R6, RZ ;  /* 0x00000006ea087210 */ /* 0x001fc60007f5e0ff */
[----:B------:R-:W4:Y:S02]  /*bcc70*/  LDL.LU R225, [R1+0xcd0] ;  /* 0x000cd00001e17983 */ /* 0x000f240000300800 */
[----:B------:R-:W-:Y:S01]  /*bcc80*/  IMAD.X R9, R24, 0x1, R5, P2 ;  /* 0x0000000118097824 */ /* 0x000fe200010e0605 */
[----:B---3--:R-:W-:-:S04]  /*bcc90*/  LOP3.LUT R29, R244, 0xffff, RZ, 0xc0, !PT ;  /* 0x0000fffff41d7812 */ /* 0x008fc800078ec0ff */
[----:B------:R-:W-:-:S04]  /*bcca0*/  PRMT R28, R30, 0x3340, R29 ;  /* 0x000033401e1c7816 */ /* 0x000fc8000000001d */
[----:B------:R-:W-:-:S05]  /*bccb0*/  PRMT R244, R28, 0x5410, R25 ;  /* 0x000054101cf47816 */ /* 0x000fca0000000019 */
        /* <DEDUP_REMOVED lines=8> */
[----:B------:R0:W-:Y:S01]  /*bcd40*/  STL.64 [R1+0x7c8], R8 ;  /* 0x0007c80801007387 */ /* 0x0001e20000100a00 */
[----:B------:R-:W-:Y:S02]  /*bcd50*/  LOP3.LUT R29, R236, 0xffff, RZ, 0xc0, !PT ;  /* 0x0000ffffec1d7812 */ /* 0x000fe400078ec0ff */
[----:B------:R-:W-:Y:S02]  /*bcd60*/  LOP3.LUT R28, R237, 0xffff, RZ, 0xc0, !PT ;  /* 0x0000ffffed1c7812 */ /* 0x000fe400078ec0ff */
[----:B0-----:R-:W-:-:S02]  /*bcd70*/  PRMT R8, R25, 0x3340, R24 ;  /* 0x0000334019087816 */ /* 0x001fc40000000018 */
[----:B------:R-:W-:Y:S02]  /*bcd80*/  PRMT R24, R179, 0x3340, R0 ;  /* 0x00003340b3187816 */ /* 0x000fe40000000000 */
[----:B------:R-:W-:Y:S01]  /*bcd90*/  PRMT R25, R29, 0x3340, R28 ;  /* 0x000033401d197816 */ /* 0x000fe2000000001c */
[----:B------:R0:W-:Y:S04]  /*bcda0*/  STL [R1+0xca0], R8 ;  /* 0x000ca00801007387 */ /* 0x0001e80000100800 */
[----:B------:R-:W3:Y:S04]  /*bcdb0*/  LDL.LU R233, [R1+0x4e5c] ;  /* 0x004e5c0001e97983 */ /* 0x000ee80000300800 */
[----:B------:R-:W3:Y:S01]  /*bcdc0*/  LDL.LU R234, [R1+0x484c] ;  /* 0x00484c0001ea7983 */ /* 0x000ee20000300800 */
[----:B0-----:R-:W-:-:S03]  /*bcdd0*/  PRMT R8, R25, 0x5410, R24 ;  /* 0x0000541019087816 */ /* 0x001fc60000000018 */
[----:B------:R-:W3:Y:S04]  /*bcde0*/  LDL.LU R236, [R1+0x4944] ;  /* 0x0049440001ec7983 */ /* 0x000ee80000300800 */
[----:B------:R0:W-:Y:S04]  /*bcdf0*/  STL [R1+0x48bc], R8 ;  /* 0x0048bc0801007387 */ /* 0x0001e80000100800 */
[----:B------:R-:W3:Y:S01]  /*bce00*/  LDL.LU R237, [R1+0x4730] ;  /* 0x0047300001ed7983 */ /* 0x000ee20000300800 */
[----:B------:R-:W-:Y:S02]  /*bce10*/  SHF.R.U32.HI R25, RZ, 0x8, R29 ;  /* 0x00000008ff197819 */ /* 0x000fe4000001161d */
[----:B------:R-:W-:-:S02]  /*bce20*/  SHF.R.U32.HI R24, RZ, 0x8, R28 ;  /* 0x00000008ff187819 */ /* 0x000fc4000001161c */
[----:B------:R-:W-:Y:S02]  /*bce30*/  LOP3.LUT R25, R25, 0xffff, RZ, 0xc0, !PT ;  /* 0x0000ffff19197812 */ /* 0x000fe400078ec0ff */
[----:B------:R-:W-:Y:S02]  /*bce40*/  LOP3.LUT R24, R24, 0xffff, RZ, 0xc0, !PT ;  /* 0x0000ffff18187812 */ /* 0x000fe400078ec0ff */
[----:B------:R-:W-:Y:S02]  /*bce50*/  LOP3.LUT R28, R220, 0xffff, RZ, 0xc0, !PT ;  /* 0x0000ffffdc1c7812 */ /* 0x000fe400078ec0ff */
[----:B0-----:R-:W-:Y:S02]  /*bce60*/  PRMT R8, R25, 0x3340, R24 ;  /* 0x0000334019087816 */ /* 0x001fe40000000018 */
[----:B------:R-:W-:-:S03]  /*bce70*/  PRMT R24, R28, 0x3340, R0 ;  /* 0x000033401c187816 */ /* 0x000fc60000000000 */
[----:B------:R0:W-:Y:S01]  /*bce80*/  STL [R1+0xd00], R8 ;  /* 0x000d000801007387 */ /* 0x0001e20000100800 */
[----:B------:R-:W-:Y:S02]  /*bce90*/  SHF.R.U32.HI R200, RZ, 0x8, R28 ;  /* 0x00000008ffc87819 */ /* 0x000fe4000001161c */
[----:B------:R-:W-:Y:S02]  /*bcea0*/  SHF.R.U32.HI R207, RZ, 0x8, R40 ;  /* 0x00000008ffcf7819 */ /* 0x000fe40000011628 */
[----:B------:R-:W-:Y:S02]  /*bceb0*/  LOP3.LUT R40, R219, 0xffff, RZ, 0xc0, !PT ;  /* 0x0000ffffdb287812 */ /* 0x000fe400078ec0ff */
[----:B------:R-:W-:Y:S02]  /*bcec0*/  SHF.R.U32.HI R213, RZ, 0x8, R34 ;  /* 0x00000008ffd57819 */ /* 0x000fe40000011622 */
[----:B------:R-:W-:Y:S02]  /*bced0*/  LOP3.LUT R178, R178, 0xffff, RZ, 0xc0, !PT ;  /* 0x0000ffffb2b27812 */ /* 0x000fe400078ec0ff */
[----:B--2---:R-:W-:-:S02]  /*bcee0*/  LOP3.LUT R30, R239, 0xffff, RZ, 0xc0, !PT ;  /* 0x0000ffffef1e7812 */ /* 0x004fc400078ec0ff */
[----:B----4-:R-:W-:-:S04]  /*bcef0*/  LOP3.LUT R29, R240, 0xffff, RZ, 0xc0, !PT ;  /* 0x0000fffff01d7812 */ /* 0x010fc800078ec0ff */
[----:B------:R-:W-:Y:S02]  /*bcf00*/  PRMT R25, R30, 0x3340, R29 ;  /* 0x000033401e197816 */ /* 0x000fe4000000001d */
[----:B0-----:R-:W-:Y:S02]  /*bcf10*/  IADD3 R8, P2, R225, R2, RZ ;  /* 0x00000002e1087210 */ /* 0x001fe40007f5e0ff */
[----:B------:R-:W-:Y:S02]  /*bcf20*/  PRMT R240, R25, 0x5410, R24 ;  /* 0x0000541019f07816 */ /* 0x000fe40000000018 */
[----:B------:R-:W-:Y:S02]  /*bcf30*/  SHF.R.S32.HI R24, RZ, 0x1f, R225 ;  /* 0x0000001fff187819 */ /* 0x000fe400000114e1 */
[----:B------:R-:W-:-:S03]  /*bcf40*/  SHF.R.U32.HI R30, RZ, 0x8, R30 ;  /* 0x00000008ff1e7819 */ /* 0x000fc6000001161e */
[----:B------:R-:W-:Y:S01]  /*bcf50*/  IMAD.X R9, R24, 0x1, R13, P2 ;  /* 0x0000000118097824 */ /* 0x000fe200010e060d */
[----:B------:R-:W-:Y:S01]  /*bcf60*/  SHF.R.U32.HI R25, RZ, 0x8, R29 ;  /* 0x00000008ff197819 */ /* 0x000fe2000001161d */
[----:B------:R-:W-:Y:S01]  /*bcf70*/  STL [R1+0x5388], R240 ;  /* 0x005388f001007387 */ /* 0x000fe20000100800 */
[----:B------:R-:W-:Y:S02]  /*bcf80*/  LOP3.LUT R28, R30, 0xffff, RZ, 0xc0, !PT ;  /* 0x0000ffff1e1c7812 */ /* 0x000fe400078ec0ff */
[----:B------:R-:W-:Y:S01]  /*bcf90*/  LOP3.LUT R25, R25, 0xffff, RZ, 0xc0, !PT ;  /* 0x0000ffff19197812 */ /* 0x000fe200078ec0ff */
[----:B------:R0:W-:Y:S04]  /*bcfa0*/  STL.64 [R1+0x7c0], R8 ;  /* 0x0007c00801007387 */ /* 0x0001e80000100a00 */
[----:B------:R-:W2:Y:S01]  /*bcfb0*/  LDL.LU R227, [R1+0x4964] ;  /* 0x0049640001e37983 */ /* 0x000ea20000300800 */
[----:B------:R-:W-:-:S03]  /*bcfc0*/  PRMT R239, R28, 0x3340, R25 ;  /* 0x000033401cef7816 */ /* 0x000fc60000000019 */
[----:B------:R-:W4:Y:S01]  /*bcfd0*/  LDL.LU R228, [R1+0x4734] ;  /* 0x0047340001e47983 */ /* 0x000f220000300800 */
[----:B------:R-:W-:Y:S02]  /*bcfe0*/  PRMT R25, R40, 0x3340, R0 ;  /* 0x0000334028197816 */ /* 0x000fe40000000000 */
[----:B---3--:R-:W-:Y:S02]  /*bcff0*/  LOP3.LUT R37, R233, 0xffff, RZ, 0xc0, !PT ;  /* 0x0000ffffe9257812 */ /* 0x008fe400078ec0ff */
[----:B------:R-:W-:-:S04]  /*bd000*/  LOP3.LUT R30, R234, 0xffff, RZ, 0xc0, !PT ;  /* 0x0000ffffea1e7812 */ /* 0x000fc800078ec0ff */
[----:B------:R-:W-:Y:S02]  /*bd010*/  PRMT R28, R37, 0x3340, R30 ;  /* 0x00003340251c7816 */ /* 0x000fe4000000001e */
[----:B------:R-:W-:Y:S02]  /*bd020*/  LOP3.LUT R34, R236, 0xffff, RZ, 0xc0, !PT ;  /* 0x0000ffffec227812 */ /* 0x000fe400078ec0ff */
[----:B------:R-:W-:Y:S02]  /*bd030*/  LOP3.LUT R29, R237, 0xffff, RZ, 0xc0, !PT ;  /* 0x0000ffffed1d7812 */ /* 0x000fe400078ec0ff */
[----:B------:R-:W-:Y:S02]  /*bd040*/  PRMT R237, R28, 0x5410, R25 ;  /* 0x000054101ced7816 */ /* 0x000fe40000000019 */
[----:B------:R-:W-:Y:S02]  /*bd050*/  PRMT R25, R178, 0x3340, R0 ;  /* 0x00003340b2197816 */ /* 0x000fe40000000000 */
[----:B------:R-:W-:-:S04]  /*bd060*/  PRMT R28, R34, 0x3340, R29 ;  /* 0x00003340221c7816 */ /* 0x000fc8000000001d */
[----:B------:R-:W-:Y:S01]  /*bd070*/  PRMT R234, R28, 0x5410, R25 ;  /* 0x000054101cea7816 */ /* 0x000fe20000000019 */
[----:B------:R-:W-:Y:S04]  /*bd080*/  STL [R1+0x538c], R237 ;  /* 0x00538ced01007387 */ /* 0x000fe80000100800 */
[----:B------:R-:W-:Y:S04]  /*bd090*/  STL [R1+0x5390], R234 ;  /* 0x005390ea01007387 */ /* 0x000fe80000100800 */
[----:B------:R-:W3:Y:S04]  /*bd0a0*/  LDL.LU R230, [R1+0x4e70] ;  /* 0x004e700001e67983 */ /* 0x000ee80000300800 */
[----:B------:R-:W3:Y:S01]  /*bd0b0*/  LDL.LU R231, [R1+0x4870] ;  /* 0x0048700001e77983 */ /* 0x000ee20000300800 */
[----:B0-----:R-:W-:-:S03]  /*bd0c0*/  IADD3 R8, P2, R225, R0, RZ ;  /* 0x00000000e1087210 */ /* 0x001fc60007f5e0ff */
[----:B------:R-:W3:Y:S02]  /*bd0d0*/  LDL.LU R224, [R1+0xccc] ;  /* 0x000ccc0001e07983 */ /* 0x000ee40000300800 */
[----:B------:R-:W-:-:S05]  /*bd0e0*/  IMAD.X R9, R24, 0x1, R7, P2 ;  /* 0x0000000118097824 */ /* 0x000fca00010e0607 */
[----:B------:R0:W-:Y:S02]  /*bd0f0*/  STL.64 [R1+0x7a8], R8 ;  /* 0x0007a80801007387 */ /* 0x0001e40000100a00 */
[----:B0-----:R-:W-:-:S05]  /*bd100*/  IADD3 R8, P2, R225, R6, RZ ;  /* 0x00000006e1087210 */ /* 0x001fca0007f5e0ff */
[----:B------:R-:W-:Y:S01]  /*bd110*/  IMAD.X R9, R24, 0x1, R5, P2 ;  /* 0x0000000118097824 */ /* 0x000fe200010e0605 */
[----:B------:R-:W-:Y:S02]  /*bd120*/  SHF.R.U32.HI R37, RZ, 0x8, R37 ;  /* 0x00000008ff257819 */ /* 0x000fe40000011625 */
[----:B------:R-:W-:Y:S02]  /*bd130*/  SHF.R.U32.HI R28, RZ, 0x8, R30 ;  /* 0x00000008ff1c7819 */ /* 0x000fe4000001161e */
[----:B------:R0:W-:Y:S01]  /*bd140*/  STL.64 [R1+0x7b8], R8 ;  /* 0x0007b80801007387 */ /* 0x0001e20000100a00 */
[----:B------:R-:W-:Y:S02]  /*bd150*/  SHF.R.U32.HI R34, RZ, 0x8, R34 ;  /* 0x00000008ff227819 */ /* 0x000fe40000011622 */
[----:B------:R-:W-:Y:S02]  /*bd160*/  SHF.R.U32.HI R25, RZ, 0x8, R29 ;  /* 0x00000008ff197819 */ /* 0x000fe4000001161d */
[----:B------:R-:W-:-:S02]  /*bd170*/  LOP3.LUT R30, R37, 0xffff, RZ, 0xc0, !PT ;  /* 0x0000ffff251e7812 */ /* 0x000fc400078ec0ff */
[----:B------:R-:W-:Y:S02]  /*bd180*/  LOP3.LUT R29, R28, 0xffff, RZ, 0xc0, !PT ;  /* 0x0000ffff1c1d7812 */ /* 0x000fe400078ec0ff */
[----:B0-----:R-:W-:Y:S02]  /*bd190*/  IADD3 R8, P2, R225, R4, RZ ;  /* 0x00000004e1087210 */ /* 0x001fe40007f5e0ff */
[----:B------:R-:W-:Y:S02]  /*bd1a0*/  LOP3.LUT R28, R34, 0xffff, RZ, 0xc0, !PT ;  /* 0x0000ffff221c7812 */ /* 0x000fe400078ec0ff */
[----:B------:R-:W-:Y:S01]  /*bd1b0*/  LOP3.LUT R25, R25, 0xffff, RZ, 0xc0, !PT ;  /* 0x0000ffff19197812 */ /* 0x000fe200078ec0ff */
[----:B------:R-:W-:Y:S01]  /*bd1c0*/  IMAD.X R9, R24, 0x1, R3, P2 ;  /* 0x0000000118097824 */ /* 0x000fe200010e0603 */
[----:B------:R-:W-:Y:S02]  /*bd1d0*/  PRMT R236, R30, 0x3340, R29 ;  /* 0x000033401eec7816 */ /* 0x000fe4000000001d */
[----:B------:R-:W-:-:S02]  /*bd1e0*/  PRMT R233, R28, 0x3340, R25 ;  /* 0x000033401ce97816 */ /* 0x000fc40000000019 */
[----:B------:R0:W-:Y:S01]  /*bd1f0*/  STL.64 [R1+0x7b0], R8 ;  /* 0x0007b00801007387 */ /* 0x0001e20000100a00 */
[----:B------:R-:W-:-:S04]  /*bd200*/  LOP3.LUT R195, R184, 0xffff, RZ, 0xc0, !PT ;  /* 0x0000ffffb8c37812 */ /* 0x000fc800078ec0ff */
[----:B------:R-:W-:Y:S02]  /*bd210*/  PRMT R24, R195, 0x3340, R0 ;  /* 0x00003340c3187816 */ /* 0x000fe40000000000 */
[----:B--2---:R-:W-:Y:S02]  /*bd220*/  LOP3.LUT R29, R227, 0xffff, RZ, 0xc0, !PT ;  /* 0x0000ffffe31d7812 */ /* 0x004fe400078ec0ff */
[----:B------:R-:W2:Y:S01]  /*bd230*/  LDL.LU R227, [R1+0x4e7c] ;  /* 0x004e7c0001e37983 */ /* 0x000ea20000300800 */
[----:B----4-:R-:W-:-:S03]  /*bd240*/  LOP3.LUT R28, R228, 0xffff, RZ, 0xc0, !PT ;  /* 0x0000ffffe41c7812 */ /* 0x010fc600078ec0ff */
[----:B------:R-:W4:Y:S01]  /*bd250*/  LDL.LU R228, [R1+0x487c] ;  /* 0x00487c0001e47983 */ /* 0x000f220000300800 */
[----:B------:R-:W-:-:S04]  /*bd260*/  PRMT R25, R29, 0x3340, R28 ;  /* 0x000033401d197816 */ /* 0x000fc8000000001c */
[----:B0-----:R-:W-:Y:S02]  /*bd270*/  PRMT R8, R25, 0x5410, R24 ;  /* 0x0000541019087816 */ /* 0x001fe40000000018 */
[----:B------:R-:W-:Y:S02]  /*bd280*/  SHF.R.U32.HI R25, RZ, 0x8, R29 ;  /* 0x00000008ff197819 */ /* 0x000fe4000001161d */
[----:B------:R-:W-:Y:S02]  /*bd290*/  SHF.R.U32.HI R24, RZ, 0x8, R28 ;  /* 0x00000008ff187819 */ /* 0x000fe4000001161c */
[----:B------:R-:W-:Y:S02]  /*bd2a0*/  LOP3.LUT R25, R25, 0xffff, RZ, 0xc0, !PT ;  /* 0x0000ffff19197812 */ /* 0x000fe400078ec0ff */
[----:B------:R-:W-:Y:S02]  /*bd2b0*/  LOP3.LUT R24, R24, 0xffff, RZ, 0xc0, !PT ;  /* 0x0000ffff18187812 */ /* 0x000fe400078ec0ff */
[----:B------:R-:W-:Y:S01]  /*bd2c0*/  LOP3.LUT R28, R218, 0xffff, RZ, 0xc0, !PT ;  /* 0x0000ffffda1c7812 */ /* 0x000fe200078ec0ff */
[----:B------:R0:W-:Y:S02]  /*bd2d0*/  STL [R1+0x48b4], R8 ;  /* 0x0048b40801007387 */ /* 0x0001e40000100800 */
[----:B0-----:R-:W-:-:S02]  /*bd2e0*/  PRMT R8, R25, 0x3340, R24 ;  /* 0x0000334019087816 */ /* 0x001fc40000000018 */
[----:B------:R-:W-:-:S03]  /*bd2f0*/  PRMT R24, R28, 0x3340, R0 ;  /* 0x000033401c187816 */ /* 0x000fc60000000000 */
[----:B------:R0:W-:Y:S04]  /*bd300*/  STL [R1+0xcf0], R8 ;  /* 0x000cf00801007387 */ /* 0x0001e80000100800 */
[----:B------:R-:W4:Y:S01]  /*bd310*/  LDL.LU R220, [R1+0x499c] ;  /* 0x00499c0001dc7983 */ /* 0x000f220000300800 */
[----:B---3--:R-:W-:Y:S02]  /*bd320*/  LOP3.LUT R30, R230, 0xffff, RZ, 0xc0, !PT ;  /* 0x0000ffffe61e7812 */ /* 0x008fe400078ec0ff */
[----:B------:R-:W-:-:S04]  /*bd330*/  LOP3.LUT R29, R231, 0xffff, RZ, 0xc0, !PT ;  /* 0x0000ffffe71d7812 */ /* 0x000fc800078ec0ff */
[----:B------:R-:W-:-:S04]  /*bd340*/  PRMT R25, R30, 0x3340, R29 ;  /* 0x000033401e197816 */ /* 0x000fc8000000001d */
[----:B------:R-:W-:-:S05]  /*bd350*/  PRMT R231, R25, 0x5410, R24 ;  /* 0x0000541019e77816 */ /* 0x000fca0000000018 */
[----:B------:R-:W-:Y:S04]  /*bd360*/  STL [R1+0x5394], R231 ;  /* 0x005394e701007387 */ /* 0x000fe80000100800 */
[----:B------:R-:W3:Y:S01]  /*bd370*/  LDL.LU R225, [R1+0x4738] ;  /* 0x0047380001e17983 */ /* 0x000ee20000300800 */
[----:B------:R-:W-:Y:S02]  /*bd380*/  SHF.R.U32.HI R30, RZ, 0x8, R30 ;  /* 0x00000008ff1e7819 */ /* 0x000fe4000001161e */
[----:B------:R-:W-:Y:S02]  /*bd390*/  SHF.R.U32.HI R25, RZ, 0x8, R29 ;  /* 0x00000008ff197819 */ /* 0x000fe4000001161d */
[----:B------:R-:W-:Y:S02]  /*bd3a0*/  SHF.R.U32.HI R180, RZ, 0x8, R192 ;  /* 0x00000008ffb47819 */ /* 0x000fe400000116c0 */
[----:B------:R-:W-:-:S02]  /*bd3b0*/  SHF.R.U32.HI R192, RZ, 0x8, R28 ;  /* 0x00000008ffc07819 */ /* 0x000fc4000001161c */
[----:B------:R-:W-:Y:S02]  /*bd3c0*/  LOP3.LUT R28, R30, 0xffff, RZ, 0xc0, !PT ;  /* 0x0000ffff1e1c7812 */ /* 0x000fe400078ec0ff */
[----:B------:R-:W-:Y:S02]  /*bd3d0*/  LOP3.LUT R25, R25, 0xffff, RZ, 0xc0, !PT ;  /* 0x0000ffff19197812 */ /* 0x000fe400078ec0ff */
[----:B------:R-:W-:Y:S02]  /*bd3e0*/  LOP3.LUT R29, R217, 0xffff, RZ, 0xc0, !PT ;  /* 0x0000ffffd91d7812 */ /* 0x000fe400078ec0ff */
[----:B------:R-:W-:Y:S02]  /*bd3f0*/  SHF.R.S32.HI R24, RZ, 0x1f, R224 ;  /* 0x0000001fff187819 */ /* 0x000fe400000114e0 */
[----:B0-----:R-:W-:Y:S02]  /*bd400*/  IADD3 R8, P2, R224, R2, RZ ;  /* 0x00000002e0087210 */ /* 0x001fe40007f5e0ff */
[----:B------:R-:W-:-:S02]  /*bd410*/  PRMT R230, R28, 0x3340, R25 ;  /* 0x000033401ce67816 */ /* 0x000fc40000000019 */
[----:B------:R-:W-:Y:S01]  /*bd420*/  PRMT R25, R29, 0x3340, R0 ;  /* 0x000033401d197816 */ /* 0x000fe20000000000 */
[----:B------:R-:W-:-:S05]  /*bd430*/  IMAD.X R9, R24, 0x1, R13, P2 ;  /* 0x0000000118097824 */ /* 0x000fca00010e060d */
[----:B------:R0:W-:Y:S01]  /*bd440*/  STL.64 [R1+0x7a0], R8 ;  /* 0x0007a00801007387 */ /* 0x0001e20000100a00 */
[----:B------:R-:W-:Y:S02]  /*bd450*/  SHF.R.U32.HI R196, RZ, 0x8, R186 ;  /* 0x00000008ffc47819 */ /* 0x000fe400000116ba */
[----:B------:R-:W-:Y:S02]  /*bd460*/  SHF.R.U32.HI R186, RZ, 0x8, R29 ;  /* 0x00000008ffba7819 */ /* 0x000fe4000001161d */
[----:B0-----:R-:W-:Y:S02]  /*bd470*/  IADD3 R8, P2, R224, R0, RZ ;  /* 0x00000000e0087210 */ /* 0x001fe40007f5e0ff */
[----:B------:R-:W-:-:S03]  /*bd480*/  LOP3.LUT R185, R185, 0xffff, RZ, 0xc0, !PT ;  /* 0x0000ffffb9b97812 */ /* 0x000fc600078ec0ff */
[----:B------:R-:W-:Y:S01]  /*bd490*/  IMAD.X R9, R24, 0x1, R7, P2 ;  /* 0x0000000118097824 */ /* 0x000fe200010e0607 */
[----:B--2---:R-:W-:Y:S02]  /*bd4a0*/  LOP3.LUT R34, R227, 0xffff, RZ, 0xc0, !PT ;  /* 0x0000ffffe3227812 */ /* 0x004fe400078ec0ff */
[----:B----4-:R-:W-:-:S04]  /*bd4b0*/  LOP3.LUT R30, R228, 0xffff, RZ, 0xc0, !PT ;  /* 0x0000ffffe41e7812 */ /* 0x010fc800078ec0ff */
[----:B------:R-:W-:-:S04]  /*bd4c0*/  PRMT R28, R34, 0x3340, R30 ;  /* 0x00003340221c7816 */ /* 0x000fc8000000001e */
[----:B------:R-:W-:-:S05]  /*bd4d0*/  PRMT R228, R28, 0x5410, R25 ;  /* 0x000054101ce47816 */ /* 0x000fca0000000019 */
[----:B------:R-:W-:Y:S04]  /*bd4e0*/  STL [R1+0x5398], R228 ;  /* 0x005398e401007387 */ /* 0x000fe80000100800 */
[----:B------:R-:W2:Y:S04]  /*bd4f0*/  LDL.LU R148, [R1+0x49ac] ;  /* 0x0049ac0001947983 */ /* 0x000ea80000300800 */
[----:B------:R-:W4:Y:S01]  /*bd500*/  LDL.LU R152, [R1+0x473c] ;  /* 0x00473c0001987983 */ /* 0x000f220000300800 */
[----:B------:R-:W-:Y:S02]  /*bd510*/  SHF.R.U32.HI R28, RZ, 0x8, R34 ;  /* 0x00000008ff1c7819 */ /* 0x000fe40000011622 */
[----:B------:R-:W-:Y:S01]  /*bd520*/  SHF.R.U32.HI R25, RZ, 0x8, R30 ;  /* 0x00000008ff197819 */ /* 0x000fe2000001161e */
[----:B------:R-:W4:Y:S01]  /*bd530*/  LDL.LU R217, [R1+0x4e90] ;  /* 0x004e900001d97983 */ /* 0x000f220000300800 */
[----:B------:R-:W-:-:S02]  /*bd540*/  LOP3.LUT R28, R28, 0xffff, RZ, 0xc0, !PT ;  /* 0x0000ffff1c1c7812 */ /* 0x000fc400078ec0ff */
[----:B------:R-:W-:Y:S01]  /*bd550*/  LOP3.LUT R25, R25, 0xffff, RZ, 0xc0, !PT ;  /* 0x0000ffff19197812 */ /* 0x000fe200078ec0ff */
[----:B------:R0:W-:Y:S03]  /*bd560*/  STL.64 [R1+0x798], R8 ;  /* 0x0007980801007387 */ /* 0x0001e60000100a00 */
[----:B------:R-:W-:Y:S01]  /*bd570*/  PRMT R227, R28, 0x3340, R25 ;  /* 0x000033401ce37816 */ /* 0x000fe20000000019 */
[----:B------:R-:W4:Y:S01]  /*bd580*/  LDL.LU R218, [R1+0x4890] ;  /* 0x0048900001da7983 */ /* 0x000f220000300800 */
[----:B------:R-:W-:-:S03]  /*bd590*/  LOP3.LUT R30, R220, 0xffff, RZ, 0xc0, !PT ;  /* 0x0000ffffdc1e7812 */ /* 0x000fc600078ec0ff */
[----:B------:R-:W4:Y:S01]  /*bd5a0*/  LDL.LU R219, [R1+0x4e94] ;  /* 0x004e940001db7983 */ /* 0x000f220000300800 */
[----:B------:R-:W-:Y:S02]  /*bd5b0*/  PRMT R25, R185, 0x3340, R0 ;  /* 0x00003340b9197816 */ /* 0x000fe40000000000 */
[----:B0-----:R-:W-:Y:S01]  /*bd5c0*/  IADD3 R8, P2, R224, R6, RZ ;  /* 0x00000006e0087210 */ /* 0x001fe20007f5e0ff */
[----:B------:R-:W4:Y:S04]  /*bd5d0*/  LDL.LU R220, [R1+0x4898] ;  /* 0x0048980001dc7983 */ /* 0x000f280000300800 */
[----:B------:R-:W-:Y:S01]  /*bd5e0*/  IMAD.X R9, R24, 0x1, R5, P2 ;  /* 0x0000000118097824 */ /* 0x000fe200010e0605 */
[----:B---3--:R-:W-:-:S04]  /*bd5f0*/  LOP3.LUT R29, R225, 0xffff, RZ, 0xc0, !PT ;  /* 0x0000ffffe11d7812 */ /* 0x008fc800078ec0ff */
[----:B------:R-:W-:-:S04]  /*bd600*/  PRMT R28, R30, 0x3340, R29 ;  /* 0x000033401e1c7816 */ /* 0x000fc8000000001d */
[----:B------:R-:W-:-:S05]  /*bd610*/  PRMT R225, R28, 0x5410, R25 ;  /* 0x000054101ce17816 */ /* 0x000fca0000000019 */
[----:B------:R-:W-:Y:S04]  /*bd620*/  STL [R1+0x539c], R225 ;  /* 0x00539ce101007387 */ /* 0x000fe80000100800 */
[----:B------:R0:W-:Y:S02]  /*bd630*/  STL.64 [R1+0x790], R8 ;  /* 0x0007900801007387 */ /* 0x0001e40000100a00 */
[----:B0-----:R-:W-:-:S05]  /*bd640*/  IADD3 R8, P2, R224, R4, RZ ;  /* 0x00000004e0087210 */ /* 0x001fca0007f5e0ff */
[----:B------:R-:W-:-:S05]  /*bd650*/  IMAD.X R9, R24, 0x1, R3, P2 ;  /* 0x0000000118097824 */ /* 0x000fca00010e0603 */
[----:B------:R0:W-:Y:S04]  /*bd660*/  STL.64 [R1+0x788], R8 ;  /* 0x0007880801007387 */ /* 0x0001e80000100a00 */
[----:B------:R-:W3:Y:S01]  /*bd670*/  LDL.LU R139, [R1+0xcc8] ;  /* 0x000cc800018b7983 */ /* 0x000ee20000300800 */
[----:B------:R-:W-:Y:S02]  /*bd680*/  SHF.R.U32.HI R25, RZ, 0x8, R30 ;  /* 0x00000008ff197819 */ /* 0x000fe4000001161e */
[----:B------:R-:W-:Y:S02]  /*bd690*/  SHF.R.U32.HI R24, RZ, 0x8, R29 ;  /* 0x00000008ff187819 */ /* 0x000fe4000001161d */
[----:B------:R-:W-:Y:S02]  /*bd6a0*/  LOP3.LUT R25, R25, 0xffff, RZ, 0xc0, !PT ;  /* 0x0000ffff19197812 */ /* 0x000fe400078ec0ff */
[----:B------:R-:W-:-:S04]  /*bd6b0*/  LOP3.LUT R24, R24, 0xffff, RZ, 0xc0, !PT ;  /* 0x0000ffff18187812 */ /* 0x000fc800078ec0ff */
[----:B------:R-:W-:Y:S02]  /*bd6c0*/  PRMT R224, R25, 0x3340, R24 ;  /* 0x0000334019e07816 */ /* 0x000fe40000000018 */
[----:B------:R-:W-:Y:S02]  /*bd6d0*/  SHF.R.U32.HI R193, RZ, 0x8, R40 ;  /* 0x00000008ffc17819 */ /* 0x000fe40000011628 */
[----:B------:R-:W-:Y:S02]  /*bd6e0*/  LOP3.LUT R37, R23, 0xffff, RZ, 0xc0, !PT ;  /* 0x0000ffff17257812 */ /* 0x000fe400078ec0ff */
[----:B------:R-:W-:Y:S02]  /*bd6f0*/  LOP3.LUT R40, R216, 0xffff, RZ, 0xc0, !PT ;  /* 0x0000ffffd8287812 */ /* 0x000fe400078ec0ff */
[----:B--2---:R-:W-:Y:S02]  /*bd700*/  LOP3.LUT R133, R148, 0xffff, RZ, 0xc0, !PT ;  /* 0x0000ffff94857812 */ /* 0x004fe400078ec0ff */
[----:B----4-:R-:W-:-:S02]  /*bd710*/  LOP3.LUT R129, R152, 0xffff, RZ, 0xc0, !PT ;  /* 0x0000ffff98817812 */ /* 0x010fc400078ec0ff */
[----:B------:R-:W-:Y:S02]  /*bd720*/  SHF.R.U32.HI R25, RZ, 0x8, R133 ;  /* 0x00000008ff197819 */ /* 0x000fe40000011685 */
[----:B------:R-:W-:Y:S02]  /*bd730*/  SHF.R.U32.HI R24, RZ, 0x8, R129 ;  /* 0x00000008ff187819 */ /* 0x000fe40000011681 */
[----:B------:R-:W-:Y:S02]  /*bd740*/  LOP3.LUT R25, R25, 0xffff, RZ, 0xc0, !PT ;  /* 0x0000ffff19197812 */ /* 0x000fe400078ec0ff */
[----:B------:R-:W-:-:S04]  /*bd750*/  LOP3.LUT R24, R24, 0xffff, RZ, 0xc0, !PT ;  /* 0x0000ffff18187812 */ /* 0x000fc800078ec0ff */
[----:B0-----:R-:W-:-:S05]  /*bd760*/  PRMT R8, R25, 0x3340, R24 ;  /* 0x0000334019087816 */ /* 0x001fca0000000018 */
[----:B------:R0:W-:Y:S01]  /*bd770*/  STL [R1+0xce0], R8 ;  /* 0x000ce00801007387 */ /* 0x0001e20000100800 */
[----:B------:R-:W-:-:S03]  /*bd780*/  LOP3.LUT R34, R217, 0xffff, RZ, 0xc0, !PT ;  /* 0x0000ffffd9227812 */ /* 0x000fc600078ec0ff */
[----:B------:R-:W2:Y:S01]  /*bd790*/  LDL.LU R23, [R1+0x49cc] ;  /* 0x0049cc0001177983 */ /* 0x000ea20000300800 */
[----:B------:R-:W-:-:S03]  /*bd7a0*/  LOP3.LUT R29, R218, 0xffff, RZ, 0xc0, !PT ;  /* 0x0000ffffda1d7812 */ /* 0x000fc600078ec0ff */
[----:B------:R-:W4:Y:S01]  /*bd7b0*/  LDL.LU R216, [R1+0x4748] ;  /* 0x0047480001d87983 */ /* 0x000f220000300800 */
[----:B------:R-:W-:Y:S02]  /*bd7c0*/  PRMT R24, R40, 0x3340, R0 ;  /* 0x0000334028187816 */ /* 0x000fe40000000000 */
[----:B------:R-:W-:Y:S01]  /*bd7d0*/  PRMT R25, R34, 0x3340, R29 ;  /* 0x0000334022197816 */ /* 0x000fe2000000001d */
[----:B------:R-:W4:Y:S01]  /*bd7e0*/  LDL.LU R144, [R1+0x49e0] ;  /* 0x0049e00001907983 */ /* 0x000f220000300800 */
[----:B------:R-:W-:Y:S02]  /*bd7f0*/  LOP3.LUT R30, R219, 0xffff, RZ, 0xc0, !PT ;  /* 0x0000ffffdb1e7812 */ /* 0x000fe400078ec0ff */
[----:B------:R-:W-:Y:S01]  /*bd800*/  LOP3.LUT R28, R220, 0xffff, RZ, 0xc0, !PT ;  /* 0x0000ffffdc1c7812 */ /* 0x000fe200078ec0ff */
[----:B------:R-:W4:Y:S01]  /*bd810*/  LDL.LU R148, [R1+0x474c] ;  /* 0x00474c0001947983 */ /* 0x000f220000300800 */
[----:B------:R-:W-:Y:S02]  /*bd820*/  PRMT R220, R25, 0x5410, R24 ;  /* 0x0000541019dc7816 */ /* 0x000fe40000000018 */
[----:B------:R-:W-:-:S02]  /*bd830*/  PRMT R24, R37, 0x3340, R0 ;  /* 0x0000334025187816 */ /* 0x000fc40000000000 */
[----:B------:R-:W-:-:S04]  /*bd840*/  PRMT R25, R30, 0x3340, R28 ;  /* 0x000033401e197816 */ /* 0x000fc8000000001c */
[----:B------:R-:W-:Y:S02]  /*bd850*/  PRMT R218, R25, 0x5410, R24 ;  /* 0x0000541019da7816 */ /* 0x000fe40000000018 */
[----:B------:R-:W-:Y:S02]  /*bd860*/  SHF.R.U32.HI R25, RZ, 0x8, R34 ;  /* 0x00000008ff197819 */ /* 0x000fe40000011622 */
[----:B------:R-:W-:Y:S02]  /*bd870*/  SHF.R.U32.HI R24, RZ, 0x8, R29 ;  /* 0x00000008ff187819 */ /* 0x000fe4000001161d */
[----:B------:R-:W-:Y:S02]  /*bd880*/  LOP3.LUT R25, R25, 0xffff, RZ, 0xc0, !PT ;  /* 0x0000ffff19197812 */ /* 0x000fe400078ec0ff */
[----:B------:R-:W-:-:S04]  /*bd890*/  LOP3.LUT R24, R24, 0xffff, RZ, 0xc0, !PT ;  /* 0x0000ffff18187812 */ /* 0x000fc800078ec0ff */
[----:B------:R-:W-:Y:S01]  /*bd8a0*/  PRMT R219, R25, 0x3340, R24 ;  /* 0x0000334019db7816 */ /* 0x000fe20000000018 */
[----:B------:R-:W-:Y:S01]  /*bd8b0*/  STL [R1+0x53a0], R220 ;  /* 0x0053a0dc01007387 */ /* 0x000fe20000100800 */
[----:B------:R-:W-:-:S03]  /*bd8c0*/  SHF.R.U32.HI R30, RZ, 0x8, R30 ;  /* 0x00000008ff1e7819 */ /* 0x000fc6000001161e */
[----:B------:R-:W-:Y:S01]  /*bd8d0*/  STL [R1+0x53a4], R218 ;  /* 0x0053a4da01007387 */ /* 0x000fe20000100800 */
[----:B------:R-:W-:Y:S02]  /*bd8e0*/  LOP3.LUT R29, R30, 0xffff, RZ, 0xc0, !PT ;  /* 0x0000ffff1e1d7812 */ /* 0x000fe400078ec0ff */
[----:B------:R-:W-:Y:S02]  /*bd8f0*/  LOP3.LUT R30, R18, 0xffff, RZ, 0xc0, !PT ;  /* 0x0000ffff121e7812 */ /* 0x000fe400078ec0ff */
[----:B---3--:R-:W-:Y:S02]  /*bd900*/  SHF.R.S32.HI R24, RZ, 0x1f, R139 ;  /* 0x0000001fff187819 */ /* 0x008fe4000001148b */
[----:B0-----:R-:W-:-:S05]  /*bd910*/  IADD3 R8, P2, R139, R2, RZ ;  /* 0x000000028b087210 */ /* 0x001fca0007f5e0ff */
[----:B------:R-:W-:-:S05]  /*bd920*/  IMAD.X R9, R24, 0x1, R13, P2 ;  /* 0x0000000118097824 */ /* 0x000fca00010e060d */
[----:B------:R0:W-:Y:S04]  /*bd930*/  STL.64 [R1+0x780], R8 ;  /* 0x0007800801007387 */ /* 0x0001e80000100a00 */
[----:B------:R-:W3:Y:S04]  /*bd940*/  LDL.LU R136, [R1+0x4eac] ;  /* 0x004eac0001887983 */ /* 0x000ee80000300800 */
[----:B------:R-:W3:Y:S04]  /*bd950*/  LDL.LU R152, [R1+0x467c] ;  /* 0x00467c0001987983 */ /* 0x000ee80000300800 */
[----:B------:R-:W3:Y:S01]  /*bd960*/  LDL.LU R18, [R1+0x48b8] ;  /* 0x0048b80001127983 */ /* 0x000ee20000300800 */
[----:B------:R-:W-:-:S04]  /*bd970*/  SHF.R.U32.HI R28, RZ, 0x8, R28 ;  /* 0x00000008ff1c7819 */ /* 0x000fc8000001161c */
[----:B------:R-:W-:-:S04]  /*bd980*/  LOP3.LUT R28, R28, 0xffff, RZ, 0xc0, !PT ;  /* 0x0000ffff1c1c7812 */ /* 0x000fc800078ec0ff */
[----:B------:R-:W-:Y:S02]  /*bd990*/  PRMT R217, R29, 0x3340, R28 ;  /* 0x000033401dd97816 */ /* 0x000fe4000000001c */
[----:B------:R-:W-:Y:S02]  /*bd9a0*/  PRMT R25, R30, 0x3340, R0 ;  /* 0x000033401e197816 */ /* 0x000fe40000000000 */
[----:B0-----:R-:W-:-:S05]  /*bd9b0*/  IADD3 R8, P2, R139, R0, RZ ;  /* 0x000000008b087210 */ /* 0x001fca0007f5e0ff */
[----:B------:R-:W-:Y:S01]  /*bd9c0*/  IMAD.X R9, R24, 0x1, R7, P2 ;  /* 0x0000000118097824 */ /* 0x000fe200010e0607 */
[----:B------:R-:W-:Y:S02]  /*bd9d0*/  LOP3.LUT R125, R17, 0xffff, RZ, 0xc0, !PT ;  /* 0x0000ffff117d7812 */ /* 0x000fe400078ec0ff */
[----:B------:R-:W-:Y:S02]  /*bd9e0*/  SHF.R.U32.HI R177, RZ, 0x8, R30 ;  /* 0x00000008ffb17819 */ /* 0x000fe4000001161e */
[----:B--2---:R-:W-:Y:S02]  /*bd9f0*/  LOP3.LUT R34, R23, 0xffff, RZ, 0xc0, !PT ;  /* 0x0000ffff17227812 */ /* 0x004fe400078ec0ff */
[----:B----4-:R-:W-:-:S04]  /*bda00*/  LOP3.LUT R29, R216, 0xffff, RZ, 0xc0, !PT ;  /* 0x0000ffffd81d7812 */ /* 0x010fc800078ec0ff */
[----:B------:R-:W-:-:S04]  /*bda10*/  PRMT R28, R34, 0x3340, R29 ;  /* 0x00003340221c7816 */ /* 0x000fc8000000001d */
[----:B------:R-:W-:Y:S02]  /*bda20*/  PRMT R216, R28, 0x5410, R25 ;  /* 0x000054101cd87816 */ /* 0x000fe40000000019 */
[----:B------:R-:W-:Y:S02]  /*bda30*/  SHF.R.U32.HI R28, RZ, 0x8, R34 ;  /* 0x00000008ff1c7819 */ /* 0x000fe40000011622 */
[----:B------:R-:W-:Y:S02]  /*bda40*/  SHF.R.U32.HI R25, RZ, 0x8, R29 ;  /* 0x00000008ff197819 */ /* 0x000fe4000001161d */
[----:B------:R-:W-:Y:S02]  /*bda50*/  LOP3.LUT R28, R28, 0xffff, RZ, 0xc0, !PT ;  /* 0x0000ffff1c1c7812 */ /* 0x000fe400078ec0ff */
[----:B------:R-:W-:Y:S01]  /*bda60*/  LOP3.LUT R25, R25, 0xffff, RZ, 0xc0, !PT ;  /* 0x0000ffff19197812 */ /* 0x000fe200078ec0ff */
[----:B------:R-:W-:Y:S03]  /*bda70*/  STL [R1+0x53a8], R216 ;  /* 0x0053a8d801007387 */ /* 0x000fe60000100800 */
[----:B------:R-:W-:Y:S01]  /*bda80*/  PRMT R23, R28, 0x3340, R25 ;  /* 0x000033401c177816 */ /* 0x000fe20000000019 */
[----:B------:R0:W-:Y:S01]  /*bda90*/  STL.64 [R1+0x778], R8 ;  /* 0x0007780801007387 */ /* 0x0001e20000100a00 */
[----:B------:R-:W-:-:S02]  /*bdaa0*/  LOP3.LUT R28, R144, 0xffff, RZ, 0xc0, !PT ;  /* 0x0000ffff901c7812 */ /* 0x000fc400078ec0ff */
[----:B------:R-:W-:Y:S01]  /*bdab0*/  LOP3.LUT R25, R148, 0xffff, RZ, 0xc0, !PT ;  /* 0x0000ffff94197812 */ /* 0x000fe200078ec0ff */
[----:B------:R-:W2:Y:S04]  /*bdac0*/  LDL.LU R17, [R1+0x5580] ;  /* 0x0055800001117983 */ /* 0x000ea80000300800 */
[----:B------:R-:W4:Y:S01]  /*bdad0*/  LDL.LU R138, [R1+0x4eb0] ;  /* 0x004eb000018a7983 */ /* 0x000f220000300800 */
[----:B------:R-:W-:-:S03]  /*bdae0*/  PRMT R115, R28, 0x3340, R25 ;  /* 0x000033401c737816 */ /* 0x000fc60000000019 */
[----:B------:R-:W2:Y:S01]  /*bdaf0*/  LDL.LU R144, [R1+0x466c] ;  /* 0x00466c0001907983 */ /* 0x000ea20000300800 */
[----:B------:R-:W-:-:S03]  /*bdb00*/  SHF.R.U32.HI R29, RZ, 0x8, R28 ;  /* 0x00000008ff1d7819 */ /* 0x000fc6000001161c */
[----:B------:R-:W4:Y:S01]  /*bdb10*/  LDL.LU R148, [R1+0x48c0] ;  /* 0x0048c00001947983 */ /* 0x000f220000300800 */
[----:B------:R-:W-:Y:S02]  /*bdb20*/  SHF.R.U32.HI R25, RZ, 0x8, R25 ;  /* 0x00000008ff197819 */ /* 0x000fe40000011619 */
[----:B------:R-:W-:Y:S02]  /*bdb30*/  LOP3.LUT R28, R29, 0xffff, RZ, 0xc0, !PT ;  /* 0x0000ffff1d1c7812 */ /* 0x000fe400078ec0ff */
[----:B------:R-:W-:-:S04]  /*bdb40*/  LOP3.LUT R25, R25, 0xffff, RZ, 0xc0, !PT ;  /* 0x0000ffff19197812 */ /* 0x000fc800078ec0ff */
[----:B0-----:R-:W-:-:S05]  /*bdb50*/  PRMT R8, R28, 0x3340, R25 ;  /* 0x000033401c087816 */ /* 0x001fca0000000019 */
[----:B------:R0:W-:Y:S01]  /*bdb60*/  STL [R1+0xc94], R8 ;  /* 0x000c940801007387 */ /* 0x0001e20000100800 */
[----:B---3--:R-:W-:-:S03]  /*bdb70*/  LOP3.LUT R30, R136, 0xffff, RZ, 0xc0, !PT ;  /* 0x0000ffff881e7812 */ /* 0x008fc600078ec0ff */
[----:B------:R-:W3:Y:S01]  /*bdb80*/  LDL.LU R136, [R1+0x4a0c] ;  /* 0x004a0c0001887983 */ /* 0x000ee20000300800 */
[----:B------:R-:W-:-:S03]  /*bdb90*/  LOP3.LUT R34, R152, 0xffff, RZ, 0xc0, !PT ;  /* 0x0000ffff98227812 */ /* 0x000fc600078ec0ff */
[----:B------:R-:W3:Y:S01]  /*bdba0*/  LDL.LU R152, [R1+0x28] ;  /* 0x0000280001987983 */ /* 0x000ee20000300800 */
[----:B------:R-:W-:-:S03]  /*bdbb0*/  LOP3.LUT R29, R18, 0xffff, RZ, 0xc0, !PT ;  /* 0x0000ffff121d7812 */ /* 0x000fc600078ec0ff */
[----:B------:R-:W3:Y:S01]  /*bdbc0*/  LDL.LU R18, [R1+0x4758] ;  /* 0x0047580001127983 */ /* 0x000ee20000300800 */
[----:B------:R-:W-:Y:S02]  /*bdbd0*/  PRMT R25, R34, 0x3340, R0 ;  /* 0x0000334022197816 */ /* 0x000fe40000000000 */
[----:B------:R-:W-:Y:S01]  /*bdbe0*/  PRMT R28, R30, 0x3340, R29 ;  /* 0x000033401e1c7816 */ /* 0x000fe2000000001d */
[----:B------:R-:W3:Y:S01]  /*bdbf0*/  LDL.LU R137, [R1+0xcc4] ;  /* 0x000cc40001897983 */ /* 0x000ee20000300800 */
        /* <DEDUP_REMOVED lines=12> */
[----:B------:R-:W-:Y:S02]  /*bdcc0*/  SHF.R.U32.HI R194, RZ, 0x8, R178 ;  /* 0x00000008ffc27819 */ /* 0x000fe400000116b2 */
[----:B------:R-:W-:Y:S02]  /*bdcd0*/  SHF.R.U32.HI R178, RZ, 0x8, R37 ;  /* 0x00000008ffb27819 */ /* 0x000fe40000011625 */
[----:B0-----:R-:W-:-:S05]  /*bdce0*/  PRMT R8, R25, 0x3340, R24 ;  /* 0x0000334019087816 */ /* 0x001fca0000000018 */
[----:B------:R0:W-:Y:S01]  /*bdcf0*/  STL [R1+0xc90], R8 ;  /* 0x000c900801007387 */ /* 0x0001e20000100800 */
[----:B--2---:R-:W-:-:S03]  /*bdd00*/  LOP3.LUT R37, R144, 0xffff, RZ, 0xc0, !PT ;  /* 0x0000ffff90257812 */ /* 0x004fc600078ec0ff */
[----:B------:R-:W2:Y:S01]  /*bdd10*/  LDL.LU R144, [R1+0x4a20] ;  /* 0x004a200001907983 */ /* 0x000ea20000300800 */
[----:B----4-:R-:W-:-:S03]  /*bdd20*/  LOP3.LUT R28, R148, 0xffff, RZ, 0xc0, !PT ;  /* 0x0000ffff941c7812 */ /* 0x010fc600078ec0ff */
[----:B------:R-:W4:Y:S01]  /*bdd30*/  LDL.LU R148, [R1+0x475c] ;  /* 0x00475c0001947983 */ /* 0x000f220000300800 */
[----:B------:R-:W-:Y:S02]  /*bdd40*/  LOP3.LUT R29, R138, 0xffff, RZ, 0xc0, !PT ;  /* 0x0000ffff8a1d7812 */ /* 0x000fe400078ec0ff */
[----:B------:R-:W-:Y:S02]  /*bdd50*/  PRMT R24, R37, 0x3340, R0 ;  /* 0x0000334025187816 */ /* 0x000fe40000000000 */
[----:B------:R-:W-:-:S04]  /*bdd60*/  PRMT R25, R29, 0x3340, R28 ;  /* 0x000033401d197816 */ /* 0x000fc8000000001c */
[----:B0-----:R-:W-:Y:S02]  /*bdd70*/  PRMT R8, R25, 0x5410, R24 ;  /* 0x0000541019087816 */ /* 0x001fe40000000018 */
[----:B------:R-:W-:Y:S02]  /*bdd80*/  SHF.R.U32.HI R25, RZ, 0x8, R29 ;  /* 0x00000008ff197819 */ /* 0x000fe4000001161d */
[----:B------:R-:W-:Y:S02]  /*bdd90*/  SHF.R.U32.HI R24, RZ, 0x8, R28 ;  /* 0x00000008ff187819 */ /* 0x000fe4000001161c */
[----:B------:R-:W-:Y:S02]  /*bdda0*/  LOP3.LUT R25, R25, 0xffff, RZ, 0xc0, !PT ;  /* 0x0000ffff19197812 */ /* 0x000fe400078ec0ff */
[----:B------:R-:W-:Y:S01]  /*bddb0*/  LOP3.LUT R24, R24, 0xffff, RZ, 0xc0, !PT ;  /* 0x0000ffff18187812 */ /* 0x000fe200078ec0ff */
[----:B------:R0:W-:Y:S03]  /*bddc0*/  STL [R1+0x488c], R8 ;  /* 0x00488c0801007387 */ /* 0x0001e60000100800 */
[----:B0-----:R-:W-:-:S05]  /*bddd0*/  PRMT R8, R25, 0x3340, R24 ;  /* 0x0000334019087816 */ /* 0x001fca0000000018 */
[----:B------:R0:W-:Y:S01]  /*bdde0*/  STL [R1+0xc8c], R8 ;  /* 0x000c8c0801007387 */ /* 0x0001e20000100800 */
[----:B---3--:R-:W-:-:S03]  /*bddf0*/  LOP3.LUT R30, R136, 0xffff, RZ, 0xc0, !PT ;  /* 0x0000ffff881e7812 */ /* 0x008fc600078ec0ff */
[----:B------:R-:W3:Y:S01]  /*bde00*/  LDL.LU R136, [R1+0x4ec8] ;  /* 0x004ec80001887983 */ /* 0x000ee20000300800 */
[----:B------:R-:W-:-:S03]  /*bde10*/  LOP3.LUT R29, R152, 0xffff, RZ, 0xc0, !PT ;  /* 0x0000ffff981d7812 */ /* 0x000fc600078ec0ff */
[----:B------:R-:W3:Y:S01]  /*bde20*/  LDL.LU R152, [R1+0x4680] ;  /* 0x0046800001987983 */ /* 0x000ee20000300800 */
[----:B------:R-:W-:Y:S02]  /*bde30*/  LOP3.LUT R28, R18, 0xffff, RZ, 0xc0, !PT ;  /* 0x0000ffff121c7812 */ /* 0x000fe400078ec0ff */
[----:B------:R-:W-:Y:S02]  /*bde40*/  PRMT R24, R29, 0x3340, R0 ;  /* 0x000033401d187816 */ /* 0x000fe40000000000 */
[----:B------:R-:W-:-:S04]  /*bde50*/  PRMT R25, R30, 0x3340, R28 ;  /* 0x000033401e197816 */ /* 0x000fc8000000001c */
[----:B0-----:R-:W-:-:S05]  /*bde60*/  PRMT R8, R25, 0x5410, R24 ;  /* 0x0000541019087816 */ /* 0x001fca0000000018 */
[----:B------:R0:W-:Y:S04]  /*bde70*/  STL [R1+0x487c], R8 ;  /* 0x00487c0801007387 */ /* 0x0001e80000100800 */
[----:B------:R-:W3:Y:S01]  /*bde80*/  LDL.LU R18, [R1+0x48e4] ;  /* 0x0048e40001127983 */ /* 0x000ee20000300800 */
[----:B------:R-:W-:Y:S02]  /*bde90*/  SHF.R.S32.HI R24, RZ, 0x1f, R137 ;  /* 0x0000001fff187819 */ /* 0x000fe40000011489 */
[----:B------:R-:W-:Y:S02]  /*bdea0*/  SHF.R.U32.HI R30, RZ, 0x8, R30 ;  /* 0x00000008ff1e7819 */ /* 0x000fe4000001161e */
[----:B0-----:R-:W-:Y:S02]  /*bdeb0*/  IADD3 R8, P2, R137, R2, RZ ;  /* 0x0000000289087210 */ /* 0x001fe40007f5e0ff */
[----:B------:R-:W-:-:S03]  /*bdec0*/  SHF.R.U32.HI R25, RZ, 0x8, R28 ;  /* 0x00000008ff197819 */ /* 0x000fc6000001161c */
[----:B------:R-:W-:Y:S01]  /*bded0*/  IMAD.X R9, R24, 0x1, R13, P2 ;  /* 0x0000000118097824 */ /* 0x000fe200010e060d */
[----:B------:R-:W-:Y:S02]  /*bdee0*/  LOP3.LUT R28, R30, 0xffff, RZ, 0xc0, !PT ;  /* 0x0000ffff1e1c7812 */ /* 0x000fe400078ec0ff */
[----:B------:R-:W-:Y:S02]  /*bdef0*/  LOP3.LUT R25, R25, 0xffff, RZ, 0xc0, !PT ;  /* 0x0000ffff19197812 */ /* 0x000fe400078ec0ff */
[----:B------:R-:W-:Y:S01]  /*bdf00*/  SHF.R.U32.HI R170, RZ, 0x8, R29 ;  /* 0x00000008ffaa7819 */ /* 0x000fe2000001161d */
[----:B------:R0:W-:Y:S01]  /*bdf10*/  STL.64 [R1+0x760], R8 ;  /* 0x0007600801007387 */ /* 0x0001e20000100a00 */
[----:B------:R-:W-:Y:S02]  /*bdf20*/  LOP3.LUT R183, R16, 0xffff, RZ, 0xc0, !PT ;  /* 0x0000ffff10b77812 */ /* 0x000fe400078ec0ff */
[----:B0-----:R-:W-:Y:S02]  /*bdf30*/  PRMT R8, R28, 0x3340, R25 ;  /* 0x000033401c087816 */ /* 0x001fe40000000019 */
[----:B------:R-:W-:-:S03]  /*bdf40*/  PRMT R25, R183, 0x3340, R0 ;  /* 0x00003340b7197816 */ /* 0x000fc60000000000 */
[----:B------:R0:W-:Y:S04]  /*bdf50*/  STL [R1+0xc84], R8 ;  /* 0x000c840801007387 */ /* 0x0001e80000100800 */
[----:B------:R-:W3:Y:S01]  /*bdf60*/  LDL.LU R16, [R1+0x557c] ;  /* 0x00557c0001107983 */ /* 0x000ee20000300800 */
[----:B------:R-:W-:Y:S02]  /*bdf70*/  SHF.R.U32.HI R175, RZ, 0x8, R34 ;  /* 0x00000008ffaf7819 */ /* 0x000fe40000011622 */
[----:B--2---:R-:W-:Y:S02]  /*bdf80*/  LOP3.LUT R30, R144, 0xffff, RZ, 0xc0, !PT ;  /* 0x0000ffff901e7812 */ /* 0x004fe400078ec0ff */
[----:B------:R-:W2:Y:S01]  /*bdf90*/  LDL.LU R144, [R1+0x4a58] ;  /* 0x004a580001907983 */ /* 0x000ea20000300800 */
[----:B----4-:R-:W-:-:S03]  /*bdfa0*/  LOP3.LUT R29, R148, 0xffff, RZ, 0xc0, !PT ;  /* 0x0000ffff941d7812 */ /* 0x010fc600078ec0ff */
[----:B------:R-:W4:Y:S01]  /*bdfb0*/  LDL.LU R148, [R1+0x4828] ;  /* 0x0048280001947983 */ /* 0x000f220000300800 */
[----:B------:R-:W-:-:S04]  /*bdfc0*/  PRMT R28, R30, 0x3340, R29 ;  /* 0x000033401e1c7816 */ /* 0x000fc8000000001d */
[----:B0-----:R-:W-:-:S05]  /*bdfd0*/  PRMT R8, R28, 0x5410, R25 ;  /* 0x000054101c087816 */ /* 0x001fca0000000019 */
[----:B------:R0:W-:Y:S01]  /*bdfe0*/  STL [R1+0x4870], R8 ;  /* 0x0048700801007387 */ /* 0x0001e20000100800 */
[----:B------:R-:W-:Y:S02]  /*bdff0*/  SHF.R.U32.HI R28, RZ, 0x8, R30 ;  /* 0x00000008ff1c7819 */ /* 0x000fe4000001161e */
[----:B------:R-:W-:Y:S02]  /*be000*/  SHF.R.U32.HI R25, RZ, 0x8, R29 ;  /* 0x00000008ff197819 */ /* 0x000fe4000001161d */
[----:B0-----:R-:W-:Y:S02]  /*be010*/  IADD3 R8, P2, R137, R0, RZ ;  /* 0x0000000089087210 */ /* 0x001fe40007f5e0ff */
[----:B------:R-:W-:-:S03]  /*be020*/  LOP3.LUT R28, R28, 0xffff, RZ, 0xc0, !PT ;  /* 0x0000ffff1c1c7812 */ /* 0x000fc600078ec0ff */
[----:B------:R-:W-:Y:S01]  /*be030*/  IMAD.X R9, R24, 0x1, R7, P2 ;  /* 0x0000000118097824 */ /* 0x000fe200010e0607 */
[----:B------:R-:W-:-:S04]  /*be040*/  LOP3.LUT R25, R25, 0xffff, RZ, 0xc0, !PT ;  /* 0x0000ffff19197812 */ /* 0x000fc800078ec0ff */
[----:B------:R0:W-:Y:S02]  /*be050*/  STL.64 [R1+0x758], R8 ;  /* 0x0007580801007387 */ /* 0x0001e40000100a00 */
        /* <DEDUP_REMOVED lines=24> */
[----:B0-----:R-:W-:-:S05]  /*be1e0*/  PRMT R8, R25, 0x3340, R24 ;  /* 0x0000334019087816 */ /* 0x001fca0000000018 */
[----:B------:R0:W-:Y:S04]  /*be1f0*/  STL [R1+0xc80], R8 ;  /* 0x000c800801007387 */ /* 0x0001e80000100800 */
[----:B------:R-:W3:Y:S01]  /*be200*/  LDL.LU R16, [R1+0x5578] ;  /* 0x0055780001107983 */ /* 0x000ee20000300800 */
[----:B------:R-:W-:Y:S02]  /*be210*/  PRMT R24, R30, 0x3340, R0 ;  /* 0x000033401e187816 */ /* 0x000fe40000000000 */
[----:B------:R-:W-:Y:S02]  /*be220*/  SHF.R.U32.HI R168, RZ, 0x8, R34 ;  /* 0x00000008ffa87819 */ /* 0x000fe40000011622 */
        /* <DEDUP_REMOVED lines=13> */
[----:B---3--:R-:W-:Y:S02]  /*be300*/  LOP3.LUT R29, R136, 0xffff, RZ, 0xc0, !PT ;  /* 0x0000ffff881d7812 */ /* 0x008fe400078ec0ff */
[----:B------:R-:W-:-:S04]  /*be310*/  LOP3.LUT R34, R152, 0xffff, RZ, 0xc0, !PT ;  /* 0x0000ffff98227812 */ /* 0x000fc800078ec0ff */
[----:B------:R-:W-:Y:S02]  /*be320*/  PRMT R24, R34, 0x3340, R0 ;  /* 0x0000334022187816 */ /* 0x000fe40000000000 */
[----:B------:R-:W-:-:S04]  /*be330*/  LOP3.LUT R28, R18, 0xffff, RZ, 0xc0, !PT ;  /* 0x0000ffff121c7812 */ /* 0x000fc800078ec0ff */
[----:B------:R-:W-:-:S04]  /*be340*/  PRMT R25, R29, 0x3340, R28 ;  /* 0x000033401d197816 */ /* 0x000fc8000000001c */
[----:B------:R-:W-:-:S05]  /*be350*/  PRMT R10, R25, 0x5410, R24 ;  /* 0x00005410190a7816 */ /* 0x000fca0000000018 */
[----:B------:R-:W-:Y:S04]  /*be360*/  STL [R1+0x4834], R10 ;  /* 0x0048340a01007387 */ /* 0x000fe80000100800 */
[----:B------:R-:W3:Y:S04]  /*be370*/  LDL.LU R136, [R1+0x4ee8] ;  /* 0x004ee80001887983 */ /* 0x000ee80000300800 */
[----:B------:R-:W3:Y:S04]  /*be380*/  LDL.LU R152, [R1+0x4688] ;  /* 0x0046880001987983 */ /* 0x000ee80000300800 */
[----:B------:R-:W3:Y:S01]  /*be390*/  LDL.LU R18, [R1+0x4920] ;  /* 0x0049200001127983 */ /* 0x000ee20000300800 */
[----:B------:R-:W-:-:S02]  /*be3a0*/  SHF.R.S32.HI R24, RZ, 0x1f, R138 ;  /* 0x0000001fff187819 */ /* 0x000fc4000001148a */
[----:B0-----:R-:W-:Y:S02]  /*be3b0*/  IADD3 R8, P2, R138, R2, RZ ;  /* 0x000000028a087210 */ /* 0x001fe40007f5e0ff */
[----:B------:R-:W-:Y:S02]  /*be3c0*/  SHF.R.U32.HI R29, RZ, 0x8, R29 ;  /* 0x00000008ff1d7819 */ /* 0x000fe4000001161d */
[----:B------:R-:W-:Y:S01]  /*be3d0*/  SHF.R.U32.HI R25, RZ, 0x8, R28 ;  /* 0x00000008ff197819 */ /* 0x000fe2000001161c */
[----:B------:R-:W-:Y:S01]  /*be3e0*/  IMAD.X R9, R24, 0x1, R13, P2 ;  /* 0x0000000118097824 */ /* 0x000fe200010e060d */
[----:B------:R-:W-:Y:S02]  /*be3f0*/  LOP3.LUT R28, R29, 0xffff, RZ, 0xc0, !PT ;  /* 0x0000ffff1d1c7812 */ /* 0x000fe400078ec0ff */
[----:B------:R-:W-:Y:S02]  /*be400*/  LOP3.LUT R25, R25, 0xffff, RZ, 0xc0, !PT ;  /* 0x0000ffff19197812 */ /* 0x000fe400078ec0ff */
[----:B------:R-:W-:Y:S01]  /*be410*/  SHF.R.U32.HI R167, RZ, 0x8, R30 ;  /* 0x00000008ffa77819 */ /* 0x000fe2000001161e */
[----:B------:R0:W-:Y:S01]  /*be420*/  STL.64 [R1+0x740], R8 ;  /* 0x0007400801007387 */ /* 0x0001e20000100a00 */
[----:B------:R-:W-:-:S02]  /*be430*/  LOP3.LUT R201, R17, 0xffff, RZ, 0xc0, !PT ;  /* 0x0000ffff11c97812 */ /* 0x000fc400078ec0ff */
[----:B0-----:R-:W-:Y:S02]  /*be440*/  PRMT R8, R28, 0x3340, R25 ;  /* 0x000033401c087816 */ /* 0x001fe40000000019 */
[----:B------:R-:W-:-:S03]  /*be450*/  PRMT R25, R201, 0x3340, R0 ;  /* 0x00003340c9197816 */ /* 0x000fc60000000000 */
[----:B------:R0:W-:Y:S04]  /*be460*/  STL [R1+0x34c], R8 ;  /* 0x00034c0801007387 */ /* 0x0001e80000100800 */
[----:B------:R-:W3:Y:S04]  /*be470*/  LDL.LU R17, [R1+0x5574] ;  /* 0x0055740001117983 */ /* 0x000ee80000300800 */
[----:B------:R-:W3:Y:S01]  /*be480*/  LDL.LU R137, [R1+0x4eec] ;  /* 0x004eec0001897983 */ /* 0x000ee20000300800 */
[----:B------:R-:W-:-:S04]  /*be490*/  SHF.R.U32.HI R166, RZ, 0x8, R34 ;  /* 0x00000008ffa67819 */ /* 0x000fc80000011622 */
[----:B------:R-:W-:-:S04]  /*be4a0*/  LOP3.LUT R166, R166, 0xffff, RZ, 0xc0, !PT ;  /* 0x0000ffffa6a67812 */ /* 0x000fc800078ec0ff */
[----:B------:R-:W-:Y:S02]  /*be4b0*/  PRMT R166, R166, 0x3340, R0 ;  /* 0x00003340a6a67816 */ /* 0x000fe40000000000 */
[----:B--2---:R-:W-:Y:S02]  /*be4c0*/  LOP3.LUT R30, R144, 0xffff, RZ, 0xc0, !PT ;  /* 0x0000ffff901e7812 */ /* 0x004fe400078ec0ff */
[----:B------:R-:W2:Y:S01]  /*be4d0*/  LDL.LU R144, [R1+0x468c] ;  /* 0x00468c0001907983 */ /* 0x000ea20000300800 */
[----:B----4-:R-:W-:-:S04]  /*be4e0*/  LOP3.LUT R29, R148, 0xffff, RZ, 0xc0, !PT ;  /* 0x0000ffff941d7812 */ /* 0x010fc800078ec0ff */
[----:B------:R-:W-:-:S04]  /*be4f0*/  PRMT R28, R30, 0x3340, R29 ;  /* 0x000033401e1c7816 */ /* 0x000fc8000000001d */
[----:B0-----:R-:W-:-:S05]  /*be500*/  PRMT R8, R28, 0x5410, R25 ;  /* 0x000054101c087816 */ /* 0x001fca0000000019 */
[----:B------:R0:W-:Y:S04]  /*be510*/  STL [R1+0x4828], R8 ;  /* 0x0048280801007387 */ /* 0x0001e80000100800 */
[----:B------:R-:W4:Y:S01]  /*be520*/  LDL.LU R148, [R1+0x4938] ;  /* 0x0049380001947983 */ /* 0x000f220000300800 */
[----:B------:R-:W-:Y:S02]  /*be530*/  SHF.R.U32.HI R28, RZ, 0x8, R30 ;  /* 0x00000008ff1c7819 */ /* 0x000fe4000001161e */
[----:B------:R-:W-:Y:S02]  /*be540*/  SHF.R.U32.HI R25, RZ, 0x8, R29 ;  /* 0x00000008ff197819 */ /* 0x000fe4000001161d */
[----:B0-----:R-:W-:Y:S02]  /*be550*/  IADD3 R8, P2, R138, R0, RZ ;  /* 0x000000008a087210 */ /* 0x001fe40007f5e0ff */
[----:B------:R-:W-:-:S03]  /*be560*/  LOP3.LUT R28, R28, 0xffff, RZ, 0xc0, !PT ;  /* 0x0000ffff1c1c7812 */ /* 0x000fc600078ec0ff */
[----:B------:R-:W-:Y:S01]  /*be570*/  IMAD.X R9, R24, 0x1, R7, P2 ;  /* 0x0000000118097824 */ /* 0x000fe200010e0607 */
[----:B------:R-:W-:-:S04]  /*be580*/  LOP3.LUT R25, R25, 0xffff, RZ, 0xc0, !PT ;  /* 0x0000ffff19197812 */ /* 0x000fc800078ec0ff */
[----:B------:R0:W-:Y:S04]  /*be590*/  STL.64 [R1+0x738], R8 ;  /* 0x0007380801007387 */ /* 0x0001e80000100a00 */
[----:B------:R-:W-:Y:S01]  /*be5a0*/  STL [R1+0x54ac], R166 ;  /* 0x0054aca601007387 */ /* 0x000fe20000100800 */
[----:B0-----:R-:W-:-:S05]  /*be5b0*/  PRMT R8, R28, 0x3340, R25 ;  /* 0x000033401c087816 */ /* 0x001fca0000000019 */
[----:B------:R0:W-:Y:S01]  /*be5c0*/  STL [R1+0xccc], R8 ;  /* 0x000ccc0801007387 */ /* 0x0001e20000100800 */
[----:B---3--:R-:W-:-:S03]  /*be5d0*/  LOP3.LUT R34, R152, 0xffff, RZ, 0xc0, !PT ;  /* 0x0000ffff98227812 */ /* 0x008fc600078ec0ff */
[----:B------:R-:W3:Y:S01]  /*be5e0*/  LDL.LU R152, [R1+0x4abc] ;  /* 0x004abc0001987983 */ /* 0x000ee20000300800 */
[----:B------:R-:W-:-:S03]  /*be5f0*/  LOP3.LUT R29, R18, 0xffff, RZ, 0xc0, !PT ;  /* 0x0000ffff121d7812 */ /* 0x000fc600078ec0ff */
[----:B------:R-:W3:Y:S01]  /*be600*/  LDL.LU R18, [R1+0x4850] ;  /* 0x0048500001127983 */ /* 0x000ee20000300800 */
[----:B------:R-:W-:Y:S02]  /*be610*/  LOP3.LUT R30, R136, 0xffff, RZ, 0xc0, !PT ;  /* 0x0000ffff881e7812 */ /* 0x000fe400078ec0ff */
[----:B------:R-:W-:Y:S01]  /*be620*/  PRMT R25, R34, 0x3340, R0 ;  /* 0x0000334022197816 */ /* 0x000fe20000000000 */
[----:B------:R-:W3:Y:S01]  /*be630*/  LDL.LU R136, [R1+0xcbc] ;  /* 0x000cbc0001887983 */ /* 0x000ee20000300800 */
        /* <DEDUP_REMOVED lines=17> */
[----:B--2---:R-:W-:-:S03]  /*be750*/  LOP3.LUT R28, R144, 0xffff, RZ, 0xc0, !PT ;  /* 0x0000ffff901c7812 */ /* 0x004fc600078ec0ff */
[----:B------:R-:W2:Y:S01]  /*be760*/  LDL.LU R144, [R1+0x485c] ;  /* 0x00485c0001907983 */ /* 0x000ea20000300800 */
[----:B------:R-:W-:Y:S02]  /*be770*/  PRMT R24, R28, 0x3340, R0 ;  /* 0x000033401c187816 */ /* 0x000fe40000000000 */
[----:B------:R-:W-:Y:S02]  /*be780*/  SHF.R.U32.HI R165, RZ, 0x8, R28 ;  /* 0x00000008ffa57819 */ /* 0x000fe4000001161c */
[----:B----4-:R-:W-:-:S04]  /*be790*/  LOP3.LUT R29, R148, 0xffff, RZ, 0xc0, !PT ;  /* 0x0000ffff941d7812 */ /* 0x010fc800078ec0ff */
[----:B------:R-:W-:-:S04]  /*be7a0*/  PRMT R25, R30, 0x3340, R29 ;  /* 0x000033401e197816 */ /* 0x000fc8000000001d */
[----:B0-----:R-:W-:Y:S02]  /*be7b0*/  PRMT R8, R25, 0x5410, R24 ;  /* 0x0000541019087816 */ /* 0x001fe40000000018 */
[----:B------:R-:W-:Y:S02]  /*be7c0*/  SHF.R.U32.HI R25, RZ, 0x8, R30 ;  /* 0x00000008ff197819 */ /* 0x000fe4000001161e */
[----:B------:R-:W-:Y:S02]  /*be7d0*/  SHF.R.U32.HI R24, RZ, 0x8, R29 ;  /* 0x00000008ff187819 */ /* 0x000fe4000001161d */
[----:B------:R-:W-:Y:S02]  /*be7e0*/  LOP3.LUT R165, R165, 0xffff, RZ, 0xc0, !PT ;  /* 0x0000ffffa5a57812 */ /* 0x000fe400078ec0ff */
[----:B------:R-:W-:Y:S02]  /*be7f0*/  LOP3.LUT R25, R25, 0xffff, RZ, 0xc0, !PT ;  /* 0x0000ffff19197812 */ /* 0x000fe400078ec0ff */
[----:B------:R-:W-:Y:S01]  /*be800*/  LOP3.LUT R24, R24, 0xffff, RZ, 0xc0, !PT ;  /* 0x0000ffff18187812 */ /* 0x000fe200078ec0ff */
[----:B------:R0:W-:Y:S01]  /*be810*/  STL [R1+0x4818], R8 ;  /* 0x0048180801007387 */ /* 0x0001e20000100800 */
[----:B------:R-:W-:-:S02]  /*be820*/  PRMT R165, R165, 0x3340, R0 ;  /* 0x00003340a5a57816 */ /* 0x000fc40000000000 */
[----:B------:R-:W-:-:S03]  /*be830*/  LOP3.LUT R30, R16, 0xffff, RZ, 0xc0, !PT ;  /* 0x0000ffff101e7812 */ /* 0x000fc600078ec0ff */
[----:B------:R-:W-:Y:S01]  /*be840*/  STL [R1+0x54a8], R165 ;  /* 0x0054a8a501007387 */ /* 0x000fe20000100800 */
[----:B0-----:R-:W-:-:S05]  /*be850*/  PRMT R8, R25, 0x3340, R24 ;  /* 0x0000334019087816 */ /* 0x001fca0000000018 */
[----:B------:R0:W-:Y:S04]  /*be860*/  STL [R1+0x340], R8 ;  /* 0x0003400801007387 */ /* 0x0001e80000100800 */
[----:B------:R-:W4:Y:S04]  /*be870*/  LDL.LU R16, [R1+0x5570] ;  /* 0x0055700001107983 */ /* 0x000f280000300800 */
[----:B------:R-:W4:Y:S01]  /*be880*/  LDL.LU R148, [R1+0x4f00] ;  /* 0x004f000001947983 */ /* 0x000f220000300800 */
[----:B---3--:R-:W-:-:S03]  /*be890*/  LOP3.LUT R29, R152, 0xffff, RZ, 0xc0, !PT ;  /* 0x0000ffff981d7812 */ /* 0x008fc600078ec0ff */
[----:B------:R-:W3:Y:S01]  /*be8a0*/  LDL.LU R152, [R1+0x4694] ;  /* 0x0046940001987983 */ /* 0x000ee20000300800 */
[----:B------:R-:W-:-:S03]  /*be8b0*/  LOP3.LUT R28, R18, 0xffff, RZ, 0xc0, !PT ;  /* 0x0000ffff121c7812 */ /* 0x000fc600078ec0ff */
[----:B------:R-:W3:Y:S01]  /*be8c0*/  LDL.LU R18, [R1+0x4970] ;  /* 0x0049700001127983 */ /* 0x000ee20000300800 */
[----:B------:R-:W-:Y:S02]  /*be8d0*/  PRMT R24, R30, 0x3340, R0 ;  /* 0x000033401e187816 */ /* 0x000fe40000000000 */
[----:B------:R-:W-:Y:S02]  /*be8e0*/  PRMT R25, R29, 0x3340, R28 ;  /* 0x000033401d197816 */ /* 0x000fe4000000001c */
[----:B0-----:R-:W-:Y:S02]  /*be8f0*/  IADD3 R8, P2, R136, R2, RZ ;  /* 0x0000000288087210 */ /* 0x001fe40007f5e0ff */
[----:B------:R-:W-:Y:S02]  /*be900*/  PRMT R10, R25, 0x5410, R24 ;  /* 0x00005410190a7816 */ /* 0x000fe40000000018 */
[----:B------:R-:W-:Y:S02]  /*be910*/  SHF.R.S32.HI R24, RZ, 0x1f, R136 ;  /* 0x0000001fff187819 */ /* 0x000fe40000011488 */
[----:B------:R-:W-:-:S02]  /*be920*/  SHF.R.U32.HI R164, RZ, 0x8, R34 ;  /* 0x00000008ffa47819 */ /* 0x000fc40000011622 */
[----:B------:R-:W-:Y:S02]  /*be930*/  SHF.R.U32.HI R29, RZ, 0x8, R29 ;  /* 0x00000008ff1d7819 */ /* 0x000fe4000001161d */
[----:B------:R-:W-:Y:S01]  /*be940*/  SHF.R.U32.HI R25, RZ, 0x8, R28 ;  /* 0x00000008ff197819 */ /* 0x000fe2000001161c */
[----:B------:R-:W-:Y:S01]  /*be950*/  IMAD.X R9, R24, 0x1, R13, P2 ;  /* 0x0000000118097824 */ /* 0x000fe200010e060d */
[----:B------:R-:W-:Y:S02]  /*be960*/  LOP3.LUT R164, R164, 0xffff, RZ, 0xc0, !PT ;  /* 0x0000ffffa4a47812 */ /* 0x000fe400078ec0ff */
[----:B------:R-:W-:Y:S02]  /*be970*/  LOP3.LUT R28, R29, 0xffff, RZ, 0xc0, !PT ;  /* 0x0000ffff1d1c7812 */ /* 0x000fe400078ec0ff */
[----:B------:R-:W-:Y:S01]  /*be980*/  LOP3.LUT R25, R25, 0xffff, RZ, 0xc0, !PT ;  /* 0x0000ffff19197812 */ /* 0x000fe200078ec0ff */
[----:B------:R-:W-:Y:S01]  /*be990*/  STL [R1+0x47e8], R10 ;  /* 0x0047e80a01007387 */ /* 0x000fe20000100800 */
[----:B------:R-:W-:-:S03]  /*be9a0*/  PRMT R164, R164, 0x3340, R0 ;  /* 0x00003340a4a47816 */ /* 0x000fc60000000000 */
[----:B------:R0:W-:Y:S04]  /*be9b0*/  STL.64 [R1+0x720], R8 ;  /* 0x0007200801007387 */ /* 0x0001e80000100a00 */
[----:B------:R-:W-:Y:S01]  /*be9c0*/  STL [R1+0x54a4], R164 ;  /* 0x0054a4a401007387 */ /* 0x000fe20000100800 */
[----:B0-----:R-:W-:-:S05]  /*be9d0*/  PRMT R8, R28, 0x3340, R25 ;  /* 0x000033401c087816 */ /* 0x001fca0000000019 */
[----:B------:R0:W-:Y:S04]  /*be9e0*/  STL [R1+0x33c], R8 ;  /* 0x00033c0801007387 */ /* 0x0001e80000100800 */
[----:B------:R-:W3:Y:S01]  /*be9f0*/  LDL.LU R138, [R1+0x4b14] ;  /* 0x004b1400018a7983 */ /* 0x000ee20000300800 */
[----:B------:R-:W-:-:S03]  /*bea00*/  LOP3.LUT R122, R137, 0xffff, RZ, 0xc0, !PT ;  /* 0x0000ffff897a7812 */ /* 0x000fc600078ec0ff */
[----:B------:R-:W3:Y:S01]  /*bea10*/  LDL.LU R137, [R1+0x486c] ;  /* 0x00486c0001897983 */ /* 0x000ee20000300800 */
[----:B------:R-:W-:Y:S02]  /*bea20*/  SHF.R.U32.HI R163, RZ, 0x8, R30 ;  /* 0x00000008ffa37819 */ /* 0x000fe4000001161e */
[----:B------:R-:W-:Y:S02]  /*bea30*/  SHF.R.U32.HI R28, RZ, 0x8, R122 ;  /* 0x00000008ff1c7819 */ /* 0x000fe4000001167a */
[----:B------:R-:W-:Y:S02]  /*bea40*/  LOP3.LUT R163, R163, 0xffff, RZ, 0xc0, !PT ;  /* 0x0000ffffa3a37812 */ /* 0x000fe400078ec0ff */
[----:B------:R-:W-:Y:S02]  /*bea50*/  LOP3.LUT R28, R28, 0xffff, RZ, 0xc0, !PT ;  /* 0x0000ffff1c1c7812 */ /* 0x000fe400078ec0ff */
[----:B------:R-:W-:-:S05]  /*bea60*/  PRMT R163, R163, 0x3340, R0 ;  /* 0x00003340a3a37816 */ /* 0x000fca0000000000 */
[----:B------:R-:W-:Y:S01]  /*bea70*/  STL [R1+0x54a0], R163 ;  /* 0x0054a0a301007387 */ /* 0x000fe20000100800 */
[----:B--2---:R-:W-:-:S04]  /*bea80*/  LOP3.LUT R119, R144, 0xffff, RZ, 0xc0, !PT ;  /* 0x0000ffff90777812 */ /* 0x004fc800078ec0ff */
[----:B------:R-:W-:-:S04]  /*bea90*/  SHF.R.U32.HI R25, RZ, 0x8, R119 ;  /* 0x00000008ff197819 */ /* 0x000fc80000011677 */
[----:B------:R-:W-:-:S04]  /*beaa0*/  LOP3.LUT R25, R25, 0xffff, RZ, 0xc0, !PT ;  /* 0x0000ffff19197812 */ /* 0x000fc800078ec0ff */
[----:B------:R-:W-:-:S05]  /*beab0*/  PRMT R222, R28, 0x3340, R25 ;  /* 0x000033401cde7816 */ /* 0x000fca0000000019 */
[----:B------:R-:W-:Y:S04]  /*beac0*/  STL [R1+0x5414], R222 ;  /* 0x005414de01007387 */ /* 0x000fe80000100800 */
[----:B------:R-:W2:Y:S01]  /*bead0*/  LDL.LU R144, [R1+0x4f04] ;  /* 0x004f040001907983 */ /* 0x000ea20000300800 */
[----:B----4-:R-:W-:-:S03]  /*beae0*/  LOP3.LUT R34, R148, 0xffff, RZ, 0xc0, !PT ;  /* 0x0000ffff94227812 */ /* 0x010fc600078ec0ff */
[----:B------:R-:W4:Y:S01]  /*beaf0*/  LDL.LU R148, [R1+0x4690] ;  /* 0x0046900001947983 */ /* 0x000f220000300800 */
[----:B---3--:R-:W-:Y:S02]  /*beb00*/  LOP3.LUT R29, R152, 0xffff, RZ, 0xc0, !PT ;  /* 0x0000ffff981d7812 */ /* 0x008fe400078ec0ff */
[----:B------:R-:W-:Y:S02]  /*beb10*/  LOP3.LUT R30, R18, 0xffff, RZ, 0xc0, !PT ;  /* 0x0000ffff121e7812 */ /* 0x000fe400078ec0ff */
[----:B------:R-:W-:Y:S02]  /*beb20*/  PRMT R25, R29, 0x3340, R0 ;  /* 0x000033401d197816 */ /* 0x000fe40000000000 */
[----:B------:R-:W-:-:S04]  /*beb30*/  PRMT R28, R34, 0x3340, R30 ;  /* 0x00003340221c7816 */ /* 0x000fc8000000001e */
[----:B0-----:R-:W-:-:S05]  /*beb40*/  PRMT R8, R28, 0x5410, R25 ;  /* 0x000054101c087816 */ /* 0x001fca0000000019 */
[----:B------:R0:W-:Y:S04]  /*beb50*/  STL [R1+0x47d0], R8 ;  /* 0x0047d00801007387 */ /* 0x0001e80000100800 */
[----:B------:R-:W3:Y:S01]  /*beb60*/  LDL.LU R152, [R1+0x498c] ;  /* 0x00498c0001987983 */ /* 0x000ee20000300800 */
[----:B------:R-:W-:Y:S02]  /*beb70*/  SHF.R.U32.HI R28, RZ, 0x8, R34 ;  /* 0x00000008ff1c7819 */ /* 0x000fe40000011622 */
[----:B------:R-:W-:Y:S02]  /*beb80*/  SHF.R.U32.HI R25, RZ, 0x8, R30 ;  /* 0x00000008ff197819 */ /* 0x000fe4000001161e */
[----:B0-----:R-:W-:Y:S02]  /*beb90*/  IADD3 R8, P2, R136, R0, RZ ;  /* 0x0000000088087210 */ /* 0x001fe40007f5e0ff */
[----:B------:R-:W-:-:S03]  /*beba0*/  LOP3.LUT R28, R28, 0xffff, RZ, 0xc0, !PT ;  /* 0x0000ffff1c1c7812 */ /* 0x000fc600078ec0ff */
[----:B------:R-:W-:Y:S01]  /*bebb0*/  IMAD.X R9, R24, 0x1, R7, P2 ;  /* 0x0000000118097824 */ /* 0x000fe200010e0607 */
[----:B------:R-:W-:Y:S02]  /*bebc0*/  LOP3.LUT R25, R25, 0xffff, RZ, 0xc0, !PT ;  /* 0x0000ffff19197812 */ /* 0x000fe400078ec0ff */
[----:B------:R-:W-:Y:S02]  /*bebd0*/  SHF.R.U32.HI R162, RZ, 0x8, R29 ;  /* 0x00000008ffa27819 */ /* 0x000fe4000001161d */
[----:B------:R0:W-:Y:S01]  /*bebe0*/  STL.64 [R1+0x718], R8 ;  /* 0x0007180801007387 */ /* 0x0001e20000100a00 */
[----:B------:R-:W-:Y:S02]  /*bebf0*/  LOP3.LUT R34, R16, 0xffff, RZ, 0xc0, !PT ;  /* 0x0000ffff10227812 */ /* 0x000fe400078ec0ff */
[----:B------:R-:W-:Y:S01]  /*bec00*/  LOP3.LUT R162, R162, 0xffff, RZ, 0xc0, !PT ;  /* 0x0000ffffa2a27812 */ /* 0x000fe200078ec0ff */
[----:B------:R-:W3:Y:S01]  /*bec10*/  LDL.LU R18, [R1+0xcb8] ;  /* 0x000cb80001127983 */ /* 0x000ee20000300800 */
[----:B0-----:R-:W-:-:S02]  /*bec20*/  PRMT R8, R28, 0x3340, R25 ;  /* 0x000033401c087816 */ /* 0x001fc40000000019 */
[----:B------:R-:W-:Y:S02]  /*bec30*/  LOP3.LUT R30, R138, 0xffff, RZ, 0xc0, !PT ;  /* 0x0000ffff8a1e7812 */ /* 0x000fe400078ec0ff */
[--C-:B------:R-:W-:Y:S01]  /*bec40*/  PRMT R25, R34, 0x3340, R0.reuse ;  /* 0x0000334022197816 */ /* 0x100fe20000000000 */
[----:B------:R0:W-:Y:S01]  /*bec50*/  STL [R1+0x338], R8 ;  /* 0x0003380801007387 */ /* 0x0001e20000100800 */
[----:B------:R-:W-:Y:S02]  /*bec60*/  PRMT R162, R162, 0x3340, R0 ;  /* 0x00003340a2a27816 */ /* 0x000fe40000000000 */
[----:B------:R-:W-:Y:S02]  /*bec70*/  LOP3.LUT R29, R137, 0xffff, RZ, 0xc0, !PT ;  /* 0x0000ffff891d7812 */ /* 0x000fe400078ec0ff */
[----:B0-----:R-:W-:Y:S02]  /*bec80*/  IADD3 R8, P2, R136, R6, RZ ;  /* 0x0000000688087210 */ /* 0x001fe40007f5e0ff */
[----:B------:R-:W-:Y:S01]  /*bec90*/  PRMT R28, R30, 0x3340, R29 ;  /* 0x000033401e1c7816 */ /* 0x000fe2000000001d */
[----:B------:R-:W-:Y:S02]  /*beca0*/  STL [R1+0x549c], R162 ;  /* 0x00549ca201007387 */ /* 0x000fe40000100800 */
[----:B------:R-:W-:Y:S01]  /*becb0*/  IMAD.X R9, R24, 0x1, R5, P2 ;  /* 0x0000000118097824 */ /* 0x000fe200010e0605 */
[----:B------:R-:W-:Y:S01]  /*becc0*/  PRMT R10, R28, 0x5410, R25 ;  /* 0x000054101c0a7816 */ /* 0x000fe20000000019 */
[----:B------:R-:W3:Y:S04]  /*becd0*/  LDL.LU R16, [R1+0x556c] ;  /* 0x00556c0001107983 */ /* 0x000ee80000300800 */
[----:B------:R-:W-:Y:S04]  /*bece0*/  STL [R1+0x47a8], R10 ;  /* 0x0047a80a01007387 */ /* 0x000fe80000100800 */
[----:B------:R0:W-:Y:S01]  /*becf0*/  STL.64 [R1+0x710], R8 ;  /* 0x0007100801007387 */ /* 0x0001e20000100a00 */
[----:B------:R-:W-:-:S03]  /*bed00*/  SHF.R.U32.HI R25, RZ, 0x8, R30 ;  /* 0x00000008ff197819 */ /* 0x000fc6000001161e */
[----:B------:R-:W3:Y:S01]  /*bed10*/  LDL.LU R43, [R1+0x4b40] ;  /* 0x004b4000012b7983 */ /* 0x000ee20000300800 */
[----:B0-----:R-:W-:-:S03]  /*bed20*/  IADD3 R8, P2, R136, R4, RZ ;  /* 0x0000000488087210 */ /* 0x001fc60007f5e0ff */
[----:B------:R-:W3:Y:S02]  /*bed30*/  LDL.LU R139, [R1+0x4888] ;  /* 0x00488800018b7983 */ /* 0x000ee40000300800 */
[----:B------:R-:W-:Y:S01]  /*bed40*/  IMAD.X R9, R24, 0x1, R3, P2 ;  /* 0x0000000118097824 */ /* 0x000fe200010e0603 */
[----:B------:R-:W-:Y:S02]  /*bed50*/  SHF.R.U32.HI R24, RZ, 0x8, R29 ;  /* 0x00000008ff187819 */ /* 0x000fe4000001161d */
[----:B------:R-:W-:Y:S02]  /*bed60*/  LOP3.LUT R25, R25, 0xffff, RZ, 0xc0, !PT ;  /* 0x0000ffff19197812 */ /* 0x000fe400078ec0ff */
[----:B------:R-:W-:Y:S01]  /*bed70*/  LOP3.LUT R24, R24, 0xffff, RZ, 0xc0, !PT ;  /* 0x0000ffff18187812 */ /* 0x000fe200078ec0ff */
[----:B------:R0:W-:Y:S03]  /*bed80*/  STL.64 [R1+0x708], R8 ;  /* 0x0007080801007387 */ /* 0x0001e60000100a00 */
[----:B0-----:R-:W-:-:S05]  /*bed90*/  PRMT R8, R25, 0x3340, R24 ;  /* 0x0000334019087816 */ /* 0x001fca0000000018 */
[----:B------:R0:W-:Y:S04]  /*beda0*/  STL [R1+0x334], R8 ;  /* 0x0003340801007387 */ /* 0x0001e80000100800 */
[----:B------:R-:W3:Y:S04]  /*bedb0*/  LDL.LU R138, [R1+0x4f14] ;  /* 0x004f1400018a7983 */ /* 0x000ee80000300800 */
[----:B------:R-:W3:Y:S04]  /*bedc0*/  LDL.LU R137, [R1+0x4698] ;  /* 0x0046980001897983 */ /* 0x000ee80000300800 */
[----:B------:R-:W3:Y:S01]  /*bedd0*/  LDL.LU R136, [R1+0x49c0] ;  /* 0x0049c00001887983 */ /* 0x000ee20000300800 */
[----:B------:R-:W-:-:S04]  /*bede0*/  SHF.R.U32.HI R161, RZ, 0x8, R34 ;  /* 0x00000008ffa17819 */ /* 0x000fc80000011622 */
[----:B------:R-:W-:-:S04]  /*bedf0*/  LOP3.LUT R161, R161, 0xffff, RZ, 0xc0, !PT ;  /* 0x0000ffffa1a17812 */ /* 0x000fc800078ec0ff */
[----:B------:R-:W-:Y:S02]  /*bee00*/  PRMT R161, R161, 0x3340, R0 ;  /* 0x00003340a1a17816 */ /* 0x000fe40000000000 */
[----:B--2---:R-:W-:Y:S02]  /*bee10*/  LOP3.LUT R29, R144, 0xffff, RZ, 0xc0, !PT ;  /* 0x0000ffff901d7812 */ /* 0x004fe400078ec0ff */
[----:B----4-:R-:W-:-:S04]  /*bee20*/  LOP3.LUT R30, R148, 0xffff, RZ, 0xc0, !PT ;  /* 0x0000ffff941e7812 */ /* 0x010fc800078ec0ff */
[----:B------:R-:W-:Y:S02]  /*bee30*/  PRMT R24, R30, 0x3340, R0 ;  /* 0x000033401e187816 */ /* 0x000fe40000000000 */
[----:B---3--:R-:W-:-:S04]  /*bee40*/  LOP3.LUT R28, R152, 0xffff, RZ, 0xc0, !PT ;  /* 0x0000ffff981c7812 */ /* 0x008fc800078ec0ff */
[----:B------:R-:W-:-:S04]  /*bee50*/  PRMT R25, R29, 0x3340, R28 ;  /* 0x000033401d197816 */ /* 0x000fc8000000001c */
[----:B0-----:R-:W-:Y:S02]  /*bee60*/  PRMT R8, R25, 0x5410, R24 ;  /* 0x0000541019087816 */ /* 0x001fe40000000018 */
[----:B------:R-:W-:Y:S02]  /*bee70*/  SHF.R.U32.HI R25, RZ, 0x8, R29 ;  /* 0x00000008ff197819 */ /* 0x000fe4000001161d */
[----:B------:R-:W-:Y:S02]  /*bee80*/  SHF.R.U32.HI R24, RZ, 0x8, R28 ;  /* 0x00000008ff187819 */ /* 0x000fe4000001161c */
[----:B------:R-:W-:Y:S02]  /*bee90*/  LOP3.LUT R25, R25, 0xffff, RZ, 0xc0, !PT ;  /* 0x0000ffff19197812 */ /* 0x000fe400078ec0ff */
[----:B------:R-:W-:Y:S01]  /*beea0*/  LOP3.LUT R24, R24, 0xffff, RZ, 0xc0, !PT ;  /* 0x0000ffff18187812 */ /* 0x000fe200078ec0ff */
[----:B------:R0:W-:Y:S03]  /*beeb0*/  STL [R1+0x47a0], R8 ;  /* 0x0047a00801007387 */ /* 0x0001e60000100800 */
[----:B------:R-:W-:Y:S01]  /*beec0*/  PRMT R10, R25, 0x3340, R24 ;  /* 0x00003340190a7816 */ /* 0x000fe20000000018 */
[----:B------:R-:W-:Y:S04]  /*beed0*/  STL [R1+0x5498], R161 ;  /* 0x005498a101007387 */ /* 0x000fe80000100800 */
[----:B------:R-:W-:Y:S04]  /*beee0*/  STL [R1+0x330], R10 ;  /* 0x0003300a01007387 */ /* 0x000fe80000100800 */
[----:B------:R-:W2:Y:S04]  /*beef0*/  LDL.LU R144, [R1+0x4b58] ;  /* 0x004b580001907983 */ /* 0x000ea80000300800 */
[----:B------:R-:W3:Y:S04]  /*bef00*/  LDL.LU R148, [R1+0x44] ;  /* 0x0000440001947983 */ /* 0x000ee80000300800 */
[----:B------:R-:W4:Y:S01]  /*bef10*/  LDL.LU R152, [R1+0x4894] ;  /* 0x0048940001987983 */ /* 0x000f220000300800 */
[----:B------:R-:W-:-:S02]  /*bef20*/  SHF.R.S32.HI R24, RZ, 0x1f, R18 ;  /* 0x0000001fff187819 */ /* 0x000fc40000011412 */
[----:B0-----:R-:W-:Y:S02]  /*bef30*/  IADD3 R8, P2, R18, R2, RZ ;  /* 0x0000000212087210 */ /* 0x001fe40007f5e0ff */
[----:B------:R-:W-:Y:S02]  /*bef40*/  SHF.R.U32.HI R190, RZ, 0x8, R160 ;  /* 0x00000008ffbe7819 */ /* 0x000fe400000116a0 */
[----:B------:R-:W-:Y:S01]  /*bef50*/  SHF.R.U32.HI R160, RZ, 0x8, R30 ;  /* 0x00000008ffa07819 */ /* 0x000fe2000001161e */
[----:B------:R-:W-:Y:S01]  /*bef60*/  IMAD.X R9, R24, 0x1, R13, P2 ;  /* 0x0000000118097824 */ /* 0x000fe200010e060d */
[----:B------:R-:W-:Y:S02]  /*bef70*/  SHF.R.U32.HI R169, RZ, 0x8, R37 ;  /* 0x00000008ffa97819 */ /* 0x000fe40000011625 */
[----:B------:R-:W-:Y:S02]  /*bef80*/  LOP3.LUT R160, R160, 0xffff, RZ, 0xc0, !PT ;  /* 0x0000ffffa0a07812 */ /* 0x000fe400078ec0ff */
[----:B------:R0:W-:Y:S02]  /*bef90*/  STL.64 [R1+0x700], R8 ;  /* 0x0007000801007387 */ /* 0x0001e40000100a00 */
[----:B------:R-:W-:-:S02]  /*befa0*/  PRMT R160, R160, 0x3340, R0 ;  /* 0x00003340a0a07816 */ /* 0x000fc40000000000 */
[----:B------:R-:W-:-:S04]  /*befb0*/  LOP3.LUT R28, R43, 0xffff, RZ, 0xc0, !PT ;  /* 0x0000ffff2b1c7812 */ /* 0x000fc800078ec0ff */
[----:B------:R-:W-:Y:S02]  /*befc0*/  SHF.R.U32.HI R29, RZ, 0x8, R28 ;  /* 0x00000008ff1d7819 */ /* 0x000fe4000001161c */
[----:B------:R-:W-:-:S04]  /*befd0*/  LOP3.LUT R25, R139, 0xffff, RZ, 0xc0, !PT ;  /* 0x0000ffff8b197812 */ /* 0x000fc800078ec0ff */
[--C-:B------:R-:W-:Y:S02]  /*befe0*/  PRMT R113, R28, 0x3340, R25.reuse ;  /* 0x000033401c717816 */ /* 0x100fe40000000019 */
[----:B------:R-:W-:Y:S02]  /*beff0*/  SHF.R.U32.HI R25, RZ, 0x8, R25 ;  /* 0x00000008ff197819 */ /* 0x000fe40000011619 */
[----:B------:R-:W-:Y:S02]  /*bf000*/  LOP3.LUT R28, R29, 0xffff, RZ, 0xc0, !PT ;  /* 0x0000ffff1d1c7812 */ /* 0x000fe400078ec0ff */
[----:B------:R-:W-:Y:S02]  /*bf010*/  LOP3.LUT R25, R25, 0xffff, RZ, 0xc0, !PT ;  /* 0x0000ffff19197812 */ /* 0x000fe400078ec0ff */
[----:B------:R-:W-:Y:S02]  /*bf020*/  LOP3.LUT R116, R17, 0xffff, RZ, 0xc0, !PT ;  /* 0x0000ffff11747812 */ /* 0x000fe400078ec0ff */
[----:B0-----:R-:W-:Y:S01]  /*bf030*/  PRMT R8, R28, 0x3340, R25 ;  /* 0x000033401c087816 */ /* 0x001fe20000000019 */
[----:B------:R-:W-:Y:S01]  /*bf040*/  STL [R1+0x5494], R160 ;  /* 0x005494a001007387 */ /* 0x000fe20000100800 */
[----:B------:R-:W-:-:S02]  /*bf050*/  LOP3.LUT R111, R159, 0xffff, RZ, 0xc0, !PT ;  /* 0x0000ffff9f6f7812 */ /* 0x000fc400078ec0ff */
[----:B------:R-:W-:Y:S01]  /*bf060*/  SHF.R.U32.HI R159, RZ, 0x8, R116 ;  /* 0x00000008ff9f7819 */ /* 0x000fe20000011674 */
[----:B------:R0:W-:Y:S01]  /*bf070*/  STL [R1+0x25c], R8 ;  /* 0x00025c0801007387 */ /* 0x0001e20000100800 */
[----:B------:R-:W-:-:S03]  /*bf080*/  LOP3.LUT R30, R138, 0xffff, RZ, 0xc0, !PT ;  /* 0x0000ffff8a1e7812 */ /* 0x000fc600078ec0ff */
[----:B------:R-:W4:Y:S01]  /*bf090*/  LDL.LU R17, [R1+0x5568] ;  /* 0x0055680001117983 */ /* 0x000f220000300800 */
[----:B------:R-:W-:Y:S02]  /*bf0a0*/  LOP3.LUT R37, R137, 0xffff, RZ, 0xc0, !PT ;  /* 0x0000ffff89257812 */ /* 0x000fe400078ec0ff */
[----:B------:R-:W-:Y:S02]  /*bf0b0*/  LOP3.LUT R29, R136, 0xffff, RZ, 0xc0, !PT ;  /* 0x0000ffff881d7812 */ /* 0x000fe400078ec0ff */
[----:B------:R-:W-:Y:S02]  /*bf0c0*/  PRMT R25, R37, 0x3340, R0 ;  /* 0x0000334025197816 */ /* 0x000fe40000000000 */
        /* <DEDUP_REMOVED lines=8> */
[----:B------:R-:W-:-:S05]  /*bf150*/  PRMT R159, R159, 0x3340, R0 ;  /* 0x000033409f9f7816 */ /* 0x000fca0000000000 */
[----:B------:R-:W-:Y:S01]  /*bf160*/  STL [R1+0x5490], R159 ;  /* 0x0054909f01007387 */ /* 0x000fe20000100800 */
[----:B0-----:R-:W-:-:S03]  /*bf170*/  PRMT R8, R28, 0x3340, R25 ;  /* 0x000033401c087816 */ /* 0x001fc60000000019 */
[----:B------:R-:W4:Y:S04]  /*bf180*/  LDL.LU R137, [R1+0x4f24] ;  /* 0x004f240001897983 */ /* 0x000f280000300800 */
[----:B------:R0:W-:Y:S04]  /*bf190*/  STL [R1+0x258], R8 ;  /* 0x0002580801007387 */ /* 0x0001e80000100800 */
[----:B------:R-:W4:Y:S01]  /*bf1a0*/  LDL.LU R136, [R1+0x469c] ;  /* 0x00469c0001887983 */ /* 0x000f220000300800 */
[----:B0-----:R-:W-:-:S05]  /*bf1b0*/  IADD3 R8, P2, R18, R0, RZ ;  /* 0x0000000012087210 */ /* 0x001fca0007f5e0ff */
[----:B------:R-:W-:Y:S01]  /*bf1c0*/  IMAD.X R9, R24, 0x1, R7, P2 ;  /* 0x0000000118097824 */ /* 0x000fe200010e0607 */
[----:B--2---:R-:W-:Y:S02]  /*bf1d0*/  LOP3.LUT R30, R144, 0xffff, RZ, 0xc0, !PT ;  /* 0x0000ffff901e7812 */ /* 0x004fe400078ec0ff */
[----:B------:R-:W2:Y:S01]  /*bf1e0*/  LDL.LU R144, [R1+0x49d8] ;  /* 0x0049d80001907983 */ /* 0x000ea20000300800 */
[----:B---3--:R-:W-:Y:S02]  /*bf1f0*/  LOP3.LUT R34, R148, 0xffff, RZ, 0xc0, !PT ;  /* 0x0000ffff94227812 */ /* 0x008fe400078ec0ff */
[----:B----4-:R-:W-:Y:S02]  /*bf200*/  LOP3.LUT R29, R152, 0xffff, RZ, 0xc0, !PT ;  /* 0x0000ffff981d7812 */ /* 0x010fe400078ec0ff */
[----:B------:R-:W-:Y:S02]  /*bf210*/  PRMT R25, R34, 0x3340, R0 ;  /* 0x0000334022197816 */ /* 0x000fe40000000000 */
[----:B------:R-:W-:-:S04]  /*bf220*/  PRMT R28, R30, 0x3340, R29 ;  /* 0x000033401e1c7816 */ /* 0x000fc8000000001d */
[----:B------:R-:W-:Y:S02]  /*bf230*/  PRMT R10, R28, 0x5410, R25 ;  /* 0x000054101c0a7816 */ /* 0x000fe40000000019 */
[----:B------:R-:W-:Y:S02]  /*bf240*/  SHF.R.U32.HI R28, RZ, 0x8, R30 ;  /* 0x00000008ff1c7819 */ /* 0x000fe4000001161e */
[----:B------:R-:W-:Y:S01]  /*bf250*/  SHF.R.U32.HI R25, RZ, 0x8, R29 ;  /* 0x00000008ff197819 */ /* 0x000fe2000001161d */
[----:B------:R-:W-:Y:S01]  /*bf260*/  STL [R1+0x475c], R10 ;  /* 0x00475c0a01007387 */ /* 0x000fe20000100800 */
[----:B------:R-:W-:Y:S02]  /*bf270*/  LOP3.LUT R28, R28, 0xffff, RZ, 0xc0, !PT ;  /* 0x0000ffff1c1c7812 */ /* 0x000fe400078ec0ff */
[----:B------:R-:W-:Y:S01]  /*bf280*/  LOP3.LUT R25, R25, 0xffff, RZ, 0xc0, !PT ;  /* 0x0000ffff19197812 */ /* 0x000fe200078ec0ff */
[----:B------:R-:W3:Y:S04]  /*bf290*/  LDL.LU R43, [R1+0x4b78] ;  /* 0x004b7800012b7983 */ /* 0x000ee80000300800 */
[----:B------:R0:W-:Y:S04]  /*bf2a0*/  STL.64 [R1+0x6f8], R8 ;  /* 0x0006f80801007387 */ /* 0x0001e80000100a00 */
[----:B------:R-:W4:Y:S04]  /*bf2b0*/  LDL.LU R139, [R1+0x48ac] ;  /* 0x0048ac00018b7983 */ /* 0x000f280000300800 */
[----:B------:R-:W4:Y:S01]  /*bf2c0*/  LDL.LU R138, [R1+0x4f30] ;  /* 0x004f3000018a7983 */ /* 0x000f220000300800 */
[----:B0-----:R-:W-:-:S05]  /*bf2d0*/  PRMT R8, R28, 0x3340, R25 ;  /* 0x000033401c087816 */ /* 0x001fca0000000019 */
[----:B------:R0:W-:Y:S04]  /*bf2e0*/  STL [R1+0x254], R8 ;  /* 0x0002540801007387 */ /* 0x0001e80000100800 */
[----:B------:R-:W4:Y:S04]  /*bf2f0*/  LDL.LU R148, [R1+0x46a0] ;  /* 0x0046a00001947983 */ /* 0x000f280000300800 */
[----:B------:R-:W4:Y:S01]  /*bf300*/  LDL.LU R152, [R1+0x49f0] ;  /* 0x0049f00001987983 */ /* 0x000f220000300800 */
[----:B0-----:R-:W-:-:S05]  /*bf310*/  IADD3 R8, P2, R18, R6, RZ ;  /* 0x0000000612087210 */ /* 0x001fca0007f5e0ff */
[----:B------:R-:W-:-:S05]  /*bf320*/  IMAD.X R9, R24, 0x1, R5, P2 ;  /* 0x0000000118097824 */ /* 0x000fca00010e0605 */
[----:B------:R0:W-:Y:S02]  /*bf330*/  STL.64 [R1+0x6f0], R8 ;  /* 0x0006f00801007387 */ /* 0x0001e40000100a00 */
[----:B0-----:R-:W-:Y:S02]  /*bf340*/  IADD3 R8, P2, R18, R4, RZ ;  /* 0x0000000412087210 */ /* 0x001fe40007f5e0ff */
[----:B------:R-:W4:Y:S03]  /*bf350*/  LDL.LU R18, [R1+0xcb4] ;  /* 0x000cb40001127983 */ /* 0x000f260000300800 */
[----:B------:R-:W-:-:S05]  /*bf360*/  IMAD.X R9, R24, 0x1, R3, P2 ;  /* 0x0000000118097824 */ /* 0x000fca00010e0603 */
[----:B------:R0:W-:Y:S01]  /*bf370*/  STL.64 [R1+0x6e8], R8 ;  /* 0x0006e80801007387 */ /* 0x0001e20000100a00 */
[----:B------:R-:W-:Y:S02]  /*bf380*/  SHF.R.U32.HI R93, RZ, 0x8, R157 ;  /* 0x00000008ff5d7819 */ /* 0x000fe4000001169d */
[----:B------:R-:W-:Y:S02]  /*bf390*/  LOP3.LUT R30, R137, 0xffff, RZ, 0xc0, !PT ;  /* 0x0000ffff891e7812 */ /* 0x000fe400078ec0ff */
[----:B------:R-:W-:-:S04]  /*bf3a0*/  LOP3.LUT R28, R136, 0xffff, RZ, 0xc0, !PT ;  /* 0x0000ffff881c7812 */ /* 0x000fc800078ec0ff */
[----:B------:R-:W-:Y:S02]  /*bf3b0*/  PRMT R24, R28, 0x3340, R0 ;  /* 0x000033401c187816 */ /* 0x000fe40000000000 */
[----:B------:R-:W-:Y:S02]  /*bf3c0*/  SHF.R.U32.HI R157, RZ, 0x8, R34 ;  /* 0x00000008ff9d7819 */ /* 0x000fe40000011622 */
[----:B------:R-:W-:Y:S02]  /*bf3d0*/  LOP3.LUT R159, R16, 0xffff, RZ, 0xc0, !PT ;  /* 0x0000ffff109f7812 */ /* 0x000fe400078ec0ff */
[----:B------:R-:W-:Y:S02]  /*bf3e0*/  SHF.R.U32.HI R94, RZ, 0x8, R156 ;  /* 0x00000008ff5e7819 */ /* 0x000fe4000001169c */
[----:B------:R-:W-:Y:S02]  /*bf3f0*/  SHF.R.U32.HI R184, RZ, 0x8, R40 ;  /* 0x00000008ffb87819 */ /* 0x000fe40000011628 */
[----:B------:R-:W-:-:S02]  /*bf400*/  SHF.R.U32.HI R156, RZ, 0x8, R28 ;  /* 0x00000008ff9c7819 */ /* 0x000fc4000001161c */
[----:B--2---:R-:W-:-:S04]  /*bf410*/  LOP3.LUT R29, R144, 0xffff, RZ, 0xc0, !PT ;  /* 0x0000ffff901d7812 */ /* 0x004fc800078ec0ff */
[----:B------:R-:W-:-:S04]  /*bf420*/  PRMT R25, R30, 0x3340, R29 ;  /* 0x000033401e197816 */ /* 0x000fc8000000001d */
[----:B0-----:R-:W-:Y:S02]  /*bf430*/  PRMT R8, R25, 0x5410, R24 ;  /* 0x0000541019087816 */ /* 0x001fe40000000018 */
[----:B------:R-:W-:Y:S02]  /*bf440*/  SHF.R.U32.HI R25, RZ, 0x8, R30 ;  /* 0x00000008ff197819 */ /* 0x000fe4000001161e */
[----:B------:R-:W-:Y:S02]  /*bf450*/  SHF.R.U32.HI R24, RZ, 0x8, R29 ;  /* 0x00000008ff187819 */ /* 0x000fe4000001161d */
[----:B------:R-:W-:Y:S02]  /*bf460*/  LOP3.LUT R25, R25, 0xffff, RZ, 0xc0, !PT ;  /* 0x0000ffff19197812 */ /* 0x000fe400078ec0ff */
[----:B------:R-:W-:Y:S01]  /*bf470*/  LOP3.LUT R24, R24, 0xffff, RZ, 0xc0, !PT ;  /* 0x0000ffff18187812 */ /* 0x000fe200078ec0ff */
[----:B------:R0:W-:Y:S04]  /*bf480*/  STL [R1+0x4758], R8 ;  /* 0x0047580801007387 */ /* 0x0001e80000100800 */
[----:B------:R-:W2:Y:S04]  /*bf490*/  LDL.LU R137, [R1+0x4f34] ;  /* 0x004f340001897983 */ /* 0x000ea80000300800 */
[----:B------:R-:W2:Y:S01]  /*bf4a0*/  LDL.LU R136, [R1+0x46a4] ;  /* 0x0046a40001887983 */ /* 0x000ea20000300800 */
[----:B0-----:R-:W-:-:S05]  /*bf4b0*/  PRMT R8, R25, 0x3340, R24 ;  /* 0x0000334019087816 */ /* 0x001fca0000000018 */
[----:B------:R0:W-:Y:S04]  /*bf4c0*/  STL [R1+0x250], R8 ;  /* 0x0002500801007387 */ /* 0x0001e80000100800 */
[----:B------:R-:W2:Y:S01]  /*bf4d0*/  LDL.LU R144, [R1+0x4a08] ;  /* 0x004a080001907983 */ /* 0x000ea20000300800 */
[----:B---3--:R-:W-:Y:S02]  /*bf4e0*/  LOP3.LUT R34, R43, 0xffff, RZ, 0xc0, !PT ;  /* 0x0000ffff2b227812 */ /* 0x008fe400078ec0ff */
[----:B----4-:R-:W-:Y:S01]  /*bf4f0*/  LOP3.LUT R29, R139, 0xffff, RZ, 0xc0, !PT ;  /* 0x0000ffff8b1d7812 */ /* 0x010fe200078ec0ff */
[----:B------:R-:W3:Y:S01]  /*bf500*/  LDL.LU R16, [R1+0x5564] ;  /* 0x0055640001107983 */ /* 0x000ee20000300800 */
[----:B------:R-:W-:Y:S02]  /*bf510*/  PRMT R24, R159, 0x3340, R0 ;  /* 0x000033409f187816 */ /* 0x000fe40000000000 */
[----:B------:R-:W-:-:S02]  /*bf520*/  PRMT R25, R34, 0x3340, R29 ;  /* 0x0000334022197816 */ /* 0x000fc4000000001d */
[----:B------:R-:W-:Y:S02]  /*bf530*/  LOP3.LUT R30, R138, 0xffff, RZ, 0xc0, !PT ;  /* 0x0000ffff8a1e7812 */ /* 0x000fe400078ec0ff */
[----:B------:R-:W-:Y:S02]  /*bf540*/  LOP3.LUT R40, R148, 0xffff, RZ, 0xc0, !PT ;  /* 0x0000ffff94287812 */ /* 0x000fe400078ec0ff */
[----:B------:R-:W-:Y:S02]  /*bf550*/  LOP3.LUT R28, R152, 0xffff, RZ, 0xc0, !PT ;  /* 0x0000ffff981c7812 */ /* 0x000fe400078ec0ff */
[----:B0-----:R-:W-:Y:S02]  /*bf560*/  PRMT R8, R25, 0x5410, R24 ;  /* 0x0000541019087816 */ /* 0x001fe40000000018 */
[----:B------:R-:W-:Y:S02]  /*bf570*/  PRMT R24, R40, 0x3340, R0 ;  /* 0x0000334028187816 */ /* 0x000fe40000000000 */
[----:B------:R-:W-:-:S04]  /*bf580*/  PRMT R25, R30, 0x3340, R28 ;  /* 0x000033401e197816 */ /* 0x000fc8000000001c */
[----:B------:R-:W-:Y:S01]  /*bf590*/  PRMT R10, R25, 0x5410, R24 ;  /* 0x00005410190a7816 */ /* 0x000fe20000000018 */
[----:B------:R0:W-:Y:S04]  /*bf5a0*/  STL [R1+0x474c], R8 ;  /* 0x00474c0801007387 */ /* 0x0001e80000100800 */
[----:B------:R-:W-:Y:S04]  /*bf5b0*/  STL [R1+0x4748], R10 ;  /* 0x0047480a01007387 */ /* 0x000fe80000100800 */
[----:B------:R-:W4:Y:S04]  /*bf5c0*/  LDL.LU R148, [R1+0x4ba4] ;  /* 0x004ba40001947983 */ /* 0x000f280000300800 */
[----:B------:R-:W4:Y:S01]  /*bf5d0*/  LDL.LU R152, [R1+0x48c8] ;  /* 0x0048c80001987983 */ /* 0x000f220000300800 */
[----:B------:R-:W-:-:S02]  /*bf5e0*/  SHF.R.U32.HI R198, RZ, 0x8, R158 ;  /* 0x00000008ffc67819 */ /* 0x000fc4000001169e */
[----:B------:R-:W-:Y:S02]  /*bf5f0*/  SHF.R.S32.HI R24, RZ, 0x1f, R18 ;  /* 0x0000001fff187819 */ /* 0x000fe40000011412 */
[----:B0-----:R-:W-:Y:S02]  /*bf600*/  IADD3 R8, P2, R18, R2, RZ ;  /* 0x0000000212087210 */ /* 0x001fe40007f5e0ff */
[----:B------:R-:W-:Y:S02]  /*bf610*/  SHF.R.U32.HI R158, RZ, 0x8, R37 ;  /* 0x00000008ff9e7819 */ /* 0x000fe40000011625 */
[----:B------:R-:W-:Y:S02]  /*bf620*/  SHF.R.U32.HI R34, RZ, 0x8, R34 ;  /* 0x00000008ff227819 */ /* 0x000fe40000011622 */
[----:B------:R-:W-:Y:S01]  /*bf630*/  SHF.R.U32.HI R29, RZ, 0x8, R29 ;  /* 0x00000008ff1d7819 */ /* 0x000fe2000001161d */
[----:B------:R-:W-:Y:S01]  /*bf640*/  IMAD.X R9, R24, 0x1, R13, P2 ;  /* 0x0000000118097824 */ /* 0x000fe200010e060d */
[----:B------:R-:W-:-:S02]  /*bf650*/  SHF.R.U32.HI R37, RZ, 0x8, R30 ;  /* 0x00000008ff257819 */ /* 0x000fc4000001161e */
[----:B------:R-:W-:Y:S02]  /*bf660*/  SHF.R.U32.HI R25, RZ, 0x8, R28 ;  /* 0x00000008ff197819 */ /* 0x000fe4000001161c */
[----:B------:R-:W-:Y:S02]  /*bf670*/  LOP3.LUT R30, R34, 0xffff, RZ, 0xc0, !PT ;  /* 0x0000ffff221e7812 */ /* 0x000fe400078ec0ff */
[----:B------:R-:W-:Y:S02]  /*bf680*/  LOP3.LUT R29, R29, 0xffff, RZ, 0xc0, !PT ;  /* 0x0000ffff1d1d7812 */ /* 0x000fe400078ec0ff */
[----:B------:R-:W-:Y:S02]  /*bf690*/  LOP3.LUT R28, R37, 0xffff, RZ, 0xc0, !PT ;  /* 0x0000ffff251c7812 */ /* 0x000fe400078ec0ff */
[----:B------:R-:W-:Y:S01]  /*bf6a0*/  LOP3.LUT R25, R25, 0xffff, RZ, 0xc0, !PT ;  /* 0x0000ffff19197812 */ /* 0x000fe200078ec0ff */
[----:B------:R0:W-:Y:S02]  /*bf6b0*/  STL.64 [R1+0x6e0], R8 ;  /* 0x0006e00801007387 */ /* 0x0001e40000100a00 */
[----:B0-----:R-:W-:-:S02]  /*bf6c0*/  PRMT R9, R30, 0x3340, R29 ;  /* 0x000033401e097816 */ /* 0x001fc4000000001d */
[----:B------:R-:W-:-:S03]  /*bf6d0*/  PRMT R8, R28, 0x3340, R25 ;  /* 0x000033401c087816 */ /* 0x000fc60000000019 */
[----:B------:R-:W-:Y:S04]  /*bf6e0*/  STL [R1+0xc88], R9 ;  /* 0x000c880901007387 */ /* 0x000fe80000100800 */
[----:B------:R0:W-:Y:S02]  /*bf6f0*/  STL [R1+0x24c], R8 ;  /* 0x00024c0801007387 */ /* 0x0001e40000100800 */
[----:B0-----:R-:W-:-:S05]  /*bf700*/  IADD3 R8, P2, R18, R0, RZ ;  /* 0x0000000012087210 */ /* 0x001fca0007f5e0ff */
[----:B------:R-:W-:Y:S01]  /*bf710*/  IMAD.X R9, R24, 0x1, R7, P2 ;  /* 0x0000000118097824 */ /* 0x000fe200010e0607 */
[----:B--2---:R-:W-:Y:S02]  /*bf720*/  LOP3.LUT R30, R137, 0xffff, RZ, 0xc0, !PT ;  /* 0x0000ffff891e7812 */ /* 0x004fe400078ec0ff */
[----:B------:R-:W-:-:S04]  /*bf730*/  LOP3.LUT R37, R136, 0xffff, RZ, 0xc0, !PT ;  /* 0x0000ffff88257812 */ /* 0x000fc800078ec0ff */
[----:B------:R-:W-:Y:S02]  /*bf740*/  PRMT R25, R37, 0x3340, R0 ;  /* 0x0000334025197816 */ /* 0x000fe40000000000 */
[----:B------:R-:W-:-:S04]  /*bf750*/  LOP3.LUT R29, R144, 0xffff, RZ, 0xc0, !PT ;  /* 0x0000ffff901d7812 */ /* 0x000fc800078ec0ff */
[----:B------:R-:W-:-:S04]  /*bf760*/  PRMT R28, R30, 0x3340, R29 ;  /* 0x000033401e1c7816 */ /* 0x000fc8000000001d */
[----:B------:R-:W-:Y:S02]  /*bf770*/  PRMT R10, R28, 0x5410, R25 ;  /* 0x000054101c0a7816 */ /* 0x000fe40000000019 */
[----:B------:R-:W-:Y:S02]  /*bf780*/  SHF.R.U32.HI R28, RZ, 0x8, R30 ;  /* 0x00000008ff1c7819 */ /* 0x000fe4000001161e */
[----:B------:R-:W-:Y:S01]  /*bf790*/  SHF.R.U32.HI R25, RZ, 0x8, R29 ;  /* 0x00000008ff197819 */ /* 0x000fe2000001161d */
[----:B------:R-:W-:Y:S01]  /*bf7a0*/  STL [R1+0x4734], R10 ;  /* 0x0047340a01007387 */ /* 0x000fe20000100800 */
[----:B------:R-:W-:Y:S02]  /*bf7b0*/  LOP3.LUT R28, R28, 0xffff, RZ, 0xc0, !PT ;  /* 0x0000ffff1c1c7812 */ /* 0x000fe400078ec0ff */
[----:B------:R-:W-:Y:S01]  /*bf7c0*/  LOP3.LUT R25, R25, 0xffff, RZ, 0xc0, !PT ;  /* 0x0000ffff19197812 */ /* 0x000fe200078ec0ff */
[----:B------:R-:W2:Y:S04]  /*bf7d0*/  LDL.LU R43, [R1+0x4bb4] ;  /* 0x004bb400012b7983 */ /* 0x000ea80000300800 */
[----:B------:R0:W-:Y:S01]  /*bf7e0*/  STL.64 [R1+0x6d8], R8 ;  /* 0x0006d80801007387 */ /* 0x0001e20000100a00 */
[----:B---3--:R-:W-:-:S03]  /*bf7f0*/  LOP3.LUT R34, R16, 0xffff, RZ, 0xc0, !PT ;  /* 0x0000ffff10227812 */ /* 0x008fc600078ec0ff */
[----:B------:R-:W3:Y:S04]  /*bf800*/  LDL.LU R139, [R1+0x48cc] ;  /* 0x0048cc00018b7983 */ /* 0x000ee80000300800 */
[----:B------:R-:W3:Y:S01]  /*bf810*/  LDL.LU R137, [R1+0x4f4c] ;  /* 0x004f4c0001897983 */ /* 0x000ee20000300800 */
[----:B0-----:R-:W-:Y:S02]  /*bf820*/  PRMT R8, R28, 0x3340, R25 ;  /* 0x000033401c087816 */ /* 0x001fe40000000019 */
[----:B----4-:R-:W-:-:S03]  /*bf830*/  LOP3.LUT R30, R148, 0xffff, RZ, 0xc0, !PT ;  /* 0x0000ffff941e7812 */ /* 0x010fc600078ec0ff */
[----:B------:R0:W-:Y:S01]  /*bf840*/  STL [R1+0x248], R8 ;  /* 0x0002480801007387 */ /* 0x0001e20000100800 */
[----:B------:R-:W-:-:S03]  /*bf850*/  LOP3.LUT R29, R152, 0xffff, RZ, 0xc0, !PT ;  /* 0x0000ffff981d7812 */ /* 0x000fc600078ec0ff */
[----:B------:R-:W4:Y:S04]  /*bf860*/  LDL.LU R136, [R1+0x46ac] ;  /* 0x0046ac0001887983 */ /* 0x000f280000300800 */
[----:B------:R-:W4:Y:S04]  /*bf870*/  LDL.LU R16, [R1+0x5560] ;  /* 0x0055600001107983 */ /* 0x000f280000300800 */
[----:B------:R-:W4:Y:S01]  /*bf880*/  LDL.LU R144, [R1+0x4a48] ;  /* 0x004a480001907983 */ /* 0x000f220000300800 */
[----:B------:R-:W-:Y:S02]  /*bf890*/  PRMT R25, R34, 0x3340, R0 ;  /* 0x0000334022197816 */ /* 0x000fe40000000000 */
[----:B------:R-:W-:Y:S01]  /*bf8a0*/  PRMT R28, R30, 0x3340, R29 ;  /* 0x000033401e1c7816 */ /* 0x000fe2000000001d */
[----:B------:R-:W4:Y:S01]  /*bf8b0*/  LDL.LU R138, [R1+0xd18] ;  /* 0x000d1800018a7983 */ /* 0x000f220000300800 */
[----:B0-----:R-:W-:-:S02]  /*bf8c0*/  IADD3 R8, P2, R18, R6, RZ ;  /* 0x0000000612087210 */ /* 0x001fc40007f5e0ff */
        /* <DEDUP_REMOVED lines=10> */
[----:B------:R0:W-:Y:S04]  /*bf970*/  STL.64 [R1+0x6c8], R8 ;  /* 0x0006c80801007387 */ /* 0x0001e80000100a00 */
[----:B------:R-:W4:Y:S04]  /*bf980*/  LDL.LU R148, [R1+0x4f58] ;  /* 0x004f580001947983 */ /* 0x000f280000300800 */
[----:B------:R-:W4:Y:S01]  /*bf990*/  LDL.LU R152, [R1+0x46a8] ;  /* 0x0046a80001987983 */ /* 0x000f220000300800 */
[----:B0-----:R-:W-:-:S05]  /*bf9a0*/  PRMT R8, R25, 0x3340, R24 ;  /* 0x0000334019087816 */ /* 0x001fca0000000018 */
[----:B------:R0:W-:Y:S04]  /*bf9b0*/  STL [R1+0x244], R8 ;  /* 0x0002440801007387 */ /* 0x0001e80000100800 */
[----:B------:R-:W4:Y:S01]  /*bf9c0*/  LDL.LU R18, [R1+0x4a68] ;  /* 0x004a680001127983 */ /* 0x000f220000300800 */
[----:B------:R-:W-:Y:S02]  /*bf9d0*/  SHF.R.U32.HI R154, RZ, 0x8, R34 ;  /* 0x00000008ff9a7819 */ /* 0x000fe40000011622 */
[----:B------:R-:W-:Y:S02]  /*bf9e0*/  LOP3.LUT R160, R17, 0xffff, RZ, 0xc0, !PT ;  /* 0x0000ffff11a07812 */ /* 0x000fe400078ec0ff */
[----:B------:R-:W-:Y:S01]  /*bf9f0*/  SHF.R.U32.HI R153, RZ, 0x8, R37 ;  /* 0x00000008ff997819 */ /* 0x000fe20000011625 */
[----:B------:R-:W4:Y:S01]  /*bfa00*/  LDL.LU R17, [R1+0x555c] ;  /* 0x00555c0001117983 */ /* 0x000f220000300800 */
[----:B------:R-:W-:-:S02]  /*bfa10*/  PRMT R24, R160, 0x3340, R0 ;  /* 0x00003340a0187816 */ /* 0x000fc40000000000 */
[----:B------:R-:W-:Y:S02]  /*bfa20*/  SHF.R.U32.HI R155, RZ, 0x8, R40 ;  /* 0x00000008ff9b7819 */ /* 0x000fe40000011628 */
[----:B--2---:R-:W-:Y:S02]  /*bfa30*/  LOP3.LUT R34, R43, 0xffff, RZ, 0xc0, !PT ;  /* 0x0000ffff2b227812 */ /* 0x004fe400078ec0ff */
[----:B---3--:R-:W-:-:S04]  /*bfa40*/  LOP3.LUT R29, R139, 0xffff, RZ, 0xc0, !PT ;  /* 0x0000ffff8b1d7812 */ /* 0x008fc800078ec0ff */
[----:B------:R-:W-:Y:S02]  /*bfa50*/  PRMT R25, R34, 0x3340, R29 ;  /* 0x0000334022197816 */ /* 0x000fe4000000001d */
[----:B------:R-:W-:Y:S02]  /*bfa60*/  LOP3.LUT R30, R137, 0xffff, RZ, 0xc0, !PT ;  /* 0x0000ffff891e7812 */ /* 0x000fe400078ec0ff */
[----:B0-----:R-:W-:Y:S02]  /*bfa70*/  PRMT R8, R25, 0x5410, R24 ;  /* 0x0000541019087816 */ /* 0x001fe40000000018 */
[----:B----4-:R-:W-:-:S04]  /*bfa80*/  LOP3.LUT R37, R136, 0xffff, RZ, 0xc0, !PT ;  /* 0x0000ffff88257812 */ /* 0x010fc800078ec0ff */
[----:B------:R-:W-:Y:S02]  /*bfa90*/  PRMT R24, R37, 0x3340, R0 ;  /* 0x0000334025187816 */ /* 0x000fe40000000000 */
[----:B------:R-:W-:-:S04]  /*bfaa0*/  LOP3.LUT R28, R144, 0xffff, RZ, 0xc0, !PT ;  /* 0x0000ffff901c7812 */ /* 0x000fc800078ec0ff */
[----:B------:R-:W-:Y:S01]  /*bfab0*/  PRMT R25, R30, 0x3340, R28 ;  /* 0x000033401e197816 */ /* 0x000fe2000000001c */
[----:B------:R0:W-:Y:S03]  /*bfac0*/  STL [R1+0x4728], R8 ;  /* 0x0047280801007387 */ /* 0x0001e60000100800 */
[----:B------:R-:W-:Y:S02]  /*bfad0*/  PRMT R10, R25, 0x5410, R24 ;  /* 0x00005410190a7816 */ /* 0x000fe40000000018 */
[----:B------:R-:W-:Y:S02]  /*bfae0*/  SHF.R.S32.HI R24, RZ, 0x1f, R138 ;  /* 0x0000001fff187819 */ /* 0x000fe4000001148a */
[----:B------:R-:W-:Y:S02]  /*bfaf0*/  SHF.R.U32.HI R34, RZ, 0x8, R34 ;  /* 0x00000008ff227819 */ /* 0x000fe40000011622 */
[----:B0-----:R-:W-:-:S02]  /*bfb00*/  IADD3 R8, P2, R138, R2, RZ ;  /* 0x000000028a087210 */ /* 0x001fc40007f5e0ff */
[----:B------:R-:W-:Y:S02]  /*bfb10*/  SHF.R.U32.HI R29, RZ, 0x8, R29 ;  /* 0x00000008ff1d7819 */ /* 0x000fe4000001161d */
[----:B------:R-:W-:Y:S01]  /*bfb20*/  SHF.R.U32.HI R40, RZ, 0x8, R30 ;  /* 0x00000008ff287819 */ /* 0x000fe2000001161e */
[----:B------:R-:W-:Y:S01]  /*bfb30*/  IMAD.X R9, R24, 0x1, R13, P2 ;  /* 0x0000000118097824 */ /* 0x000fe200010e060d */
[----:B------:R-:W-:Y:S02]  /*bfb40*/  LOP3.LUT R30, R34, 0xffff, RZ, 0xc0, !PT ;  /* 0x0000ffff221e7812 */ /* 0x000fe400078ec0ff */
[----:B------:R-:W-:Y:S01]  /*bfb50*/  LOP3.LUT R29, R29, 0xffff, RZ, 0xc0, !PT ;  /* 0x0000ffff1d1d7812 */ /* 0x000fe200078ec0ff */
[----:B------:R-:W-:Y:S04]  /*bfb60*/  STL [R1+0x4724], R10 ;  /* 0x0047240a01007387 */ /* 0x000fe80000100800 */
[----:B------:R0:W-:Y:S04]  /*bfb70*/  STL.64 [R1+0x6c0], R8 ;  /* 0x0006c00801007387 */ /* 0x0001e80000100a00 */
[----:B------:R-:W2:Y:S01]  /*bfb80*/  LDL.LU R136, [R1+0x4be8] ;  /* 0x004be80001887983 */ /* 0x000ea20000300800 */
[----:B0-----:R-:W-:-:S05]  /*bfb90*/  PRMT R9, R30, 0x3340, R29 ;  /* 0x000033401e097816 */ /* 0x001fca000000001d */
[----:B------:R-:W-:Y:S04]  /*bfba0*/  STL [R1+0x348], R9 ;  /* 0x0003480901007387 */ /* 0x000fe80000100800 */
[----:B------:R-:W3:Y:S01]  /*bfbb0*/  LDL.LU R144, [R1+0x4904] ;  /* 0x0049040001907983 */ /* 0x000ee20000300800 */
        /* <DEDUP_REMOVED lines=8> */
[----:B------:R-:W-:-:S04]  /*bfc40*/  PRMT R28, R30, 0x3340, R29 ;  /* 0x000033401e1c7816 */ /* 0x000fc8000000001d */
[----:B------:R-:W-:Y:S01]  /*bfc50*/  PRMT R10, R28, 0x5410, R25 ;  /* 0x000054101c0a7816 */ /* 0x000fe20000000019 */
[----:B------:R0:W-:Y:S01]  /*bfc60*/  STL [R1+0x240], R8 ;  /* 0x0002400801007387 */ /* 0x0001e20000100800 */
[----:B------:R-:W-:Y:S02]  /*bfc70*/  SHF.R.U32.HI R28, RZ, 0x8, R30 ;  /* 0x00000008ff1c7819 */ /* 0x000fe4000001161e */
[----:B------:R-:W-:Y:S01]  /*bfc80*/  SHF.R.U32.HI R25, RZ, 0x8, R29 ;  /* 0x00000008ff197819 */ /* 0x000fe2000001161d */
[----:B------:R1:W-:Y:S04]  /*bfc90*/  STL [R1+0x4720], R10 ;  /* 0x0047200a01007387 */ /* 0x0003e80000100800 */
[----:B------:R-:W4:Y:S01]  /*bfca0*/  LDL.LU R44, [R1+0x4f6c] ;  /* 0x004f6c00012c7983 */ /* 0x000f220000300800 */
[----:B0-----:R-:W-:-:S03]  /*bfcb0*/  IADD3 R8, P2, R138, R0, RZ ;  /* 0x000000008a087210 */ /* 0x001fc60007f5e0ff */
[----:B------:R-:W4:Y:S01]  /*bfcc0*/  LDL.LU R43, [R1+0x46b8] ;  /* 0x0046b800012b7983 */ /* 0x000f220000300800 */
[----:B------:R-:W-:-:S03]  /*bfcd0*/  LOP3.LUT R28, R28, 0xffff, RZ, 0xc0, !PT ;  /* 0x0000ffff1c1c7812 */ /* 0x000fc600078ec0ff */
[----:B------:R-:W4:Y:S01]  /*bfce0*/  LDL.LU R137, [R1+0x4aa0] ;  /* 0x004aa00001897983 */ /* 0x000f220000300800 */
[----:B------:R-:W-:Y:S01]  /*bfcf0*/  LOP3.LUT R25, R25, 0xffff, RZ, 0xc0, !PT ;  /* 0x0000ffff19197812 */ /* 0x000fe200078ec0ff */
[----:B------:R-:W-:-:S03]  /*bfd00*/  IMAD.X R9, R24, 0x1, R7, P2 ;  /* 0x0000000118097824 */ /* 0x000fc600010e0607 */
[----:B-1----:R-:W-:Y:S02]  /*bfd10*/  PRMT R10, R28, 0x3340, R25 ;  /* 0x000033401c0a7816 */ /* 0x002fe40000000019 */
[----:B------:R0:W-:Y:S04]  /*bfd20*/  STL.64 [R1+0x6b8], R8 ;  /* 0x0006b80801007387 */ /* 0x0001e80000100a00 */
[----:B------:R-:W-:Y:S04]  /*bfd30*/  STL [R1+0x23c], R10 ;  /* 0x00023c0a01007387 */ /* 0x000fe80000100800 */
[----:B------:R-:W4:Y:S04]  /*bfd40*/  LDL.LU R148, [R1+0x4c00] ;  /* 0x004c000001947983 */ /* 0x000f280000300800 */
[----:B------:R-:W4:Y:S01]  /*bfd50*/  LDL.LU R18, [R1+0x491c] ;  /* 0x00491c0001127983 */ /* 0x000f220000300800 */
[----:B0-----:R-:W-:-:S05]  /*bfd60*/  IADD3 R8, P2, R138, R6, RZ ;  /* 0x000000068a087210 */ /* 0x001fca0007f5e0ff */
[----:B------:R-:W-:-:S05]  /*bfd70*/  IMAD.X R9, R24, 0x1, R5, P2 ;  /* 0x0000000118097824 */ /* 0x000fca00010e0605 */
[----:B------:R0:W-:Y:S01]  /*bfd80*/  STL.64 [R1+0x6b0], R8 ;  /* 0x0006b00801007387 */ /* 0x0001e20000100a00 */
[----:B------:R-:W-:Y:S02]  /*bfd90*/  LOP3.LUT R28, R16, 0xffff, RZ, 0xc0, !PT ;  /* 0x0000ffff101c7812 */ /* 0x000fe400078ec0ff */
[----:B0-----:R-:W-:-:S05]  /*bfda0*/  IADD3 R8, P2, R138, R4, RZ ;  /* 0x000000048a087210 */ /* 0x001fca0007f5e0ff */
[----:B------:R-:W-:Y:S01]  /*bfdb0*/  IMAD.X R9, R24, 0x1, R3, P2 ;  /* 0x0000000118097824 */ /* 0x000fe200010e0603 */
[----:B------:R-:W-:-:S04]  /*bfdc0*/  SHF.R.U32.HI R24, RZ, 0x8, R34 ;  /* 0x00000008ff187819 */ /* 0x000fc80000011622 */
[----:B------:R-:W-:-:S04]  /*bfdd0*/  LOP3.LUT R24, R24, 0xffff, RZ, 0xc0, !PT ;  /* 0x0000ffff18187812 */ /* 0x000fc800078ec0ff */
[----:B------:R-:W-:Y:S02]  /*bfde0*/  PRMT R151, R24, 0x3340, R151 ;  /* 0x0000334018977816 */ /* 0x000fe40000000097 */
[----:B------:R-:W-:Y:S01]  /*bfdf0*/  PRMT R24, R28, 0x3340, R0 ;  /* 0x000033401c187816 */ /* 0x000fe20000000000 */
[----:B------:R0:W-:Y:S04]  /*bfe00*/  STL.64 [R1+0x6a8], R8 ;  /* 0x0006a80801007387 */ /* 0x0001e80000100a00 */
[----:B------:R-:W4:Y:S04]  /*bfe10*/  LDL.LU R16, [R1+0x5558] ;  /* 0x0055580001107983 */ /* 0x000f280000300800 */
[----:B------:R-:W4:Y:S04]  /*bfe20*/  LDL.LU R139, [R1+0x4f78] ;  /* 0x004f7800018b7983 */ /* 0x000f280000300800 */
[----:B------:R-:W4:Y:S01]  /*bfe30*/  LDL.LU R138, [R1+0x46bc] ;  /* 0x0046bc00018a7983 */ /* 0x000f220000300800 */
[----:B------:R-:W-:-:S02]  /*bfe40*/  SHF.R.U32.HI R152, RZ, 0x8, R37 ;  /* 0x00000008ff987819 */ /* 0x000fc40000011625 */
[----:B--2---:R-:W-:Y:S02]  /*bfe50*/  LOP3.LUT R30, R136, 0xffff, RZ, 0xc0, !PT ;  /* 0x0000ffff881e7812 */ /* 0x004fe400078ec0ff */
[----:B---3--:R-:W-:-:S04]  /*bfe60*/  LOP3.LUT R29, R144, 0xffff, RZ, 0xc0, !PT ;  /* 0x0000ffff901d7812 */ /* 0x008fc800078ec0ff */
[----:B------:R-:W-:-:S04]  /*bfe70*/  PRMT R25, R30, 0x3340, R29 ;  /* 0x000033401e197816 */ /* 0x000fc8000000001d */
[----:B0-----:R-:W-:Y:S02]  /*bfe80*/  PRMT R8, R25, 0x5410, R24 ;  /* 0x0000541019087816 */ /* 0x001fe40000000018 */
[----:B------:R-:W-:-:S03]  /*bfe90*/  SHF.R.U32.HI R30, RZ, 0x8, R30 ;  /* 0x00000008ff1e7819 */ /* 0x000fc6000001161e */
[----:B------:R0:W-:Y:S01]  /*bfea0*/  STL [R1+0x471c], R8 ;  /* 0x00471c0801007387 */ /* 0x0001e20000100800 */
[----:B------:R-:W-:-:S03]  /*bfeb0*/  SHF.R.U32.HI R25, RZ, 0x8, R29 ;  /* 0x00000008ff197819 */ /* 0x000fc6000001161d */
[----:B------:R-:W2:Y:S01]  /*bfec0*/  LDL.LU R144, [R1+0x4ab8] ;  /* 0x004ab80001907983 */ /* 0x000ea20000300800 */
[----:B------:R-:W-:Y:S02]  /*bfed0*/  SHF.R.U32.HI R24, RZ, 0x8, R28 ;  /* 0x00000008ff187819 */ /* 0x000fe4000001161c */
[----:B------:R-:W-:Y:S01]  /*bfee0*/  LOP3.LUT R28, R30, 0xffff, RZ, 0xc0, !PT ;  /* 0x0000ffff1e1c7812 */ /* 0x000fe200078ec0ff */
[----:B------:R-:W3:Y:S01]  /*bfef0*/  LDL.LU R136, [R1+0xd1c] ;  /* 0x000d1c0001887983 */ /* 0x000ee20000300800 */
[----:B------:R-:W-:Y:S02]  /*bff00*/  LOP3.LUT R25, R25, 0xffff, RZ, 0xc0, !PT ;  /* 0x0000ffff19197812 */ /* 0x000fe400078ec0ff */
[----:B------:R-:W-:Y:S02]  /*bff10*/  LOP3.LUT R24, R24, 0xffff, RZ, 0xc0, !PT ;  /* 0x0000ffff18187812 */ /* 0x000fe400078ec0ff */
[----:B0-----:R-:W-:Y:S02]  /*bff20*/  PRMT R8, R28, 0x3340, R25 ;  /* 0x000033401c087816 */ /* 0x001fe40000000019 */
[----:B----4-:R-:W-:-:S02]  /*bff30*/  LOP3.LUT R29, R44, 0xffff, RZ, 0xc0, !PT ;  /* 0x0000ffff2c1d7812 */ /* 0x010fc400078ec0ff */
[----:B------:R-:W-:Y:S02]  /*bff40*/  LOP3.LUT R37, R43, 0xffff, RZ, 0xc0, !PT ;  /* 0x0000ffff2b257812 */ /* 0x000fe400078ec0ff */
[----:B------:R-:W-:Y:S02]  /*bff50*/  LOP3.LUT R28, R137, 0xffff, RZ, 0xc0, !PT ;  /* 0x0000ffff891c7812 */ /* 0x000fe400078ec0ff */
[----:B------:R-:W-:Y:S02]  /*bff60*/  PRMT R150, R24, 0x3340, R150 ;  /* 0x0000334018967816 */ /* 0x000fe40000000096 */
[----:B------:R-:W-:Y:S02]  /*bff70*/  PRMT R24, R37, 0x3340, R0 ;  /* 0x0000334025187816 */ /* 0x000fe40000000000 */
[----:B------:R-:W-:Y:S01]  /*bff80*/  PRMT R25, R29, 0x3340, R28 ;  /* 0x000033401d197816 */ /* 0x000fe2000000001c */
[----:B------:R0:W-:Y:S03]  /*bff90*/  STL [R1+0x238], R8 ;  /* 0x0002380801007387 */ /* 0x0001e60000100800 */
[----:B0-----:R-:W-:-:S02]  /*bffa0*/  PRMT R8, R25, 0x5410, R24 ;  /* 0x0000541019087816 */ /* 0x001fc40000000018 */
[----:B------:R-:W-:-:S03]  /*bffb0*/  LOP3.LUT R83, R18, 0xffff, RZ, 0xc0, !PT ;  /* 0x0000ffff12537812 */ /* 0x000fc600078ec0ff */
[----:B------:R0:W-:Y:S04]  /*bffc0*/  STL [R1+0x4718], R8 ;  /* 0x0047180801007387 */ /* 0x0001e80000100800 */
[----:B------:R-:W4:Y:S01]  /*bffd0*/  LDL.LU R18, [R1+0x4c34] ;  /* 0x004c340001127983 */ /* 0x000f220000300800 */
[----:B------:R-:W-:-:S03]  /*bffe0*/  LOP3.LUT R114, R148, 0xffff, RZ, 0xc0, !PT ;  /* 0x0000ffff94727812 */ /* 0x000fc600078ec0ff */
[----:B------:R-:W4:Y:S04]  /*bfff0*/  LDL.LU R137, [R1+0x58] ;  /* 0x0000580001897983 */ /* 0x000f280000300800 */
[----:B------:R-:W4:Y:S01]  /*c0000*/  LDL.LU R148, [R1+0x4950] ;  /* 0x0049500001947983 */ /* 0x000f220000300800 */
        /* <DEDUP_REMOVED lines=9> */
[----:B0-----:R-:W-:-:S03]  /*c00a0*/  PRMT R8, R25, 0x3340, R24 ;  /* 0x0000334019087816 */ /* 0x001fc60000000018 */
[----:B------:R-:W-:Y:S01]  /*c00b0*/  STL [R1+0x32c], R9 ;  /* 0x00032c0901007387 */ /* 0x000fe20000100800 */
[----:B------:R-:W-:Y:S02]  /*c00c0*/  LOP3.LUT R30, R139, 0xffff, RZ, 0xc0, !PT ;  /* 0x0000ffff8b1e7812 */ /* 0x000fe400078ec0ff */
[----:B------:R-:W-:-:S04]  /*c00d0*/  LOP3.LUT R28, R138, 0xffff, RZ, 0xc0, !PT ;  /* 0x0000ffff8a1c7812 */ /* 0x000fc800078ec0ff */
[----:B------:R-:W-:Y:S01]  /*c00e0*/  PRMT R24, R28, 0x3340, R0 ;  /* 0x000033401c187816 */ /* 0x000fe20000000000 */
[----:B------:R3:W-:Y:S01]  /*c00f0*/  STL [R1+0x234], R8 ;  /* 0x0002340801007387 */ /* 0x0007e20000100800 */
[----:B------:R-:W-:Y:S02]  /*c0100*/  SHF.R.U32.HI R34, RZ, 0x8, R30 ;  /* 0x00000008ff227819 */ /* 0x000fe4000001161e */
[----:B--2---:R-:W-:-:S04]  /*c0110*/  LOP3.LUT R29, R144, 0xffff, RZ, 0xc0, !PT ;  /* 0x0000ffff901d7812 */ /* 0x004fc800078ec0ff */
[--C-:B------:R-:W-:Y:S02]  /*c0120*/  PRMT R25, R30, 0x3340, R29.reuse ;  /* 0x000033401e197816 */ /* 0x100fe4000000001d */
[----:B---3--:R-:W-:Y:S02]  /*c0130*/  IADD3 R8, P2, R136, R2, RZ ;  /* 0x0000000288087210 */ /* 0x008fe40007f5e0ff */
[----:B------:R-:W-:Y:S02]  /*c0140*/  PRMT R10, R25, 0x5410, R24 ;  /* 0x00005410190a7816 */ /* 0x000fe40000000018 */
[----:B------:R-:W-:Y:S02]  /*c0150*/  SHF.R.S32.HI R24, RZ, 0x1f, R136 ;  /* 0x0000001fff187819 */ /* 0x000fe40000011488 */
[----:B------:R-:W-:Y:S02]  /*c0160*/  SHF.R.U32.HI R30, RZ, 0x8, R29 ;  /* 0x00000008ff1e7819 */ /* 0x000fe4000001161d */
[----:B------:R-:W-:Y:S01]  /*c0170*/  SHF.R.U32.HI R25, RZ, 0x8, R28 ;  /* 0x00000008ff197819 */ /* 0x000fe2000001161c */
[----:B------:R-:W-:Y:S01]  /*c0180*/  IMAD.X R9, R24, 0x1, R13, P2 ;  /* 0x0000000118097824 */ /* 0x000fe200010e060d */
[----:B------:R-:W-:Y:S01]  /*c0190*/  LOP3.LUT R29, R34, 0xffff, RZ, 0xc0, !PT ;  /* 0x0000ffff221d7812 */ /* 0x000fe200078ec0ff */
[----:B------:R-:W-:Y:S01]  /*c01a0*/  STL [R1+0x4714], R10 ;  /* 0x0047140a01007387 */ /* 0x000fe20000100800 */
[----:B------:R-:W-:-:S03]  /*c01b0*/  LOP3.LUT R28, R30, 0xffff, RZ, 0xc0, !PT ;  /* 0x0000ffff1e1c7812 */ /* 0x000fc600078ec0ff */
[----:B------:R-:W2:Y:S04]  /*c01c0*/  LDL.LU R144, [R1+0x4c50] ;  /* 0x004c500001907983 */ /* 0x000ea80000300800 */
[----:B------:R0:W-:Y:S02]  /*c01d0*/  STL.64 [R1+0x6a0], R8 ;  /* 0x0006a00801007387 */ /* 0x0001e40000100a00 */
[----:B0-----:R-:W-:-:S05]  /*c01e0*/  PRMT R8, R29, 0x3340, R28 ;  /* 0x000033401d087816 */ /* 0x001fca000000001c */
[----:B------:R0:W-:Y:S01]  /*c01f0*/  STL [R1+0x230], R8 ;  /* 0x0002300801007387 */ /* 0x0001e20000100800 */
[----:B----4-:R-:W-:-:S03]  /*c0200*/  LOP3.LUT R30, R18, 0xffff, RZ, 0xc0, !PT ;  /* 0x0000ffff121e7812 */ /* 0x010fc600078ec0ff */
[----:B------:R-:W3:Y:S01]  /*c0210*/  LDL.LU R18, [R1+0x4968] ;  /* 0x0049680001127983 */ /* 0x000ee20000300800 */
[----:B------:R-:W-:Y:S02]  /*c0220*/  LOP3.LUT R25, R25, 0xffff, RZ, 0xc0, !PT ;  /* 0x0000ffff19197812 */ /* 0x000fe400078ec0ff */
[----:B------:R-:W-:Y:S02]  /*c0230*/  LOP3.LUT R34, R137, 0xffff, RZ, 0xc0, !PT ;  /* 0x0000ffff89227812 */ /* 0x000fe400078ec0ff */
[----:B------:R-:W-:Y:S02]  /*c0240*/  LOP3.LUT R29, R148, 0xffff, RZ, 0xc0, !PT ;  /* 0x0000ffff941d7812 */ /* 0x000fe400078ec0ff */
[----:B------:R-:W-:Y:S02]  /*c0250*/  PRMT R149, R25, 0x3340, R149 ;  /* 0x0000334019957816 */ /* 0x000fe40000000095 */
[----:B------:R-:W-:Y:S02]  /*c0260*/  PRMT R25, R34, 0x3340, R0 ;  /* 0x0000334022197816 */ /* 0x000fe40000000000 */
[----:B------:R-:W-:-:S02]  /*c0270*/  PRMT R28, R30, 0x3340, R29 ;  /* 0x000033401e1c7816 */ /* 0x000fc4000000001d */
[----:B0-----:R-:W-:Y:S02]  /*c0280*/  IADD3 R8, P2, R136, R0, RZ ;  /* 0x0000000088087210 */ /* 0x001fe40007f5e0ff */
[----:B------:R-:W-:-:S03]  /*c0290*/  PRMT R10, R28, 0x5410, R25 ;  /* 0x000054101c0a7816 */ /* 0x000fc60000000019 */
[----:B------:R-:W-:Y:S01]  /*c02a0*/  IMAD.X R9, R24, 0x1, R7, P2 ;  /* 0x0000000118097824 */ /* 0x000fe200010e0607 */
[----:B------:R-:W-:Y:S01]  /*c02b0*/  SHF.R.U32.HI R28, RZ, 0x8, R30 ;  /* 0x00000008ff1c7819 */ /* 0x000fe2000001161e */
[----:B------:R0:W-:Y:S01]  /*c02c0*/  STL [R1+0x4710], R10 ;  /* 0x0047100a01007387 */ /* 0x0001e20000100800 */
[----:B------:R-:W-:-:S03]  /*c02d0*/  SHF.R.U32.HI R25, RZ, 0x8, R29 ;  /* 0x00000008ff197819 */ /* 0x000fc6000001161d */
[----:B------:R-:W4:Y:S01]  /*c02e0*/  LDL.LU R45, [R1+0x4f94] ;  /* 0x004f9400012d7983 */ /* 0x000f220000300800 */
[----:B------:R-:W-:-:S03]  /*c02f0*/  LOP3.LUT R28, R28, 0xffff, RZ, 0xc0, !PT ;  /* 0x0000ffff1c1c7812 */ /* 0x000fc600078ec0ff */
[----:B------:R-:W4:Y:S01]  /*c0300*/  LDL.LU R44, [R1+0x46cc] ;  /* 0x0046cc00012c7983 */ /* 0x000f220000300800 */
[----:B------:R-:W-:-:S03]  /*c0310*/  LOP3.LUT R25, R25, 0xffff, RZ, 0xc0, !PT ;  /* 0x0000ffff19197812 */ /* 0x000fc600078ec0ff */
[----:B------:R-:W4:Y:S04]  /*c0320*/  LDL.LU R139, [R1+0x4b1c] ;  /* 0x004b1c00018b7983 */ /* 0x000f280000300800 */
[----:B------:R1:W-:Y:S01]  /*c0330*/  STL.64 [R1+0x698], R8 ;  /* 0x0006980801007387 */ /* 0x0003e20000100a00 */
[----:B0-----:R-:W-:Y:S02]  /*c0340*/  PRMT R10, R28, 0x3340, R25 ;  /* 0x000033401c0a7816 */ /* 0x001fe40000000019 */
[----:B-1----:R-:W-:-:S03]  /*c0350*/  IADD3 R8, P2, R136, R6, RZ ;  /* 0x0000000688087210 */ /* 0x002fc60007f5e0ff */
[----:B------:R-:W-:Y:S02]  /*c0360*/  STL [R1+0x22c], R10 ;  /* 0x00022c0a01007387 */ /* 0x000fe40000100800 */
[----:B------:R-:W-:-:S05]  /*c0370*/  IMAD.X R9, R24, 0x1, R5, P2 ;  /* 0x0000000118097824 */ /* 0x000fca00010e0605 */
[----:B------:R0:W-:Y:S02]  /*c0380*/  STL.64 [R1+0x690], R8 ;  /* 0x0006900801007387 */ /* 0x0001e40000100a00 */
[----:B0-----:R-:W-:-:S05]  /*c0390*/  IADD3 R8, P2, R136, R4, RZ ;  /* 0x0000000488087210 */ /* 0x001fca0007f5e0ff */
[----:B------:R-:W-:Y:S01]  /*c03a0*/  IMAD.X R9, R24, 0x1, R3, P2 ;  /* 0x0000000118097824 */ /* 0x000fe200010e0603 */
[----:B------:R-:W-:-:S04]  /*c03b0*/  SHF.R.U32.HI R24, RZ, 0x8, R34 ;  /* 0x00000008ff187819 */ /* 0x000fc80000011622 */
[----:B------:R-:W-:Y:S01]  /*c03c0*/  LOP3.LUT R24, R24, 0xffff, RZ, 0xc0, !PT ;  /* 0x0000ffff18187812 */ /* 0x000fe200078ec0ff */
[----:B------:R0:W-:Y:S04]  /*c03d0*/  STL.64 [R1+0x688], R8 ;  /* 0x0006880801007387 */ /* 0x0001e80000100a00 */
[----:B------:R-:W4:Y:S01]  /*c03e0*/  LDL.LU R138, [R1+0x4f98] ;  /* 0x004f9800018a7983 */ /* 0x000f220000300800 */
[----:B------:R-:W-:-:S03]  /*c03f0*/  PRMT R147, R24, 0x3340, R147 ;  /* 0x0000334018937816 */ /* 0x000fc60000000093 */
[----:B------:R-:W4:Y:S01]  /*c0400*/  LDL.LU R137, [R1+0x46c8] ;  /* 0x0046c80001897983 */ /* 0x000f220000300800 */
[----:B------:R-:W-:-:S03]  /*c0410*/  LOP3.LUT R82, R17, 0xffff, RZ, 0xc0, !PT ;  /* 0x0000ffff11527812 */ /* 0x000fc600078ec0ff */
[----:B------:R-:W4:Y:S01]  /*c0420*/  LDL.LU R136, [R1+0x4b24] ;  /* 0x004b240001887983 */ /* 0x000f220000300800 */
[----:B--2---:R-:W-:-:S03]  /*c0430*/  LOP3.LUT R25, R144, 0xffff, RZ, 0xc0, !PT ;  /* 0x0000ffff90197812 */ /* 0x004fc600078ec0ff */
[----:B------:R-:W2:Y:S01]  /*c0440*/  LDL.LU R144, [R1+0x4f1c] ;  /* 0x004f1c0001907983 */ /* 0x000ea20000300800 */
[----:B---3--:R-:W-:-:S03]  /*c0450*/  LOP3.LUT R24, R18, 0xffff, RZ, 0xc0, !PT ;  /* 0x0000ffff12187812 */ /* 0x008fc600078ec0ff */
[----:B------:R-:W3:Y:S04]  /*c0460*/  LDL.LU R18, [R1+0x4998] ;  /* 0x0049980001127983 */ /* 0x000ee80000300800 */
[----:B------:R-:W3:Y:S01]  /*c0470*/  LDL.LU R17, [R1+0x5554] ;  /* 0x0055540001117983 */ /* 0x000ee20000300800 */
[--C-:B------:R-:W-:Y:S02]  /*c0480*/  PRMT R91, R25, 0x3340, R24.reuse ;  /* 0x00003340195b7816 */ /* 0x100fe40000000018 */
[----:B------:R-:W-:Y:S01]  /*c0490*/  SHF.R.U32.HI R28, RZ, 0x8, R25 ;  /* 0x00000008ff1c7819 */ /* 0x000fe20000011619 */
[----:B------:R-:W3:Y:S01]  /*c04a0*/  LDL.LU R43, [R1+0xd20] ;  /* 0x000d2000012b7983 */ /* 0x000ee20000300800 */
[----:B------:R-:W-:Y:S02]  /*c04b0*/  SHF.R.U32.HI R24, RZ, 0x8, R24 ;  /* 0x00000008ff187819 */ /* 0x000fe40000011618 */
[----:B------:R-:W-:-:S02]  /*c04c0*/  LOP3.LUT R25, R28, 0xffff, RZ, 0xc0, !PT ;  /* 0x0000ffff1c197812 */ /* 0x000fc400078ec0ff */
[----:B------:R-:W-:-:S04]  /*c04d0*/  LOP3.LUT R24, R24, 0xffff, RZ, 0xc0, !PT ;  /* 0x0000ffff18187812 */ /* 0x000fc800078ec0ff */
[----:B0-----:R-:W-:Y:S02]  /*c04e0*/  PRMT R8, R25, 0x3340, R24 ;  /* 0x0000334019087816 */ /* 0x001fe40000000018 */
[----:B------:R-:W-:-:S04]  /*c04f0*/  SHF.R.U32.HI R24, RZ, 0x8, R82 ;  /* 0x00000008ff187819 */ /* 0x000fc80000011652 */
[----:B------:R-:W-:Y:S02]  /*c0500*/  LOP3.LUT R24, R24, 0xffff, RZ, 0xc0, !PT ;  /* 0x0000ffff18187812 */ /* 0x000fe400078ec0ff */
[----:B----4-:R-:W-:Y:S02]  /*c0510*/  LOP3.LUT R30, R45, 0xffff, RZ, 0xc0, !PT ;  /* 0x0000ffff2d1e7812 */ /* 0x010fe400078ec0ff */
[----:B------:R-:W-:Y:S02]  /*c0520*/  LOP3.LUT R28, R44, 0xffff, RZ, 0xc0, !PT ;  /* 0x0000ffff2c1c7812 */ /* 0x000fe400078ec0ff */
[----:B------:R-:W-:Y:S02]  /*c0530*/  LOP3.LUT R29, R139, 0xffff, RZ, 0xc0, !PT ;  /* 0x0000ffff8b1d7812 */ /* 0x000fe400078ec0ff */
[----:B------:R-:W-:Y:S02]  /*c0540*/  PRMT R146, R24, 0x3340, R146 ;  /* 0x0000334018927816 */ /* 0x000fe40000000092 */
[----:B------:R-:W-:-:S02]  /*c0550*/  PRMT R24, R28, 0x3340, R0 ;  /* 0x000033401c187816 */ /* 0x000fc40000000000 */
[--C-:B------:R-:W-:Y:S01]  /*c0560*/  PRMT R25, R30, 0x3340, R29.reuse ;  /* 0x000033401e197816 */ /* 0x100fe2000000001d */
[----:B------:R0:W-:Y:S01]  /*c0570*/  STL [R1+0x228], R8 ;  /* 0x0002280801007387 */ /* 0x0001e20000100800 */
[----:B------:R-:W-:Y:S02]  /*c0580*/  SHF.R.U32.HI R30, RZ, 0x8, R30 ;  /* 0x00000008ff1e7819 */ /* 0x000fe4000001161e */
[----:B0-----:R-:W-:Y:S02]  /*c0590*/  PRMT R8, R25, 0x5410, R24 ;  /* 0x0000541019087816 */ /* 0x001fe40000000018 */
[----:B------:R-:W-:Y:S02]  /*c05a0*/  SHF.R.U32.HI R25, RZ, 0x8, R29 ;  /* 0x00000008ff197819 */ /* 0x000fe4000001161d */
[----:B------:R-:W-:Y:S02]  /*c05b0*/  SHF.R.U32.HI R24, RZ, 0x8, R28 ;  /* 0x00000008ff187819 */ /* 0x000fe4000001161c */
[----:B------:R-:W-:-:S02]  /*c05c0*/  LOP3.LUT R28, R30, 0xffff, RZ, 0xc0, !PT ;  /* 0x0000ffff1e1c7812 */ /* 0x000fc400078ec0ff */
[----:B------:R-:W-:Y:S01]  /*c05d0*/  LOP3.LUT R25, R25, 0xffff, RZ, 0xc0, !PT ;  /* 0x0000ffff19197812 */ /* 0x000fe200078ec0ff */
[----:B------:R0:W-:Y:S01]  /*c05e0*/  STL [R1+0x4708], R8 ;  /* 0x0047080801007387 */ /* 0x0001e20000100800 */
[----:B------:R-:W-:Y:S02]  /*c05f0*/  SHF.R.U32.HI R148, RZ, 0x8, R37 ;  /* 0x00000008ff947819 */ /* 0x000fe40000011625 */
[----:B0-----:R-:W-:-:S05]  /*c0600*/  PRMT R8, R28, 0x3340, R25 ;  /* 0x000033401c087816 */ /* 0x001fca0000000019 */
[----:B------:R0:W-:Y:S01]  /*c0610*/  STL [R1+0x220], R8 ;  /* 0x0002200801007387 */ /* 0x0001e20000100800 */
[----:B------:R-:W-:Y:S02]  /*c0620*/  LOP3.LUT R34, R138, 0xffff, RZ, 0xc0, !PT ;  /* 0x0000ffff8a227812 */ /* 0x000fe400078ec0ff */
[----:B------:R-:W-:Y:S02]  /*c0630*/  LOP3.LUT R24, R24, 0xffff, RZ, 0xc0, !PT ;  /* 0x0000ffff18187812 */ /* 0x000fe400078ec0ff */
[----:B------:R-:W-:Y:S02]  /*c0640*/  LOP3.LUT R40, R137, 0xffff, RZ, 0xc0, !PT ;  /* 0x0000ffff89287812 */ /* 0x000fe400078ec0ff */
[----:B------:R-:W-:Y:S02]  /*c0650*/  LOP3.LUT R29, R136, 0xffff, RZ, 0xc0, !PT ;  /* 0x0000ffff881d7812 */ /* 0x000fe400078ec0ff */
[----:B------:R-:W-:Y:S02]  /*c0660*/  PRMT R145, R24, 0x3340, R145 ;  /* 0x0000334018917816 */ /* 0x000fe40000000091 */
[----:B------:R-:W-:-:S02]  /*c0670*/  PRMT R24, R40, 0x3340, R0 ;  /* 0x0000334028187816 */ /* 0x000fc40000000000 */
[----:B------:R-:W-:-:S04]  /*c0680*/  PRMT R25, R34, 0x3340, R29 ;  /* 0x0000334022197816 */ /* 0x000fc8000000001d */
[----:B0-----:R-:W-:Y:S02]  /*c0690*/  PRMT R8, R25, 0x5410, R24 ;  /* 0x0000541019087816 */ /* 0x001fe40000000018 */
[----:B--2---:R-:W-:Y:S02]  /*c06a0*/  LOP3.LUT R30, R144, 0xffff, RZ, 0xc0, !PT ;  /* 0x0000ffff901e7812 */ /* 0x004fe400078ec0ff */
[----:B---3--:R-:W-:Y:S02]  /*c06b0*/  LOP3.LUT R37, R17, 0xffff, RZ, 0xc0, !PT ;  /* 0x0000ffff11257812 */ /* 0x008fe400078ec0ff */
[----:B------:R-:W2:Y:S04]  /*c06c0*/  LDL.LU R17, [R1+0x5550] ;  /* 0x0055500001117983 */ /* 0x000ea80000300800 */
[----:B------:R-:W3:Y:S04]  /*c06d0*/  LDL.LU R139, [R1+0x4cbc] ;  /* 0x004cbc00018b7983 */ /* 0x000ee80000300800 */
[----:B------:R-:W4:Y:S01]  /*c06e0*/  LDL.LU R138, [R1+0x49b0] ;  /* 0x0049b000018a7983 */ /* 0x000f220000300800 */
[----:B------:R-:W-:-:S02]  /*c06f0*/  LOP3.LUT R28, R18, 0xffff, RZ, 0xc0, !PT ;  /* 0x0000ffff121c7812 */ /* 0x000fc400078ec0ff */
[----:B------:R-:W-:Y:S02]  /*c0700*/  PRMT R24, R37, 0x3340, R0 ;  /* 0x0000334025187816 */ /* 0x000fe40000000000 */
[----:B------:R-:W-:-:S04]  /*c0710*/  PRMT R25, R30, 0x3340, R28 ;  /* 0x000033401e197816 */ /* 0x000fc8000000001c */
[----:B------:R-:W-:Y:S01]  /*c0720*/  PRMT R10, R25, 0x5410, R24 ;  /* 0x00005410190a7816 */ /* 0x000fe20000000018 */
[----:B------:R0:W-:Y:S04]  /*c0730*/  STL [R1+0x4704], R8 ;  /* 0x0047040801007387 */ /* 0x0001e80000100800 */
[----:B------:R-:W-:Y:S04]  /*c0740*/  STL [R1+0x4700], R10 ;  /* 0x0047000a01007387 */ /* 0x000fe80000100800 */
[----:B------:R-:W2:Y:S04]  /*c0750*/  LDL.LU R137, [R1+0x4fb4] ;  /* 0x004fb40001897983 */ /* 0x000ea80000300800 */
[----:B------:R-:W2:Y:S04]  /*c0760*/  LDL.LU R136, [R1+0x46f8] ;  /* 0x0046f80001887983 */ /* 0x000ea80000300800 */
[----:B------:R-:W2:Y:S01]  /*c0770*/  LDL.LU R18, [R1+0x4b5c] ;  /* 0x004b5c0001127983 */ /* 0x000ea20000300800 */
[----:B------:R-:W-:-:S02]  /*c0780*/  SHF.R.S32.HI R24, RZ, 0x1f, R43 ;  /* 0x0000001fff187819 */ /* 0x000fc4000001142b */
[----:B0-----:R-:W-:Y:S02]  /*c0790*/  IADD3 R8, P2, R43, R2, RZ ;  /* 0x000000022b087210 */ /* 0x001fe40007f5e0ff */
[----:B------:R-:W-:Y:S02]  /*c07a0*/  SHF.R.U32.HI R34, RZ, 0x8, R34 ;  /* 0x00000008ff227819 */ /* 0x000fe40000011622 */
[----:B------:R-:W-:Y:S01]  /*c07b0*/  SHF.R.U32.HI R25, RZ, 0x8, R29 ;  /* 0x00000008ff197819 */ /* 0x000fe2000001161d */
[----:B------:R-:W-:Y:S01]  /*c07c0*/  IMAD.X R9, R24, 0x1, R13, P2 ;  /* 0x0000000118097824 */ /* 0x000fe200010e060d */
[----:B------:R-:W-:Y:S02]  /*c07d0*/  SHF.R.U32.HI R30, RZ, 0x8, R30 ;  /* 0x00000008ff1e7819 */ /* 0x000fe4000001161e */
[----:B------:R-:W-:Y:S02]  /*c07e0*/  SHF.R.U32.HI R29, RZ, 0x8, R28 ;  /* 0x00000008ff1d7819 */ /* 0x000fe4000001161c */
[----:B------:R0:W-:Y:S01]  /*c07f0*/  STL.64 [R1+0x680], R8 ;  /* 0x0006800801007387 */ /* 0x0001e20000100a00 */
[----:B------:R-:W-:-:S02]  /*c0800*/  LOP3.LUT R28, R34, 0xffff, RZ, 0xc0, !PT ;  /* 0x0000ffff221c7812 */ /* 0x000fc400078ec0ff */
[----:B------:R-:W-:Y:S02]  /*c0810*/  LOP3.LUT R25, R25, 0xffff, RZ, 0xc0, !PT ;  /* 0x0000ffff19197812 */ /* 0x000fe400078ec0ff */
[----:B------:R-:W-:Y:S02]  /*c0820*/  LOP3.LUT R30, R30, 0xffff, RZ, 0xc0, !PT ;  /* 0x0000ffff1e1e7812 */ /* 0x000fe400078ec0ff */
[----:B------:R-:W-:Y:S02]  /*c0830*/  LOP3.LUT R29, R29, 0xffff, RZ, 0xc0, !PT ;  /* 0x0000ffff1d1d7812 */ /* 0x000fe400078ec0ff */
[----:B------:R-:W-:Y:S02]  /*c0840*/  PRMT R11, R28, 0x3340, R25 ;  /* 0x000033401c0b7816 */ /* 0x000fe40000000019 */
[----:B0-----:R-:W-:Y:S02]  /*c0850*/  IADD3 R8, P2, R43, R0, RZ ;  /* 0x000000002b087210 */ /* 0x001fe40007f5e0ff */
[----:B------:R-:W-:-:S02]  /*c0860*/  PRMT R10, R30, 0x3340, R29 ;  /* 0x000033401e0a7816 */ /* 0x000fc4000000001d */
[----:B------:R-:W-:Y:S01]  /*c0870*/  SHF.R.U32.HI R25, RZ, 0x8, R40 ;  /* 0x00000008ff197819 */ /* 0x000fe20000011628 */
[----:B------:R-:W-:Y:S01]  /*c0880*/  IMAD.X R9, R24, 0x1, R7, P2 ;  /* 0x0000000118097824 */ /* 0x000fe200010e0607 */
[----:B------:R-:W-:Y:S01]  /*c0890*/  STL [R1+0x21c], R11 ;  /* 0x00021c0b01007387 */ /* 0x000fe20000100800 */
[----:B------:R-:W-:Y:S02]  /*c08a0*/  LOP3.LUT R161, R16, 0xffff, RZ, 0xc0, !PT ;  /* 0x0000ffff10a17812 */ /* 0x000fe400078ec0ff */
[----:B------:R-:W-:Y:S01]  /*c08b0*/  LOP3.LUT R25, R25, 0xffff, RZ, 0xc0, !PT ;  /* 0x0000ffff19197812 */ /* 0x000fe200078ec0ff */
[----:B------:R-:W-:Y:S04]  /*c08c0*/  STL [R1+0x218], R10 ;  /* 0x0002180a01007387 */ /* 0x000fe80000100800 */
[----:B------:R0:W-:Y:S01]  /*c08d0*/  STL.64 [R1+0x678], R8 ;  /* 0x0006780801007387 */ /* 0x0001e20000100a00 */
[----:B------:R-:W-:-:S03]  /*c08e0*/  PRMT R143, R25, 0x3340, R143 ;  /* 0x00003340198f7816 */ /* 0x000fc6000000008f */
[----:B------:R-:W2:Y:S01]  /*c08f0*/  LDL.LU R16, [R1+0x554c] ;  /* 0x00554c0001107983 */ /* 0x000ea20000300800 */
[----:B------:R-:W-:Y:S02]  /*c0900*/  PRMT R25, R161, 0x3340, R0 ;  /* 0x00003340a1197816 */ /* 0x000fe40000000000 */
[----:B0-----:R-:W-:-:S05]  /*c0910*/  IADD3 R8, P2, R43, R6, RZ ;  /* 0x000000062b087210 */ /* 0x001fca0007f5e0ff */
[----:B------:R-:W-:Y:S01]  /*c0920*/  IMAD.X R9, R24, 0x1, R5, P2 ;  /* 0x0000000118097824 */ /* 0x000fe200010e0605 */
[----:B---3--:R-:W-:Y:S02]  /*c0930*/  LOP3.LUT R30, R139, 0xffff, RZ, 0xc0, !PT ;  /* 0x0000ffff8b1e7812 */ /* 0x008fe400078ec0ff */
[----:B------:R-:W3:Y:S01]  /*c0940*/  LDL.LU R139, [R1+0x4f40] ;  /* 0x004f4000018b7983 */ /* 0x000ee20000300800 */
[----:B----4-:R-:W-:-:S03]  /*c0950*/  LOP3.LUT R29, R138, 0xffff, RZ, 0xc0, !PT ;  /* 0x0000ffff8a1d7812 */ /* 0x010fc600078ec0ff */
[----:B------:R-:W4:Y:S01]  /*c0960*/  LDL.LU R138, [R1+0x49d0] ;  /* 0x0049d000018a7983 */ /* 0x000f220000300800 */
[----:B------:R-:W-:-:S03]  /*c0970*/  PRMT R28, R30, 0x3340, R29 ;  /* 0x000033401e1c7816 */ /* 0x000fc6000000001d */
[----:B------:R-:W4:Y:S01]  /*c0980*/  LDL.LU R44, [R1+0xd24] ;  /* 0x000d2400012c7983 */ /* 0x000f220000300800 */
        /* <DEDUP_REMOVED lines=10> */
[----:B--2---:R-:W-:Y:S02]  /*c0a30*/  LOP3.LUT R30, R137, 0xffff, RZ, 0xc0, !PT ;  /* 0x0000ffff891e7812 */ /* 0x004fe400078ec0ff */
[----:B------:R-:W-:Y:S02]  /*c0a40*/  LOP3.LUT R28, R136, 0xffff, RZ, 0xc0, !PT ;  /* 0x0000ffff881c7812 */ /* 0x000fe400078ec0ff */
[----:B------:R-:W-:-:S02]  /*c0a50*/  LOP3.LUT R29, R18, 0xffff, RZ, 0xc0, !PT ;  /* 0x0000ffff121d7812 */ /* 0x000fc400078ec0ff */
[----:B0-----:R-:W-:-:S05]  /*c0a60*/  PRMT R8, R25, 0x3340, R24 ;  /* 0x0000334019087816 */ /* 0x001fca0000000018 */
[----:B------:R0:W-:Y:S04]  /*c0a70*/  STL [R1+0x30c], R8 ;  /* 0x00030c0801007387 */ /* 0x0001e80000100800 */
[----:B------:R-:W2:Y:S04]  /*c0a80*/  LDL.LU R137, [R1+0x4fc4] ;  /* 0x004fc40001897983 */ /* 0x000ea80000300800 */
[----:B------:R-:W2:Y:S04]  /*c0a90*/  LDL.LU R136, [R1+0x46d8] ;  /* 0x0046d80001887983 */ /* 0x000ea80000300800 */
[----:B------:R-:W2:Y:S01]  /*c0aa0*/  LDL.LU R18, [R1+0x4b74] ;  /* 0x004b740001127983 */ /* 0x000ea20000300800 */
[----:B------:R-:W-:-:S02]  /*c0ab0*/  PRMT R24, R28, 0x3340, R0 ;  /* 0x000033401c187816 */ /* 0x000fc40000000000 */
[--C-:B------:R-:W-:Y:S02]  /*c0ac0*/  PRMT R25, R30, 0x3340, R29.reuse ;  /* 0x000033401e197816 */ /* 0x100fe4000000001d */
[----:B------:R-:W-:Y:S02]  /*c0ad0*/  SHF.R.U32.HI R28, RZ, 0x8, R28 ;  /* 0x00000008ff1c7819 */ /* 0x000fe4000001161c */
[----:B0-----:R-:W-:Y:S02]  /*c0ae0*/  PRMT R8, R25, 0x5410, R24 ;  /* 0x0000541019087816 */ /* 0x001fe40000000018 */
[----:B------:R-:W-:Y:S02]  /*c0af0*/  SHF.R.U32.HI R25, RZ, 0x8, R30 ;  /* 0x00000008ff197819 */ /* 0x000fe4000001161e */
[----:B------:R-:W-:Y:S02]  /*c0b00*/  SHF.R.U32.HI R24, RZ, 0x8, R29 ;  /* 0x00000008ff187819 */ /* 0x000fe4000001161d */
[----:B------:R-:W-:-:S02]  /*c0b10*/  LOP3.LUT R28, R28, 0xffff, RZ, 0xc0, !PT ;  /* 0x0000ffff1c1c7812 */ /* 0x000fc400078ec0ff */
[----:B------:R-:W-:Y:S02]  /*c0b20*/  LOP3.LUT R25, R25, 0xffff, RZ, 0xc0, !PT ;  /* 0x0000ffff19197812 */ /* 0x000fe400078ec0ff */
[----:B------:R-:W-:Y:S02]  /*c0b30*/  LOP3.LUT R24, R24, 0xffff, RZ, 0xc0, !PT ;  /* 0x0000ffff18187812 */ /* 0x000fe400078ec0ff */
[----:B------:R-:W-:Y:S02]  /*c0b40*/  PRMT R141, R28, 0x3340, R141 ;  /* 0x000033401c8d7816 */ /* 0x000fe4000000008d */
[----:B------:R-:W-:Y:S01]  /*c0b50*/  LOP3.LUT R28, R16, 0xffff, RZ, 0xc0, !PT ;  /* 0x0000ffff101c7812 */ /* 0x000fe200078ec0ff */
[----:B------:R0:W-:Y:S02]  /*c0b60*/  STL [R1+0x46f4], R8 ;  /* 0x0046f40801007387 */ /* 0x0001e40000100800 */
[----:B0-----:R-:W-:Y:S02]  /*c0b70*/  PRMT R8, R25, 0x3340, R24 ;  /* 0x0000334019087816 */ /* 0x001fe40000000018 */
[----:B------:R-:W-:-:S03]  /*c0b80*/  PRMT R24, R28, 0x3340, R0 ;  /* 0x000033401c187816 */ /* 0x000fc60000000000 */
[----:B------:R0:W-:Y:S04]  /*c0b90*/  STL [R1+0x210], R8 ;  /* 0x0002100801007387 */ /* 0x0001e80000100800 */
[----:B------:R-:W2:Y:S01]  /*c0ba0*/  LDL.LU R16, [R1+0x5548] ;  /* 0x0055480001107983 */ /* 0x000ea20000300800 */
[----:B---3--:R-:W-:Y:S02]  /*c0bb0*/  LOP3.LUT R30, R139, 0xffff, RZ, 0xc0, !PT ;  /* 0x0000ffff8b1e7812 */ /* 0x008fe400078ec0ff */
[----:B----4-:R-:W-:-:S04]  /*c0bc0*/  LOP3.LUT R29, R138, 0xffff, RZ, 0xc0, !PT ;  /* 0x0000ffff8a1d7812 */ /* 0x010fc800078ec0ff */
[----:B------:R-:W-:-:S04]  /*c0bd0*/  PRMT R25, R30, 0x3340, R29 ;  /* 0x000033401e197816 */ /* 0x000fc8000000001d */
[----:B------:R-:W-:-:S05]  /*c0be0*/  PRMT R10, R25, 0x5410, R24 ;  /* 0x00005410190a7816 */ /* 0x000fca0000000018 */
[----:B------:R-:W-:Y:S04]  /*c0bf0*/  STL [R1+0x46f0], R10 ;  /* 0x0046f00a01007387 */ /* 0x000fe80000100800 */
[----:B------:R-:W3:Y:S04]  /*c0c00*/  LDL.LU R46, [R1+0x4f48] ;  /* 0x004f4800012e7983 */ /* 0x000ee80000300800 */
[----:B------:R-:W4:Y:S01]  /*c0c10*/  LDL.LU R45, [R1+0x49ec] ;  /* 0x0049ec00012d7983 */ /* 0x000f220000300800 */
[----:B------:R-:W-:Y:S02]  /*c0c20*/  SHF.R.S32.HI R24, RZ, 0x1f, R44 ;  /* 0x0000001fff187819 */ /* 0x000fe4000001142c */
[----:B0-----:R-:W-:-:S02]  /*c0c30*/  IADD3 R8, P2, R44, R2, RZ ;  /* 0x000000022c087210 */ /* 0x001fc40007f5e0ff */
[----:B------:R-:W-:Y:S02]  /*c0c40*/  SHF.R.U32.HI R25, RZ, 0x8, R29 ;  /* 0x00000008ff197819 */ /* 0x000fe4000001161d */
[----:B------:R-:W-:Y:S02]  /*c0c50*/  SHF.R.U32.HI R29, RZ, 0x8, R28 ;  /* 0x00000008ff1d7819 */ /* 0x000fe4000001161c */
[----:B------:R-:W-:Y:S01]  /*c0c60*/  SHF.R.U32.HI R30, RZ, 0x8, R30 ;  /* 0x00000008ff1e7819 */ /* 0x000fe2000001161e */
[----:B------:R-:W-:Y:S01]  /*c0c70*/  IMAD.X R9, R24, 0x1, R13, P2 ;  /* 0x0000000118097824 */ /* 0x000fe200010e060d */
[----:B------:R-:W-:Y:S02]  /*c0c80*/  LOP3.LUT R29, R29, 0xffff, RZ, 0xc0, !PT ;  /* 0x0000ffff1d1d7812 */ /* 0x000fe400078ec0ff */
[----:B------:R-:W-:Y:S02]  /*c0c90*/  LOP3.LUT R28, R30, 0xffff, RZ, 0xc0, !PT ;  /* 0x0000ffff1e1c7812 */ /* 0x000fe400078ec0ff */
[----:B------:R-:W-:Y:S01]  /*c0ca0*/  LOP3.LUT R25, R25, 0xffff, RZ, 0xc0, !PT ;  /* 0x0000ffff19197812 */ /* 0x000fe200078ec0ff */
[----:B------:R0:W-:Y:S01]  /*c0cb0*/  STL.64 [R1+0x660], R8 ;  /* 0x0006600801007387 */ /* 0x0001e20000100a00 */
[----:B------:R-:W-:-:S02]  /*c0cc0*/  PRMT R127, R29, 0x3340, R127 ;  /* 0x000033401d7f7816 */ /* 0x000fc4000000007f */
[----:B0-----:R-:W-:Y:S02]  /*c0cd0*/  PRMT R8, R28, 0x3340, R25 ;  /* 0x000033401c087816 */ /* 0x001fe40000000019 */
[----:B--2---:R-:W-:Y:S02]  /*c0ce0*/  LOP3.LUT R34, R137, 0xffff, RZ, 0xc0, !PT ;  /* 0x0000ffff89227812 */ /* 0x004fe400078ec0ff */
[----:B------:R-:W-:Y:S02]  /*c0cf0*/  LOP3.LUT R29, R136, 0xffff, RZ, 0xc0, !PT ;  /* 0x0000ffff881d7812 */ /* 0x000fe400078ec0ff */
[----:B------:R-:W-:Y:S02]  /*c0d00*/  LOP3.LUT R30, R18, 0xffff, RZ, 0xc0, !PT ;  /* 0x0000ffff121e7812 */ /* 0x000fe400078ec0ff */
[----:B------:R-:W-:Y:S02]  /*c0d10*/  PRMT R25, R29, 0x3340, R0 ;  /* 0x000033401d197816 */ /* 0x000fe40000000000 */
[----:B------:R-:W-:Y:S01]  /*c0d20*/  PRMT R28, R34, 0x3340, R30 ;  /* 0x00003340221c7816 */ /* 0x000fe2000000001e */
[----:B------:R0:W-:Y:S03]  /*c0d30*/  STL [R1+0x20c], R8 ;  /* 0x00020c0801007387 */ /* 0x0001e60000100800 */
[----:B------:R-:W-:-:S02]  /*c0d40*/  PRMT R10, R28, 0x5410, R25 ;  /* 0x000054101c0a7816 */ /* 0x000fc40000000019 */
[----:B0-----:R-:W-:-:S03]  /*c0d50*/  IADD3 R8, P2, R44, R0, RZ ;  /* 0x000000002c087210 */ /* 0x001fc60007f5e0ff */
[----:B------:R-:W-:Y:S02]  /*c0d60*/  STL [R1+0x46ec], R10 ;  /* 0x0046ec0a01007387 */ /* 0x000fe40000100800 */
[----:B------:R-:W-:Y:S02]  /*c0d70*/  IMAD.X R9, R24, 0x1, R7, P2 ;  /* 0x0000000118097824 */ /* 0x000fe400010e0607 */
[----:B------:R-:W2:Y:S04]  /*c0d80*/  LDL.LU R43, [R1+0x4fd8] ;  /* 0x004fd800012b7983 */ /* 0x000ea80000300800 */
[----:B------:R-:W2:Y:S04]  /*c0d90*/  LDL.LU R139, [R1+0x4820] ;  /* 0x00482000018b7983 */ /* 0x000ea80000300800 */
[----:B------:R-:W2:Y:S04]  /*c0da0*/  LDL.LU R138, [R1+0x4b90] ;  /* 0x004b9000018a7983 */ /* 0x000ea80000300800 */
[----:B------:R0:W-:Y:S04]  /*c0db0*/  STL.64 [R1+0x658], R8 ;  /* 0x0006580801007387 */ /* 0x0001e80000100a00 */
[----:B------:R-:W2:Y:S04]  /*c0dc0*/  LDL.LU R137, [R1+0x4fdc] ;  /* 0x004fdc0001897983 */ /* 0x000ea80000300800 */
[----:B------:R-:W2:Y:S04]  /*c0dd0*/  LDL.LU R136, [R1+0x481c] ;  /* 0x00481c0001887983 */ /* 0x000ea80000300800 */
[----:B------:R-:W2:Y:S01]  /*c0de0*/  LDL.LU R18, [R1+0x4b9c] ;  /* 0x004b9c0001127983 */ /* 0x000ea20000300800 */
[----:B------:R-:W-:-:S02]  /*c0df0*/  SHF.R.U32.HI R28, RZ, 0x8, R34 ;  /* 0x00000008ff1c7819 */ /* 0x000fc40000011622 */
[----:B------:R-:W-:Y:S02]  /*c0e00*/  SHF.R.U32.HI R25, RZ, 0x8, R30 ;  /* 0x00000008ff197819 */ /* 0x000fe4000001161e */
[----:B------:R-:W-:Y:S02]  /*c0e10*/  SHF.R.U32.HI R29, RZ, 0x8, R29 ;  /* 0x00000008ff1d7819 */ /* 0x000fe4000001161d */
[----:B------:R-:W-:Y:S02]  /*c0e20*/  LOP3.LUT R28, R28, 0xffff, RZ, 0xc0, !PT ;  /* 0x0000ffff1c1c7812 */ /* 0x000fe400078ec0ff */
[----:B------:R-:W-:Y:S02]  /*c0e30*/  LOP3.LUT R25, R25, 0xffff, RZ, 0xc0, !PT ;  /* 0x0000ffff19197812 */ /* 0x000fe400078ec0ff */
[----:B------:R-:W-:Y:S02]  /*c0e40*/  LOP3.LUT R29, R29, 0xffff, RZ, 0xc0, !PT ;  /* 0x0000ffff1d1d7812 */ /* 0x000fe400078ec0ff */
[----:B------:R-:W-:-:S02]  /*c0e50*/  SHF.R.U32.HI R214, RZ, 0x8, R174 ;  /* 0x00000008ffd67819 */ /* 0x000fc400000116ae */
[----:B0-----:R-:W-:Y:S02]  /*c0e60*/  PRMT R8, R28, 0x3340, R25 ;  /* 0x000033401c087816 */ /* 0x001fe40000000019 */
[----:B------:R-:W-:Y:S02]  /*c0e70*/  PRMT R109, R29, 0x3340, R109 ;  /* 0x000033401d6d7816 */ /* 0x000fe4000000006d */
[----:B------:R-:W-:Y:S01]  /*c0e80*/  LOP3.LUT R174, R17, 0xffff, RZ, 0xc0, !PT ;  /* 0x0000ffff11ae7812 */ /* 0x000fe200078ec0ff */
[----:B------:R0:W-:Y:S03]  /*c0e90*/  STL [R1+0x208], R8 ;  /* 0x0002080801007387 */ /* 0x0001e60000100800 */
[----:B------:R-:W-:Y:S01]  /*c0ea0*/  PRMT R25, R174, 0x3340, R0 ;  /* 0x00003340ae197816 */ /* 0x000fe20000000000 */
[----:B------:R-:W2:Y:S01]  /*c0eb0*/  LDL.LU R17, [R1+0x5544] ;  /* 0x0055440001117983 */ /* 0x000ea20000300800 */
[----:B0-----:R-:W-:-:S05]  /*c0ec0*/  IADD3 R8, P2, R44, R6, RZ ;  /* 0x000000062c087210 */ /* 0x001fca0007f5e0ff */
[----:B------:R-:W-:Y:S01]  /*c0ed0*/  IMAD.X R9, R24, 0x1, R5, P2 ;  /* 0x0000000118097824 */ /* 0x000fe200010e0605 */
[----:B---3--:R-:W-:Y:S02]  /*c0ee0*/  LOP3.LUT R30, R46, 0xffff, RZ, 0xc0, !PT ;  /* 0x0000ffff2e1e7812 */ /* 0x008fe400078ec0ff */
[----:B----4-:R-:W-:-:S04]  /*c0ef0*/  LOP3.LUT R29, R45, 0xffff, RZ, 0xc0, !PT ;  /* 0x0000ffff2d1d7812 */ /* 0x010fc800078ec0ff */
[----:B------:R-:W-:-:S04]  /*c0f00*/  PRMT R28, R30, 0x3340, R29 ;  /* 0x000033401e1c7816 */ /* 0x000fc8000000001d */
[----:B------:R-:W-:-:S05]  /*c0f10*/  PRMT R10, R28, 0x5410, R25 ;  /* 0x000054101c0a7816 */ /* 0x000fca0000000019 */
[----:B------:R-:W-:Y:S04]  /*c0f20*/  STL [R1+0x46e8], R10 ;  /* 0x0046e80a01007387 */ /* 0x000fe80000100800 */
[----:B------:R-:W3:Y:S04]  /*c0f30*/  LDL.LU R45, [R1+0xd28] ;  /* 0x000d2800012d7983 */ /* 0x000ee80000300800 */
        /* <DEDUP_REMOVED lines=8> */
[----:B------:R0:W-:Y:S04]  /*c0fc0*/  STL.64 [R1+0x648], R8 ;  /* 0x0006480801007387 */ /* 0x0001e80000100a00 */
[----:B------:R-:W-:Y:S01]  /*c0fd0*/  STL [R1+0x5418], R222 ;  /* 0x005418de01007387 */ /* 0x000fe20000100800 */
[----:B--2---:R-:W-:-:S03]  /*c0fe0*/  LOP3.LUT R34, R43, 0xffff, RZ, 0xc0, !PT ;  /* 0x0000ffff2b227812 */ /* 0x004fc600078ec0ff */
[----:B------:R-:W2:Y:S01]  /*c0ff0*/  LDL.LU R43, [R1+0x4f60] ;  /* 0x004f6000012b7983 */ /* 0x000ea20000300800 */
[----:B------:R-:W-:-:S03]  /*c1000*/  LOP3.LUT R30, R137, 0xffff, RZ, 0xc0, !PT ;  /* 0x0000ffff891e7812 */ /* 0x000fc600078ec0ff */
[----:B------:R-:W4:Y:S01]  /*c1010*/  LDL.LU R137, [R1+0x4a34] ;  /* 0x004a340001897983 */ /* 0x000f220000300800 */
[----:B------:R-:W-:Y:S02]  /*c1020*/  LOP3.LUT R40, R139, 0xffff, RZ, 0xc0, !PT ;  /* 0x0000ffff8b287812 */ /* 0x000fe400078ec0ff */
[----:B------:R-:W-:Y:S02]  /*c1030*/  LOP3.LUT R29, R138, 0xffff, RZ, 0xc0, !PT ;  /* 0x0000ffff8a1d7812 */ /* 0x000fe400078ec0ff */
[----:B------:R-:W-:Y:S02]  /*c1040*/  PRMT R24, R40, 0x3340, R0 ;  /* 0x0000334028187816 */ /* 0x000fe40000000000 */
[----:B------:R-:W-:Y:S02]  /*c1050*/  PRMT R25, R34, 0x3340, R29 ;  /* 0x0000334022197816 */ /* 0x000fe4000000001d */
[----:B------:R-:W-:Y:S02]  /*c1060*/  SHF.R.U32.HI R144, RZ, 0x8, R37 ;  /* 0x00000008ff907819 */ /* 0x000fe40000011625 */
[----:B------:R-:W-:-:S02]  /*c1070*/  LOP3.LUT R37, R136, 0xffff, RZ, 0xc0, !PT ;  /* 0x0000ffff88257812 */ /* 0x000fc400078ec0ff */
[----:B------:R-:W-:Y:S02]  /*c1080*/  LOP3.LUT R28, R18, 0xffff, RZ, 0xc0, !PT ;  /* 0x0000ffff121c7812 */ /* 0x000fe400078ec0ff */
[----:B0-----:R-:W-:Y:S02]  /*c1090*/  PRMT R8, R25, 0x5410, R24 ;  /* 0x0000541019087816 */ /* 0x001fe40000000018 */
[----:B------:R-:W-:Y:S02]  /*c10a0*/  PRMT R24, R37, 0x3340, R0 ;  /* 0x0000334025187816 */ /* 0x000fe40000000000 */
[----:B------:R-:W-:Y:S01]  /*c10b0*/  PRMT R25, R30, 0x3340, R28 ;  /* 0x000033401e197816 */ /* 0x000fe2000000001c */
[----:B------:R0:W-:Y:S03]  /*c10c0*/  STL [R1+0x46e4], R8 ;  /* 0x0046e40801007387 */ /* 0x0001e60000100800 */
[----:B0-----:R-:W-:-:S02]  /*c10d0*/  PRMT R8, R25, 0x5410, R24 ;  /* 0x0000541019087816 */ /* 0x001fc40000000018 */
[----:B------:R-:W-:Y:S02]  /*c10e0*/  SHF.R.U32.HI R25, RZ, 0x8, R30 ;  /* 0x00000008ff197819 */ /* 0x000fe4000001161e */
[----:B------:R-:W-:Y:S01]  /*c10f0*/  SHF.R.U32.HI R24, RZ, 0x8, R28 ;  /* 0x00000008ff187819 */ /* 0x000fe2000001161c */
[----:B------:R0:W-:Y:S01]  /*c1100*/  STL [R1+0x46e0], R8 ;  /* 0x0046e00801007387 */ /* 0x0001e20000100800 */
[----:B------:R-:W-:Y:S02]  /*c1110*/  LOP3.LUT R25, R25, 0xffff, RZ, 0xc0, !PT ;  /* 0x0000ffff19197812 */ /* 0x000fe400078ec0ff */
[----:B------:R-:W-:Y:S01]  /*c1120*/  LOP3.LUT R24, R24, 0xffff, RZ, 0xc0, !PT ;  /* 0x0000ffff18187812 */ /* 0x000fe200078ec0ff */
[----:B------:R-:W4:Y:S03]  /*c1130*/  LDL.LU R136, [R1+0x4ff4] ;  /* 0x004ff40001887983 */ /* 0x000f260000300800 */
[----:B------:R-:W-:-:S02]  /*c1140*/  PRMT R9, R25, 0x3340, R24 ;  /* 0x0000334019097816 */ /* 0x000fc40000000018 */
[----:B------:R-:W-:-:S03]  /*c1150*/  SHF.R.U32.HI R34, RZ, 0x8, R34 ;  /* 0x00000008ff227819 */ /* 0x000fc60000011622 */
[----:B------:R-:W-:Y:S01]  /*c1160*/  STL [R1+0x204], R9 ;  /* 0x0002040901007387 */ /* 0x000fe20000100800 */
[----:B------:R-:W-:-:S03]  /*c1170*/  SHF.R.U32.HI R28, RZ, 0x8, R29 ;  /* 0x00000008ff1c7819 */ /* 0x000fc6000001161d */
[----:B------:R-:W4:Y:S04]  /*c1180*/  LDL.LU R44, [R1+0x4840] ;  /* 0x00484000012c7983 */ /* 0x000f280000300800 */
[----:B------:R-:W4:Y:S01]  /*c1190*/  LDL.LU R139, [R1+0x4bcc] ;  /* 0x004bcc00018b7983 */ /* 0x000f220000300800 */
[----:B------:R-:W-:Y:S02]  /*c11a0*/  LOP3.LUT R29, R34, 0xffff, RZ, 0xc0, !PT ;  /* 0x0000ffff221d7812 */ /* 0x000fe400078ec0ff */
[----:B------:R-:W-:-:S04]  /*c11b0*/  LOP3.LUT R28, R28, 0xffff, RZ, 0xc0, !PT ;  /* 0x0000ffff1c1c7812 */ /* 0x000fc800078ec0ff */
[----:B0-----:R-:W-:-:S05]  /*c11c0*/  PRMT R8, R29, 0x3340, R28 ;  /* 0x000033401d087816 */ /* 0x001fca000000001c */
[----:B------:R0:W-:Y:S04]  /*c11d0*/  STL [R1+0x200], R8 ;  /* 0x0002000801007387 */ /* 0x0001e80000100800 */
[----:B------:R-:W4:Y:S04]  /*c11e0*/  LDL.LU R138, [R1+0x4f70] ;  /* 0x004f7000018a7983 */ /* 0x000f280000300800 */
[----:B------:R-:W4:Y:S01]  /*c11f0*/  LDL.LU R18, [R1+0x4a4c] ;  /* 0x004a4c0001127983 */ /* 0x000f220000300800 */
[----:B------:R-:W-:Y:S02]  /*c1200*/  SHF.R.U32.HI R25, RZ, 0x8, R40 ;  /* 0x00000008ff197819 */ /* 0x000fe40000011628 */
[----:B------:R-:W-:-:S02]  /*c1210*/  SHF.R.U32.HI R28, RZ, 0x8, R37 ;  /* 0x00000008ff1c7819 */ /* 0x000fc40000011625 */
[----:B------:R-:W-:Y:S02]  /*c1220*/  LOP3.LUT R25, R25, 0xffff, RZ, 0xc0, !PT ;  /* 0x0000ffff19197812 */ /* 0x000fe400078ec0ff */
[----:B------:R-:W-:Y:S02]  /*c1230*/  LOP3.LUT R28, R28, 0xffff, RZ, 0xc0, !PT ;  /* 0x0000ffff1c1c7812 */ /* 0x000fe400078ec0ff */
[----:B------:R-:W-:Y:S02]  /*c1240*/  LOP3.LUT R29, R16, 0xffff, RZ, 0xc0, !PT ;  /* 0x0000ffff101d7812 */ /* 0x000fe400078ec0ff */
[----:B------:R-:W-:Y:S02]  /*c1250*/  PRMT R108, R25, 0x3340, R108 ;  /* 0x00003340196c7816 */ /* 0x000fe4000000006c */
[----:B------:R-:W-:Y:S02]  /*c1260*/  PRMT R107, R28, 0x3340, R107 ;  /* 0x000033401c6b7816 */ /* 0x000fe4000000006b */
[----:B------:R-:W-:-:S02]  /*c1270*/  PRMT R25, R29, 0x3340, R0 ;  /* 0x000033401d197816 */ /* 0x000fc40000000000 */
[----:B---3--:R-:W-:Y:S02]  /*c1280*/  SHF.R.S32.HI R24, RZ, 0x1f, R45 ;  /* 0x0000001fff187819 */ /* 0x008fe4000001142d */
[----:B0-----:R-:W-:-:S05]  /*c1290*/  IADD3 R8, P2, R45, R2, RZ ;  /* 0x000000022d087210 */ /* 0x001fca0007f5e0ff */
[----:B------:R-:W-:-:S05]  /*c12a0*/  IMAD.X R9, R24, 0x1, R13, P2 ;  /* 0x0000000118097824 */ /* 0x000fca00010e060d */
[----:B------:R0:W-:Y:S04]  /*c12b0*/  STL.64 [R1+0x640], R8 ;  /* 0x0006400801007387 */ /* 0x0001e80000100a00 */
[----:B------:R-:W3:Y:S01]  /*c12c0*/  LDL.LU R16, [R1+0x5540] ;  /* 0x0055400001107983 */ /* 0x000ee20000300800 */
[----:B0-----:R-:W-:-:S05]  /*c12d0*/  IADD3 R8, P2, R45, R0, RZ ;  /* 0x000000002d087210 */ /* 0x001fca0007f5e0ff */
[----:B------:R-:W-:Y:S01]  /*c12e0*/  IMAD.X R9, R24, 0x1, R7, P2 ;  /* 0x0000000118097824 */ /* 0x000fe200010e0607 */
        /* <DEDUP_REMOVED lines=8> */
[----:B------:R-:W-:Y:S04]  /*c1370*/  STL [R1+0x46dc], R10 ;  /* 0x0046dc0a01007387 */ /* 0x000fe80000100800 */
[----:B------:R0:W-:Y:S02]  /*c1380*/  STL.64 [R1+0x638], R8 ;  /* 0x0006380801007387 */ /* 0x0001e40000100a00 */
[----:B0-----:R-:W-:-:S05]  /*c1390*/  PRMT R8, R28, 0x3340, R25 ;  /* 0x000033401c087816 */ /* 0x001fca0000000019 */
[----:B------:R0:W-:Y:S04]  /*c13a0*/  STL [R1+0x1fc], R8 ;  /* 0x0001fc0801007387 */ /* 0x0001e80000100800 */
[----:B------:R-:W2:Y:S04]  /*c13b0*/  LDL.LU R43, [R1+0x4f7c] ;  /* 0x004f7c00012b7983 */ /* 0x000ea80000300800 */
[----:B------:R-:W4:Y:S01]  /*c13c0*/  LDL.LU R137, [R1+0x74] ;  /* 0x0000740001897983 */ /* 0x000f220000300800 */
[----:B------:R-:W-:Y:S02]  /*c13d0*/  SHF.R.U32.HI R29, RZ, 0x8, R29 ;  /* 0x00000008ff1d7819 */ /* 0x000fe4000001161d */
[----:B------:R-:W-:-:S02]  /*c13e0*/  LOP3.LUT R30, R136, 0xffff, RZ, 0xc0, !PT ;  /* 0x0000ffff881e7812 */ /* 0x000fc400078ec0ff */
[----:B------:R-:W3:Y:S01]  /*c13f0*/  LDL.LU R136, [R1+0x4a7c] ;  /* 0x004a7c0001887983 */ /* 0x000ee20000300800 */
[----:B------:R-:W-:Y:S02]  /*c1400*/  LOP3.LUT R29, R29, 0xffff, RZ, 0xc0, !PT ;  /* 0x0000ffff1d1d7812 */ /* 0x000fe400078ec0ff */
[----:B------:R-:W-:Y:S02]  /*c1410*/  LOP3.LUT R34, R44, 0xffff, RZ, 0xc0, !PT ;  /* 0x0000ffff2c227812 */ /* 0x000fe400078ec0ff */
[----:B------:R-:W-:Y:S02]  /*c1420*/  PRMT R106, R29, 0x3340, R106 ;  /* 0x000033401d6a7816 */ /* 0x000fe4000000006a */
[----:B------:R-:W-:Y:S02]  /*c1430*/  LOP3.LUT R29, R139, 0xffff, RZ, 0xc0, !PT ;  /* 0x0000ffff8b1d7812 */ /* 0x000fe400078ec0ff */
[----:B------:R-:W-:Y:S02]  /*c1440*/  PRMT R25, R34, 0x3340, R0 ;  /* 0x0000334022197816 */ /* 0x000fe40000000000 */
[----:B------:R-:W-:-:S04]  /*c1450*/  PRMT R28, R30, 0x3340, R29 ;  /* 0x000033401e1c7816 */ /* 0x000fc8000000001d */
[----:B0-----:R-:W-:-:S05]  /*c1460*/  PRMT R8, R28, 0x5410, R25 ;  /* 0x000054101c087816 */ /* 0x001fca0000000019 */
[----:B------:R0:W-:Y:S01]  /*c1470*/  STL [R1+0x46d8], R8 ;  /* 0x0046d80801007387 */ /* 0x0001e20000100800 */
[----:B------:R-:W-:-:S03]  /*c1480*/  LOP3.LUT R81, R138, 0xffff, RZ, 0xc0, !PT ;  /* 0x0000ffff8a517812 */ /* 0x000fc600078ec0ff */
[----:B------:R-:W3:Y:S01]  /*c1490*/  LDL.LU R139, [R1+0x5000] ;  /* 0x00500000018b7983 */ /* 0x000ee20000300800 */
[----:B------:R-:W-:-:S03]  /*c14a0*/  LOP3.LUT R80, R18, 0xffff, RZ, 0xc0, !PT ;  /* 0x0000ffff12507812 */ /* 0x000fc600078ec0ff */
[----:B------:R-:W3:Y:S04]  /*c14b0*/  LDL.LU R138, [R1+0x4854] ;  /* 0x00485400018a7983 */ /* 0x000ee80000300800 */
[----:B------:R-:W3:Y:S01]  /*c14c0*/  LDL.LU R18, [R1+0x4bf0] ;  /* 0x004bf00001127983 */ /* 0x000ee20000300800 */
[----:B------:R-:W-:Y:S02]  /*c14d0*/  SHF.R.U32.HI R28, RZ, 0x8, R81 ;  /* 0x00000008ff1c7819 */ /* 0x000fe40000011651 */
[----:B------:R-:W-:Y:S01]  /*c14e0*/  SHF.R.U32.HI R25, RZ, 0x8, R80 ;  /* 0x00000008ff197819 */ /* 0x000fe20000011650 */
[----:B------:R-:W3:Y:S01]  /*c14f0*/  LDL.LU R44, [R1+0xd2c] ;  /* 0x000d2c00012c7983 */ /* 0x000ee20000300800 */
[----:B------:R-:W-:Y:S02]  /*c1500*/  SHF.R.U32.HI R30, RZ, 0x8, R30 ;  /* 0x00000008ff1e7819 */ /* 0x000fe4000001161e */
[----:B------:R-:W-:-:S02]  /*c1510*/  SHF.R.U32.HI R29, RZ, 0x8, R29 ;  /* 0x00000008ff1d7819 */ /* 0x000fc4000001161d */
[----:B------:R-:W-:Y:S02]  /*c1520*/  LOP3.LUT R28, R28, 0xffff, RZ, 0xc0, !PT ;  /* 0x0000ffff1c1c7812 */ /* 0x000fe400078ec0ff */
[----:B------:R-:W-:Y:S02]  /*c1530*/  LOP3.LUT R25, R25, 0xffff, RZ, 0xc0, !PT ;  /* 0x0000ffff19197812 */ /* 0x000fe400078ec0ff */
[----:B------:R-:W-:Y:S02]  /*c1540*/  LOP3.LUT R30, R30, 0xffff, RZ, 0xc0, !PT ;  /* 0x0000ffff1e1e7812 */ /* 0x000fe400078ec0ff */
[----:B------:R-:W-:Y:S02]  /*c1550*/  LOP3.LUT R29, R29, 0xffff, RZ, 0xc0, !PT ;  /* 0x0000ffff1d1d7812 */ /* 0x000fe400078ec0ff */
[----:B0-----:R-:W-:Y:S02]  /*c1560*/  IADD3 R8, P2, R45, R6, RZ ;  /* 0x000000062d087210 */ /* 0x001fe40007f5e0ff */
[----:B------:R-:W-:-:S02]  /*c1570*/  PRMT R11, R28, 0x3340, R25 ;  /* 0x000033401c0b7816 */ /* 0x000fc40000000019 */
[----:B------:R-:W-:Y:S01]  /*c1580*/  PRMT R10, R30, 0x3340, R29 ;  /* 0x000033401e0a7816 */ /* 0x000fe2000000001d */
[----:B------:R-:W-:Y:S02]  /*c1590*/  IMAD.X R9, R24, 0x1, R5, P2 ;  /* 0x0000000118097824 */ /* 0x000fe400010e0605 */
[----:B------:R-:W-:Y:S04]  /*c15a0*/  STL [R1+0x2a0], R11 ;  /* 0x0002a00b01007387 */ /* 0x000fe80000100800 */
[----:B------:R-:W-:Y:S04]  /*c15b0*/  STL [R1+0x1f8], R10 ;  /* 0x0001f80a01007387 */ /* 0x000fe80000100800 */
[----:B------:R0:W-:Y:S02]  /*c15c0*/  STL.64 [R1+0x630], R8 ;  /* 0x0006300801007387 */ /* 0x0001e40000100a00 */
[----:B0-----:R-:W-:-:S05]  /*c15d0*/  IADD3 R8, P2, R45, R4, RZ ;  /* 0x000000042d087210 */ /* 0x001fca0007f5e0ff */
[----:B------:R-:W-:-:S05]  /*c15e0*/  IMAD.X R9, R24, 0x1, R3, P2 ;  /* 0x0000000118097824 */ /* 0x000fca00010e0603 */
[----:B------:R0:W-:Y:S01]  /*c15f0*/  STL.64 [R1+0x628], R8 ;  /* 0x0006280801007387 */ /* 0x0001e20000100a00 */
[----:B----4-:R-:W-:-:S03]  /*c1600*/  LOP3.LUT R28, R137, 0xffff, RZ, 0xc0, !PT ;  /* 0x0000ffff891c7812 */ /* 0x010fc600078ec0ff */
[----:B------:R-:W4:Y:S01]  /*c1610*/  LDL.LU R137, [R1+0x4f88] ;  /* 0x004f880001897983 */ /* 0x000f220000300800 */
[----:B------:R-:W-:Y:S02]  /*c1620*/  SHF.R.U32.HI R24, RZ, 0x8, R34 ;  /* 0x00000008ff187819 */ /* 0x000fe40000011622 */
[----:B--2---:R-:W-:Y:S02]  /*c1630*/  LOP3.LUT R30, R43, 0xffff, RZ, 0xc0, !PT ;  /* 0x0000ffff2b1e7812 */ /* 0x004fe400078ec0ff */
[----:B------:R-:W-:Y:S02]  /*c1640*/  LOP3.LUT R24, R24, 0xffff, RZ, 0xc0, !PT ;  /* 0x0000ffff18187812 */ /* 0x000fe400078ec0ff */
[----:B---3--:R-:W-:Y:S02]  /*c1650*/  LOP3.LUT R29, R136, 0xffff, RZ, 0xc0, !PT ;  /* 0x0000ffff881d7812 */ /* 0x008fe400078ec0ff */
[----:B------:R-:W-:Y:S01]  /*c1660*/  PRMT R105, R24, 0x3340, R105 ;  /* 0x0000334018697816 */ /* 0x000fe20000000069 */
[----:B------:R-:W2:Y:S01]  /*c1670*/  LDL.LU R136, [R1+0x4aa4] ;  /* 0x004aa40001887983 */ /* 0x000ea20000300800 */
[----:B------:R-:W-:-:S02]  /*c1680*/  PRMT R24, R28, 0x3340, R0 ;  /* 0x000033401c187816 */ /* 0x000fc40000000000 */
[----:B------:R-:W-:-:S04]  /*c1690*/  PRMT R25, R30, 0x3340, R29 ;  /* 0x000033401e197816 */ /* 0x000fc8000000001d */
[----:B0-----:R-:W-:Y:S02]  /*c16a0*/  PRMT R8, R25, 0x5410, R24 ;  /* 0x0000541019087816 */ /* 0x001fe40000000018 */
[----:B------:R-:W-:Y:S02]  /*c16b0*/  SHF.R.U32.HI R25, RZ, 0x8, R30 ;  /* 0x00000008ff197819 */ /* 0x000fe4000001161e */
[----:B------:R-:W-:Y:S02]  /*c16c0*/  SHF.R.U32.HI R24, RZ, 0x8, R29 ;  /* 0x00000008ff187819 */ /* 0x000fe4000001161d */
[----:B------:R-:W-:Y:S02]  /*c16d0*/  LOP3.LUT R25, R25, 0xffff, RZ, 0xc0, !PT ;  /* 0x0000ffff19197812 */ /* 0x000fe400078ec0ff */
[----:B------:R-:W-:Y:S02]  /*c16e0*/  LOP3.LUT R24, R24, 0xffff, RZ, 0xc0, !PT ;  /* 0x0000ffff18187812 */ /* 0x000fe400078ec0ff */
[----:B------:R-:W-:Y:S01]  /*c16f0*/  SHF.R.U32.HI R28, RZ, 0x8, R28 ;  /* 0x00000008ff1c7819 */ /* 0x000fe2000001161c */
[----:B------:R0:W-:Y:S03]  /*c1700*/  STL [R1+0x46d4], R8 ;  /* 0x0046d40801007387 */ /* 0x0001e60000100800 */
[----:B------:R-:W-:-:S02]  /*c1710*/  LOP3.LUT R28, R28, 0xffff, RZ, 0xc0, !PT ;  /* 0x0000ffff1c1c7812 */ /* 0x000fc400078ec0ff */
[----:B------:R-:W-:Y:S02]  /*c1720*/  LOP3.LUT R30, R139, 0xffff, RZ, 0xc0, !PT ;  /* 0x0000ffff8b1e7812 */ /* 0x000fe400078ec0ff */
[----:B0-----:R-:W-:Y:S02]  /*c1730*/  PRMT R8, R25, 0x3340, R24 ;  /* 0x0000334019087816 */ /* 0x001fe40000000018 */
[----:B------:R-:W-:Y:S02]  /*c1740*/  PRMT R104, R28, 0x3340, R104 ;  /* 0x000033401c687816 */ /* 0x000fe40000000068 */
[----:B------:R-:W-:Y:S01]  /*c1750*/  LOP3.LUT R28, R138, 0xffff, RZ, 0xc0, !PT ;  /* 0x0000ffff8a1c7812 */ /* 0x000fe200078ec0ff */
[----:B------:R0:W-:Y:S01]  /*c1760*/  STL [R1+0x1f4], R8 ;  /* 0x0001f40801007387 */ /* 0x0001e20000100800 */
[----:B------:R-:W-:-:S03]  /*c1770*/  LOP3.LUT R29, R18, 0xffff, RZ, 0xc0, !PT ;  /* 0x0000ffff121d7812 */ /* 0x000fc600078ec0ff */
[----:B------:R-:W3:Y:S04]  /*c1780*/  LDL.LU R139, [R1+0x5010] ;  /* 0x00501000018b7983 */ /* 0x000ee80000300800 */
[----:B------:R-:W3:Y:S04]  /*c1790*/  LDL.LU R138, [R1+0x48b0] ;  /* 0x0048b000018a7983 */ /* 0x000ee80000300800 */
[----:B------:R-:W3:Y:S01]  /*c17a0*/  LDL.LU R18, [R1+0x4c2c] ;  /* 0x004c2c0001127983 */ /* 0x000ee20000300800 */
[----:B------:R-:W-:Y:S02]  /*c17b0*/  PRMT R24, R28, 0x3340, R0 ;  /* 0x000033401c187816 */ /* 0x000fe40000000000 */
[----:B------:R-:W-:-:S02]  /*c17c0*/  PRMT R25, R30, 0x3340, R29 ;  /* 0x000033401e197816 */ /* 0x000fc4000000001d */
[----:B0-----:R-:W-:Y:S02]  /*c17d0*/  IADD3 R8, P2, R44, R2, RZ ;  /* 0x000000022c087210 */ /* 0x001fe40007f5e0ff */
[----:B------:R-:W-:Y:S02]  /*c17e0*/  PRMT R10, R25, 0x5410, R24 ;  /* 0x00005410190a7816 */ /* 0x000fe40000000018 */
[----:B------:R-:W-:Y:S02]  /*c17f0*/  SHF.R.S32.HI R24, RZ, 0x1f, R44 ;  /* 0x0000001fff187819 */ /* 0x000fe4000001142c */
[----:B------:R-:W-:Y:S02]  /*c1800*/  SHF.R.U32.HI R30, RZ, 0x8, R30 ;  /* 0x00000008ff1e7819 */ /* 0x000fe4000001161e */
[----:B------:R-:W-:Y:S01]  /*c1810*/  SHF.R.U32.HI R25, RZ, 0x8, R29 ;  /* 0x00000008ff197819 */ /* 0x000fe2000001161d */
[----:B------:R-:W-:Y:S01]  /*c1820*/  IMAD.X R9, R24, 0x1, R13, P2 ;  /* 0x0000000118097824 */ /* 0x000fe200010e060d */
[----:B------:R-:W-:-:S02]  /*c1830*/  SHF.R.U32.HI R29, RZ, 0x8, R28 ;  /* 0x00000008ff1d7819 */ /* 0x000fc4000001161c */
[----:B------:R-:W-:Y:S02]  /*c1840*/  LOP3.LUT R28, R30, 0xffff, RZ, 0xc0, !PT ;  /* 0x0000ffff1e1c7812 */ /* 0x000fe400078ec0ff */
[----:B------:R-:W-:Y:S01]  /*c1850*/  LOP3.LUT R25, R25, 0xffff, RZ, 0xc0, !PT ;  /* 0x0000ffff19197812 */ /* 0x000fe200078ec0ff */
[----:B------:R-:W-:Y:S04]  /*c1860*/  STL [R1+0x46d0], R10 ;  /* 0x0046d00a01007387 */ /* 0x000fe80000100800 */
[----:B------:R0:W-:Y:S01]  /*c1870*/  STL.64 [R1+0x620], R8 ;  /* 0x0006200801007387 */ /* 0x0001e20000100a00 */
[----:B------:R-:W-:Y:S02]  /*c1880*/  LOP3.LUT R79, R17, 0xffff, RZ, 0xc0, !PT ;  /* 0x0000ffff114f7812 */ /* 0x000fe400078ec0ff */
[----:B0-----:R-:W-:-:S05]  /*c1890*/  PRMT R8, R28, 0x3340, R25 ;  /* 0x000033401c087816 */ /* 0x001fca0000000019 */
[----:B------:R0:W-:Y:S04]  /*c18a0*/  STL [R1+0x1f0], R8 ;  /* 0x0001f00801007387 */ /* 0x0001e80000100800 */
[----:B------:R-:W3:Y:S04]  /*c18b0*/  LDL.LU R17, [R1+0x553c] ;  /* 0x00553c0001117983 */ /* 0x000ee80000300800 */
[----:B------:R-:W3:Y:S01]  /*c18c0*/  LDL.LU R43, [R1+0x4fa0] ;  /* 0x004fa000012b7983 */ /* 0x000ee20000300800 */
[----:B----4-:R-:W-:-:S03]  /*c18d0*/  LOP3.LUT R28, R137, 0xffff, RZ, 0xc0, !PT ;  /* 0x0000ffff891c7812 */ /* 0x010fc600078ec0ff */
[----:B------:R-:W4:Y:S01]  /*c18e0*/  LDL.LU R137, [R1+0x7c] ;  /* 0x00007c0001897983 */ /* 0x000f220000300800 */
[----:B------:R-:W-:Y:S02]  /*c18f0*/  LOP3.LUT R29, R29, 0xffff, RZ, 0xc0, !PT ;  /* 0x0000ffff1d1d7812 */ /* 0x000fe400078ec0ff */
[----:B------:R-:W-:Y:S02]  /*c1900*/  SHF.R.U32.HI R30, RZ, 0x8, R79 ;  /* 0x00000008ff1e7819 */ /* 0x000fe4000001164f */
[----:B------:R-:W-:Y:S02]  /*c1910*/  PRMT R103, R29, 0x3340, R103 ;  /* 0x000033401d677816 */ /* 0x000fe40000000067 */
[----:B--2---:R-:W-:Y:S02]  /*c1920*/  LOP3.LUT R25, R136, 0xffff, RZ, 0xc0, !PT ;  /* 0x0000ffff88197812 */ /* 0x004fe400078ec0ff */
[----:B------:R-:W2:Y:S01]  /*c1930*/  LDL.LU R136, [R1+0x4adc] ;  /* 0x004adc0001887983 */ /* 0x000ea20000300800 */
[----:B------:R-:W-:-:S02]  /*c1940*/  SHF.R.U32.HI R29, RZ, 0x8, R28 ;  /* 0x00000008ff1d7819 */ /* 0x000fc4000001161c */
[--C-:B------:R-:W-:Y:S02]  /*c1950*/  PRMT R90, R28, 0x3340, R25.reuse ;  /* 0x000033401c5a7816 */ /* 0x100fe40000000019 */
[----:B------:R-:W-:Y:S02]  /*c1960*/  SHF.R.U32.HI R25, RZ, 0x8, R25 ;  /* 0x00000008ff197819 */ /* 0x000fe40000011619 */
[----:B------:R-:W-:Y:S02]  /*c1970*/  LOP3.LUT R28, R29, 0xffff, RZ, 0xc0, !PT ;  /* 0x0000ffff1d1c7812 */ /* 0x000fe400078ec0ff */
[----:B------:R-:W-:Y:S02]  /*c1980*/  LOP3.LUT R29, R30, 0xffff, RZ, 0xc0, !PT ;  /* 0x0000ffff1e1d7812 */ /* 0x000fe400078ec0ff */
[----:B------:R-:W-:Y:S02]  /*c1990*/  LOP3.LUT R25, R25, 0xffff, RZ, 0xc0, !PT ;  /* 0x0000ffff19197812 */ /* 0x000fe400078ec0ff */
[----:B------:R-:W-:-:S02]  /*c19a0*/  PRMT R102, R29, 0x3340, R102 ;  /* 0x000033401d667816 */ /* 0x000fc40000000066 */
        /* <DEDUP_REMOVED lines=21> */
[----:B----4-:R-:W-:-:S03]  /*c1b00*/  LOP3.LUT R34, R137, 0xffff, RZ, 0xc0, !PT ;  /* 0x0000ffff89227812 */ /* 0x010fc600078ec0ff */
[----:B------:R-:W4:Y:S01]  /*c1b10*/  LDL.LU R137, [R1+0x4fb0] ;  /* 0x004fb00001897983 */ /* 0x000f220000300800 */
[----:B------:R-:W-:-:S04]  /*c1b20*/  SHF.R.U32.HI R29, RZ, 0x8, R29 ;  /* 0x00000008ff1d7819 */ /* 0x000fc8000001161d */
[----:B------:R-:W-:Y:S02]  /*c1b30*/  LOP3.LUT R29, R29, 0xffff, RZ, 0xc0, !PT ;  /* 0x0000ffff1d1d7812 */ /* 0x000fe400078ec0ff */
[----:B------:R-:W-:Y:S02]  /*c1b40*/  LOP3.LUT R30, R43, 0xffff, RZ, 0xc0, !PT ;  /* 0x0000ffff2b1e7812 */ /* 0x000fe400078ec0ff */
[----:B------:R-:W-:Y:S02]  /*c1b50*/  PRMT R101, R29, 0x3340, R101 ;  /* 0x000033401d657816 */ /* 0x000fe40000000065 */
[----:B--2---:R-:W-:Y:S02]  /*c1b60*/  LOP3.LUT R29, R136, 0xffff, RZ, 0xc0, !PT ;  /* 0x0000ffff881d7812 */ /* 0x004fe400078ec0ff */
[----:B------:R-:W-:Y:S01]  /*c1b70*/  PRMT R25, R34, 0x3340, R0 ;  /* 0x0000334022197816 */ /* 0x000fe20000000000 */
[----:B------:R-:W2:Y:S01]  /*c1b80*/  LDL.LU R136, [R1+0x4b04] ;  /* 0x004b040001887983 */ /* 0x000ea20000300800 */
[----:B------:R-:W-:-:S02]  /*c1b90*/  PRMT R28, R30, 0x3340, R29 ;  /* 0x000033401e1c7816 */ /* 0x000fc4000000001d */
[----:B0-----:R-:W-:Y:S01]  /*c1ba0*/  IADD3 R8, P2, R44, R6, RZ ;  /* 0x000000062c087210 */ /* 0x001fe20007f5e0ff */
[----:B------:R-:W2:Y:S01]  /*c1bb0*/  LDL.LU R43, [R1+0xd30] ;  /* 0x000d3000012b7983 */ /* 0x000ea20000300800 */
        /* <DEDUP_REMOVED lines=11> */
[----:B---3--:R-:W-:Y:S02]  /*c1c70*/  LOP3.LUT R29, R139, 0xffff, RZ, 0xc0, !PT ;  /* 0x0000ffff8b1d7812 */ /* 0x008fe400078ec0ff */
[----:B------:R-:W-:Y:S02]  /*c1c80*/  LOP3.LUT R30, R138, 0xffff, RZ, 0xc0, !PT ;  /* 0x0000ffff8a1e7812 */ /* 0x000fe400078ec0ff */
[----:B0-----:R-:W-:-:S02]  /*c1c90*/  PRMT R8, R25, 0x3340, R24 ;  /* 0x0000334019087816 */ /* 0x001fc40000000018 */
[----:B------:R-:W-:Y:S02]  /*c1ca0*/  LOP3.LUT R28, R18, 0xffff, RZ, 0xc0, !PT ;  /* 0x0000ffff121c7812 */ /* 0x000fe400078ec0ff */
[----:B------:R-:W-:Y:S02]  /*c1cb0*/  PRMT R24, R30, 0x3340, R0 ;  /* 0x000033401e187816 */ /* 0x000fe40000000000 */
[----:B------:R-:W-:Y:S01]  /*c1cc0*/  PRMT R25, R29, 0x3340, R28 ;  /* 0x000033401d197816 */ /* 0x000fe2000000001c */
[----:B------:R0:W-:Y:S04]  /*c1cd0*/  STL [R1+0x1e0], R8 ;  /* 0x0001e00801007387 */ /* 0x0001e80000100800 */
[----:B------:R-:W3:Y:S04]  /*c1ce0*/  LDL.LU R44, [R1+0x5024] ;  /* 0x00502400012c7983 */ /* 0x000ee80000300800 */
[----:B------:R-:W3:Y:S01]  /*c1cf0*/  LDL.LU R139, [R1+0x48d4] ;  /* 0x0048d400018b7983 */ /* 0x000ee20000300800 */
[----:B0-----:R-:W-:-:S05]  /*c1d00*/  PRMT R8, R25, 0x5410, R24 ;  /* 0x0000541019087816 */ /* 0x001fca0000000018 */
[----:B------:R0:W-:Y:S04]  /*c1d10*/  STL [R1+0x46c4], R8 ;  /* 0x0046c40801007387 */ /* 0x0001e80000100800 */
[----:B------:R-:W3:Y:S01]  /*c1d20*/  LDL.LU R18, [R1+0x4ca0] ;  /* 0x004ca00001127983 */ /* 0x000ee20000300800 */
[----:B------:R-:W-:Y:S02]  /*c1d30*/  SHF.R.U32.HI R29, RZ, 0x8, R29 ;  /* 0x00000008ff1d7819 */ /* 0x000fe4000001161d */
[----:B------:R-:W-:Y:S02]  /*c1d40*/  SHF.R.U32.HI R25, RZ, 0x8, R28 ;  /* 0x00000008ff197819 */ /* 0x000fe4000001161c */
[----:B------:R-:W-:Y:S02]  /*c1d50*/  LOP3.LUT R28, R29, 0xffff, RZ, 0xc0, !PT ;  /* 0x0000ffff1d1c7812 */ /* 0x000fe400078ec0ff */
[----:B------:R-:W-:-:S04]  /*c1d60*/  LOP3.LUT R25, R25, 0xffff, RZ, 0xc0, !PT ;  /* 0x0000ffff19197812 */ /* 0x000fc800078ec0ff */
[----:B0-----:R-:W-:Y:S02]  /*c1d70*/  PRMT R8, R28, 0x3340, R25 ;  /* 0x000033401c087816 */ /* 0x001fe40000000019 */
[----:B------:R-:W-:-:S03]  /*c1d80*/  LOP3.LUT R126, R16, 0xffff, RZ, 0xc0, !PT ;  /* 0x0000ffff107e7812 */ /* 0x000fc600078ec0ff */
[----:B------:R0:W-:Y:S04]  /*c1d90*/  STL [R1+0x1dc], R8 ;  /* 0x0001dc0801007387 */ /* 0x0001e80000100800 */
[----:B------:R-:W3:Y:S04]  /*c1da0*/  LDL.LU R16, [R1+0x5538] ;  /* 0x0055380001107983 */ /* 0x000ee80000300800 */
[----:B------:R-:W3:Y:S01]  /*c1db0*/  LDL.LU R138, [R1+0x502c] ;  /* 0x00502c00018a7983 */ /* 0x000ee20000300800 */
[----:B----4-:R-:W-:-:S03]  /*c1dc0*/  LOP3.LUT R29, R137, 0xffff, RZ, 0xc0, !PT ;  /* 0x0000ffff891d7812 */ /* 0x010fc600078ec0ff */
[----:B------:R-:W4:Y:S01]  /*c1dd0*/  LDL.LU R137, [R1+0x48e8] ;  /* 0x0048e80001897983 */ /* 0x000f220000300800 */
[----:B------:R-:W-:-:S04]  /*c1de0*/  SHF.R.U32.HI R24, RZ, 0x8, R34 ;  /* 0x00000008ff187819 */ /* 0x000fc80000011622 */
[----:B------:R-:W-:-:S04]  /*c1df0*/  LOP3.LUT R24, R24, 0xffff, RZ, 0xc0, !PT ;  /* 0x0000ffff18187812 */ /* 0x000fc800078ec0ff */
[----:B------:R-:W-:Y:S02]  /*c1e00*/  PRMT R100, R24, 0x3340, R100 ;  /* 0x0000334018647816 */ /* 0x000fe40000000064 */
[----:B--2---:R-:W-:Y:S02]  /*c1e10*/  LOP3.LUT R28, R136, 0xffff, RZ, 0xc0, !PT ;  /* 0x0000ffff881c7812 */ /* 0x004fe400078ec0ff */
[----:B------:R-:W-:Y:S02]  /*c1e20*/  PRMT R24, R126, 0x3340, R0 ;  /* 0x000033407e187816 */ /* 0x000fe40000000000 */
[----:B------:R-:W-:-:S04]  /*c1e30*/  PRMT R25, R29, 0x3340, R28 ;  /* 0x000033401d197816 */ /* 0x000fc8000000001c */
[----:B0-----:R-:W-:-:S05]  /*c1e40*/  PRMT R8, R25, 0x5410, R24 ;  /* 0x0000541019087816 */ /* 0x001fca0000000018 */
[----:B------:R0:W-:Y:S04]  /*c1e50*/  STL [R1+0x46c0], R8 ;  /* 0x0046c00801007387 */ /* 0x0001e80000100800 */
[----:B------:R-:W2:Y:S01]  /*c1e60*/  LDL.LU R136, [R1+0x4cb8] ;  /* 0x004cb80001887983 */ /* 0x000ea20000300800 */
[----:B------:R-:W-:Y:S02]  /*c1e70*/  SHF.R.S32.HI R24, RZ, 0x1f, R43 ;  /* 0x0000001fff187819 */ /* 0x000fe4000001142b */
[----:B------:R-:W-:Y:S02]  /*c1e80*/  SHF.R.U32.HI R29, RZ, 0x8, R29 ;  /* 0x00000008ff1d7819 */ /* 0x000fe4000001161d */
[----:B0-----:R-:W-:Y:S02]  /*c1e90*/  IADD3 R8, P2, R43, R2, RZ ;  /* 0x000000022b087210 */ /* 0x001fe40007f5e0ff */
[----:B------:R-:W-:-:S03]  /*c1ea0*/  SHF.R.U32.HI R28, RZ, 0x8, R28 ;  /* 0x00000008ff1c7819 */ /* 0x000fc6000001161c */
[----:B------:R-:W-:Y:S01]  /*c1eb0*/  IMAD.X R9, R24, 0x1, R13, P2 ;  /* 0x0000000118097824 */ /* 0x000fe200010e060d */
[----:B------:R-:W-:Y:S02]  /*c1ec0*/  SHF.R.U32.HI R25, RZ, 0x8, R30 ;  /* 0x00000008ff197819 */ /* 0x000fe4000001161e */
[----:B------:R-:W-:Y:S02]  /*c1ed0*/  LOP3.LUT R29, R29, 0xffff, RZ, 0xc0, !PT ;  /* 0x0000ffff1d1d7812 */ /* 0x000fe400078ec0ff */
[----:B------:R-:W-:Y:S01]  /*c1ee0*/  LOP3.LUT R28, R28, 0xffff, RZ, 0xc0, !PT ;  /* 0x0000ffff1c1c7812 */ /* 0x000fe200078ec0ff */
[----:B------:R0:W-:Y:S01]  /*c1ef0*/  STL.64 [R1+0x600], R8 ;  /* 0x0006000801007387 */ /* 0x0001e20000100a00 */
[----:B------:R-:W-:-:S04]  /*c1f00*/  LOP3.LUT R25, R25, 0xffff, RZ, 0xc0, !PT ;  /* 0x0000ffff19197812 */ /* 0x000fc800078ec0ff */
[----:B------:R-:W-:Y:S02]  /*c1f10*/  PRMT R99, R25, 0x3340, R99 ;  /* 0x0000334019637816 */ /* 0x000fe40000000063 */
[----:B0-----:R-:W-:-:S05]  /*c1f20*/  PRMT R8, R29, 0x3340, R28 ;  /* 0x000033401d087816 */ /* 0x001fca000000001c */
[----:B------:R0:W-:Y:S01]  /*c1f30*/  STL [R1+0x28c], R8 ;  /* 0x00028c0801007387 */ /* 0x0001e20000100800 */
[----:B---3--:R-:W-:Y:S02]  /*c1f40*/  LOP3.LUT R34, R44, 0xffff, RZ, 0xc0, !PT ;  /* 0x0000ffff2c227812 */ /* 0x008fe400078ec0ff */
[----:B------:R-:W-:Y:S02]  /*c1f50*/  LOP3.LUT R29, R139, 0xffff, RZ, 0xc0, !PT ;  /* 0x0000ffff8b1d7812 */ /* 0x000fe400078ec0ff */
[----:B0-----:R-:W-:Y:S01]  /*c1f60*/  IADD3 R8, P2, R43, R0, RZ ;  /* 0x000000002b087210 */ /* 0x001fe20007f5e0ff */
[----:B------:R-:W3:Y:S01]  /*c1f70*/  LDL.LU R139, [R1+0x4fc8] ;  /* 0x004fc800018b7983 */ /* 0x000ee20000300800 */
[----:B------:R-:W-:Y:S02]  /*c1f80*/  PRMT R25, R29, 0x3340, R0 ;  /* 0x000033401d197816 */ /* 0x000fe40000000000 */
[----:B------:R-:W-:Y:S02]  /*c1f90*/  LOP3.LUT R30, R18, 0xffff, RZ, 0xc0, !PT ;  /* 0x0000ffff121e7812 */ /* 0x000fe400078ec0ff */
[----:B------:R-:W3:Y:S02]  /*c1fa0*/  LDL.LU R18, [R1+0x4b48] ;  /* 0x004b480001127983 */ /* 0x000ee40000300800 */
[----:B------:R-:W-:Y:S01]  /*c1fb0*/  PRMT R28, R34, 0x3340, R30 ;  /* 0x00003340221c7816 */ /* 0x000fe2000000001e */
[----:B------:R-:W-:-:S03]  /*c1fc0*/  IMAD.X R9, R24, 0x1, R7, P2 ;  /* 0x0000000118097824 */ /* 0x000fc600010e0607 */
        /* <DEDUP_REMOVED lines=8> */
[----:B0-----:R-:W-:-:S05]  /*c2050*/  PRMT R8, R28, 0x3340, R25 ;  /* 0x000033401c087816 */ /* 0x001fca0000000019 */
[----:B------:R0:W-:Y:S04]  /*c2060*/  STL [R1+0x1cc], R8 ;  /* 0x0001cc0801007387 */ /* 0x0001e80000100800 */
[----:B------:R-:W3:Y:S01]  /*c2070*/  LDL.LU R138, [R1+0x4fd0] ;  /* 0x004fd000018a7983 */ /* 0x000ee20000300800 */
[----:B----4-:R-:W-:-:S03]  /*c2080*/  LOP3.LUT R34, R137, 0xffff, RZ, 0xc0, !PT ;  /* 0x0000ffff89227812 */ /* 0x010fc600078ec0ff */
[----:B------:R-:W4:Y:S01]  /*c2090*/  LDL.LU R137, [R1+0x4b54] ;  /* 0x004b540001897983 */ /* 0x000f220000300800 */
[----:B------:R-:W-:-:S04]  /*c20a0*/  SHF.R.U32.HI R29, RZ, 0x8, R29 ;  /* 0x00000008ff1d7819 */ /* 0x000fc8000001161d */
[----:B------:R-:W-:-:S04]  /*c20b0*/  LOP3.LUT R29, R29, 0xffff, RZ, 0xc0, !PT ;  /* 0x0000ffff1d1d7812 */ /* 0x000fc800078ec0ff */
[----:B------:R-:W-:Y:S02]  /*c20c0*/  PRMT R98, R29, 0x3340, R98 ;  /* 0x000033401d627816 */ /* 0x000fe40000000062 */
[----:B------:R-:W-:Y:S02]  /*c20d0*/  PRMT R25, R34, 0x3340, R0 ;  /* 0x0000334022197816 */ /* 0x000fe40000000000 */
[----:B0-----:R-:W-:-:S05]  /*c20e0*/  IADD3 R8, P2, R43, R6, RZ ;  /* 0x000000062b087210 */ /* 0x001fca0007f5e0ff */
[----:B------:R-:W-:Y:S01]  /*c20f0*/  IMAD.X R9, R24, 0x1, R5, P2 ;  /* 0x0000000118097824 */ /* 0x000fe200010e0605 */
[----:B--2---:R-:W-:Y:S02]  /*c2100*/  LOP3.LUT R29, R136, 0xffff, RZ, 0xc0, !PT ;  /* 0x0000ffff881d7812 */ /* 0x004fe400078ec0ff */
[----:B------:R-:W2:Y:S02]  /*c2110*/  LDL.LU R136, [R1+0xd34] ;  /* 0x000d340001887983 */ /* 0x000ea40000300800 */
        /* <DEDUP_REMOVED lines=12> */
[----:B---3--:R-:W-:Y:S02]  /*c21e0*/  LOP3.LUT R30, R139, 0xffff, RZ, 0xc0, !PT ;  /* 0x0000ffff8b1e7812 */ /* 0x008fe400078ec0ff */
[----:B0-----:R-:W-:-:S02]  /*c21f0*/  PRMT R8, R25, 0x3340, R24 ;  /* 0x0000334019087816 */ /* 0x001fc40000000018 */
[----:B------:R-:W-:Y:S02]  /*c2200*/  PRMT R24, R28, 0x3340, R0 ;  /* 0x000033401c187816 */ /* 0x000fe40000000000 */
[----:B------:R-:W-:Y:S01]  /*c2210*/  LOP3.LUT R29, R18, 0xffff, RZ, 0xc0, !PT ;  /* 0x0000ffff121d7812 */ /* 0x000fe200078ec0ff */
[----:B------:R0:W-:Y:S03]  /*c2220*/  STL [R1+0x1c8], R8 ;  /* 0x0001c80801007387 */ /* 0x0001e60000100800 */
[----:B------:R-:W-:Y:S01]  /*c2230*/  PRMT R25, R30, 0x3340, R29 ;  /* 0x000033401e197816 */ /* 0x000fe2000000001d */
[----:B------:R-:W3:Y:S04]  /*c2240*/  LDL.LU R16, [R1+0x5534] ;  /* 0x0055340001107983 */ /* 0x000ee80000300800 */
[----:B------:R-:W3:Y:S01]  /*c2250*/  LDL.LU R44, [R1+0x5034] ;  /* 0x00503400012c7983 */ /* 0x000ee20000300800 */
[----:B0-----:R-:W-:-:S02]  /*c2260*/  PRMT R8, R25, 0x5410, R24 ;  /* 0x0000541019087816 */ /* 0x001fc40000000018 */
[----:B------:R-:W-:Y:S01]  /*c2270*/  SHF.R.U32.HI R25, RZ, 0x8, R30 ;  /* 0x00000008ff197819 */ /* 0x000fe2000001161e */
[----:B------:R-:W3:Y:S01]  /*c2280*/  LDL.LU R139, [R1+0x4928] ;  /* 0x00492800018b7983 */ /* 0x000ee20000300800 */
[----:B------:R-:W-:Y:S02]  /*c2290*/  SHF.R.U32.HI R24, RZ, 0x8, R29 ;  /* 0x00000008ff187819 */ /* 0x000fe4000001161d */
[----:B------:R-:W-:Y:S01]  /*c22a0*/  LOP3.LUT R25, R25, 0xffff, RZ, 0xc0, !PT ;  /* 0x0000ffff19197812 */ /* 0x000fe200078ec0ff */
[----:B------:R0:W-:Y:S01]  /*c22b0*/  STL [R1+0x46b4], R8 ;  /* 0x0046b40801007387 */ /* 0x0001e20000100800 */
[----:B------:R-:W-:Y:S02]  /*c22c0*/  LOP3.LUT R24, R24, 0xffff, RZ, 0xc0, !PT ;  /* 0x0000ffff18187812 */ /* 0x000fe400078ec0ff */
[----:B------:R-:W-:Y:S01]  /*c22d0*/  LOP3.LUT R128, R17, 0xffff, RZ, 0xc0, !PT ;  /* 0x0000ffff11807812 */ /* 0x000fe200078ec0ff */
[----:B------:R-:W3:Y:S01]  /*c22e0*/  LDL.LU R18, [R1+0x4d00] ;  /* 0x004d000001127983 */ /* 0x000ee20000300800 */
[----:B0-----:R-:W-:-:S02]  /*c22f0*/  PRMT R8, R25, 0x3340, R24 ;  /* 0x0000334019087816 */ /* 0x001fc40000000018 */
[----:B------:R-:W-:-:S03]  /*c2300*/  PRMT R24, R128, 0x3340, R0 ;  /* 0x0000334080187816 */ /* 0x000fc60000000000 */
[----:B------:R0:W-:Y:S04]  /*c2310*/  STL [R1+0x1c4], R8 ;  /* 0x0001c40801007387 */ /* 0x0001e80000100800 */
[----:B------:R-:W3:Y:S01]  /*c2320*/  LDL.LU R17, [R1+0x5530] ;  /* 0x0055300001117983 */ /* 0x000ee20000300800 */
[----:B------:R-:W-:-:S03]  /*c2330*/  LOP3.LUT R30, R138, 0xffff, RZ, 0xc0, !PT ;  /* 0x0000ffff8a1e7812 */ /* 0x000fc600078ec0ff */
[----:B------:R-:W3:Y:S04]  /*c2340*/  LDL.LU R43, [R1+0x5038] ;  /* 0x00503800012b7983 */ /* 0x000ee80000300800 */
[----:B------:R-:W3:Y:S01]  /*c2350*/  LDL.LU R138, [R1+0x493c] ;  /* 0x00493c00018a7983 */ /* 0x000ee20000300800 */
[----:B----4-:R-:W-:-:S04]  /*c2360*/  LOP3.LUT R29, R137, 0xffff, RZ, 0xc0, !PT ;  /* 0x0000ffff891d7812 */ /* 0x010fc800078ec0ff */
[----:B------:R-:W-:-:S04]  /*c2370*/  PRMT R25, R30, 0x3340, R29 ;  /* 0x000033401e197816 */ /* 0x000fc8000000001d */
[----:B0-----:R-:W-:-:S05]  /*c2380*/  PRMT R8, R25, 0x5410, R24 ;  /* 0x0000541019087816 */ /* 0x001fca0000000018 */
[----:B------:R0:W-:Y:S04]  /*c2390*/  STL [R1+0x46b0], R8 ;  /* 0x0046b00801007387 */ /* 0x0001e80000100800 */
[----:B------:R-:W4:Y:S01]  /*c23a0*/  LDL.LU R137, [R1+0x4d10] ;  /* 0x004d100001897983 */ /* 0x000f220000300800 */
[----:B------:R-:W-:-:S04]  /*c23b0*/  SHF.R.U32.HI R28, RZ, 0x8, R28 ;  /* 0x00000008ff1c7819 */ /* 0x000fc8000001161c */
[----:B------:R-:W-:-:S04]  /*c23c0*/  LOP3.LUT R28, R28, 0xffff, RZ, 0xc0, !PT ;  /* 0x0000ffff1c1c7812 */ /* 0x000fc800078ec0ff */
[----:B------:R-:W-:Y:S02]  /*c23d0*/  PRMT R97, R28, 0x3340, R97 ;  /* 0x000033401c617816 */ /* 0x000fe40000000061 */
[----:B--2---:R-:W-:Y:S02]  /*c23e0*/  SHF.R.S32.HI R28, RZ, 0x1f, R136 ;  /* 0x0000001fff1c7819 */ /* 0x004fe40000011488 */
[----:B0-----:R-:W-:Y:S02]  /*c23f0*/  IADD3 R8, P2, R136, R2, RZ ;  /* 0x0000000288087210 */ /* 0x001fe40007f5e0ff */
[----:B------:R-:W-:Y:S02]  /*c2400*/  SHF.R.U32.HI R30, RZ, 0x8, R30 ;  /* 0x00000008ff1e7819 */ /* 0x000fe4000001161e */
[----:B------:R-:W-:Y:S01]  /*c2410*/  SHF.R.U32.HI R25, RZ, 0x8, R29 ;  /* 0x00000008ff197819 */ /* 0x000fe2000001161d */
[----:B------:R-:W-:Y:S01]  /*c2420*/  IMAD.X R9, R28, 0x1, R13, P2 ;  /* 0x000000011c097824 */ /* 0x000fe200010e060d */
[----:B------:R-:W-:-:S02]  /*c2430*/  LOP3.LUT R29, R30, 0xffff, RZ, 0xc0, !PT ;  /* 0x0000ffff1e1d7812 */ /* 0x000fc400078ec0ff */
[----:B------:R-:W-:Y:S02]  /*c2440*/  LOP3.LUT R25, R25, 0xffff, RZ, 0xc0, !PT ;  /* 0x0000ffff19197812 */ /* 0x000fe400078ec0ff */
[----:B------:R-:W-:Y:S01]  /*c2450*/  SHF.R.U32.HI R24, RZ, 0x8, R34 ;  /* 0x00000008ff187819 */ /* 0x000fe20000011622 */
[----:B------:R0:W-:Y:S02]  /*c2460*/  STL.64 [R1+0x5e0], R8 ;  /* 0x0005e00801007387 */ /* 0x0001e40000100a00 */
[----:B0-----:R-:W-:-:S05]  /*c2470*/  PRMT R8, R29, 0x3340, R25 ;  /* 0x000033401d087816 */ /* 0x001fca0000000019 */
[----:B------:R0:W-:Y:S02]  /*c2480*/  STL [R1+0x278], R8 ;  /* 0x0002780801007387 */ /* 0x0001e40000100800 */
[----:B0-----:R-:W-:-:S05]  /*c2490*/  IADD3 R8, P2, R136, R0, RZ ;  /* 0x0000000088087210 */ /* 0x001fca0007f5e0ff */
[----:B------:R-:W-:Y:S01]  /*c24a0*/  IMAD.X R9, R28, 0x1, R7, P2 ;  /* 0x000000011c097824 */ /* 0x000fe200010e0607 */
[----:B---3--:R-:W-:Y:S02]  /*c24b0*/  LOP3.LUT R37, R44, 0xffff, RZ, 0xc0, !PT ;  /* 0x0000ffff2c257812 */ /* 0x008fe400078ec0ff */
[----:B------:R-:W-:-:S04]  /*c24c0*/  LOP3.LUT R30, R139, 0xffff, RZ, 0xc0, !PT ;  /* 0x0000ffff8b1e7812 */ /* 0x000fc800078ec0ff */
[----:B------:R-:W-:Y:S02]  /*c24d0*/  PRMT R25, R30, 0x3340, R0 ;  /* 0x000033401e197816 */ /* 0x000fe40000000000 */
[----:B------:R-:W-:-:S04]  /*c24e0*/  LOP3.LUT R34, R18, 0xffff, RZ, 0xc0, !PT ;  /* 0x0000ffff12227812 */ /* 0x000fc800078ec0ff */
[----:B------:R-:W-:Y:S02]  /*c24f0*/  PRMT R29, R37, 0x3340, R34 ;  /* 0x00003340251d7816 */ /* 0x000fe40000000022 */
[----:B------:R-:W-:Y:S02]  /*c2500*/  SHF.R.U32.HI R30, RZ, 0x8, R30 ;  /* 0x00000008ff1e7819 */ /* 0x000fe4000001161e */
[----:B------:R-:W-:Y:S02]  /*c2510*/  PRMT R10, R29, 0x5410, R25 ;  /* 0x000054101d0a7816 */ /* 0x000fe40000000019 */
[----:B------:R-:W-:Y:S02]  /*c2520*/  SHF.R.U32.HI R29, RZ, 0x8, R37 ;  /* 0x00000008ff1d7819 */ /* 0x000fe40000011625 */
[----:B------:R-:W-:Y:S01]  /*c2530*/  SHF.R.U32.HI R25, RZ, 0x8, R34 ;  /* 0x00000008ff197819 */ /* 0x000fe20000011622 */
[----:B------:R-:W-:Y:S01]  /*c2540*/  STL [R1+0x46ac], R10 ;  /* 0x0046ac0a01007387 */ /* 0x000fe20000100800 */
[----:B------:R-:W-:-:S02]  /*c2550*/  LOP3.LUT R29, R29, 0xffff, RZ, 0xc0, !PT ;  /* 0x0000ffff1d1d7812 */ /* 0x000fc400078ec0ff */
[----:B------:R-:W-:Y:S01]  /*c2560*/  LOP3.LUT R25, R25, 0xffff, RZ, 0xc0, !PT ;  /* 0x0000ffff19197812 */ /* 0x000fe200078ec0ff */
[----:B------:R-:W2:Y:S01]  /*c2570*/  LDL.LU R139, [R1+0x4fe8] ;  /* 0x004fe800018b7983 */ /* 0x000ea20000300800 */
[----:B------:R-:W-:Y:S02]  /*c2580*/  LOP3.LUT R30, R30, 0xffff, RZ, 0xc0, !PT ;  /* 0x0000ffff1e1e7812 */ /* 0x000fe400078ec0ff */
[----:B------:R-:W-:Y:S01]  /*c2590*/  LOP3.LUT R37, R43, 0xffff, RZ, 0xc0, !PT ;  /* 0x0000ffff2b257812 */ /* 0x000fe200078ec0ff */
[----:B------:R-:W3:Y:S01]  /*c25a0*/  LDL.LU R18, [R1+0x4b8c] ;  /* 0x004b8c0001127983 */ /* 0x000ee20000300800 */
[----:B------:R-:W-:-:S03]  /*c25b0*/  LOP3.LUT R40, R138, 0xffff, RZ, 0xc0, !PT ;  /* 0x0000ffff8a287812 */ /* 0x000fc600078ec0ff */
[----:B------:R0:W-:Y:S02]  /*c25c0*/  STL.64 [R1+0x5d8], R8 ;  /* 0x0005d80801007387 */ /* 0x0001e40000100a00 */
[----:B0-----:R-:W-:Y:S02]  /*c25d0*/  PRMT R8, R29, 0x3340, R25 ;  /* 0x000033401d087816 */ /* 0x001fe40000000019 */
[--C-:B------:R-:W-:Y:S02]  /*c25e0*/  PRMT R25, R30, 0x3340, R0.reuse ;  /* 0x000033401e197816 */ /* 0x100fe40000000000 */
[----:B------:R-:W-:Y:S01]  /*c25f0*/  PRMT R29, R40, 0x3340, R0 ;  /* 0x00003340281d7816 */ /* 0x000fe20000000000 */
[----:B------:R0:W-:Y:S04]  /*c2600*/  STL [R1+0x1c0], R8 ;  /* 0x0001c00801007387 */ /* 0x0001e80000100800 */
[----:B------:R-:W3:Y:S04]  /*c2610*/  LDL.LU R46, [R1+0x4ff0] ;  /* 0x004ff000012e7983 */ /* 0x000ee80000300800 */
[----:B------:R-:W3:Y:S01]  /*c2620*/  LDL.LU R45, [R1+0x4b94] ;  /* 0x004b9400012d7983 */ /* 0x000ee20000300800 */
[----:B----4-:R-:W-:-:S04]  /*c2630*/  LOP3.LUT R34, R137, 0xffff, RZ, 0xc0, !PT ;  /* 0x0000ffff89227812 */ /* 0x010fc800078ec0ff */
[----:B------:R-:W-:-:S04]  /*c2640*/  PRMT R30, R37, 0x3340, R34 ;  /* 0x00003340251e7816 */ /* 0x000fc80000000022 */
[----:B0-----:R-:W-:-:S05]  /*c2650*/  PRMT R8, R30, 0x5410, R29 ;  /* 0x000054101e087816 */ /* 0x001fca000000001d */
[----:B------:R0:W-:Y:S02]  /*c2660*/  STL [R1+0x46a8], R8 ;  /* 0x0046a80801007387 */ /* 0x0001e40000100800 */
[----:B0-----:R-:W-:-:S05]  /*c2670*/  IADD3 R8, P2, R136, R6, RZ ;  /* 0x0000000688087210 */ /* 0x001fca0007f5e0ff */
[----:B------:R-:W-:-:S05]  /*c2680*/  IMAD.X R9, R28, 0x1, R5, P2 ;  /* 0x000000011c097824 */ /* 0x000fca00010e0605 */
        /* <DEDUP_REMOVED lines=12> */
[----:B------:R-:W4:Y:S04]  /*c2750*/  LDL.LU R138, [R1+0x4d48] ;  /* 0x004d4800018a7983 */ /* 0x000f280000300800 */
[----:B------:R-:W4:Y:S04]  /*c2760*/  LDL.LU R137, [R1+0x5048] ;  /* 0x0050480001897983 */ /* 0x000f280000300800 */
[----:B------:R-:W4:Y:S01]  /*c2770*/  LDL.LU R136, [R1+0x4978] ;  /* 0x0049780001887983 */ /* 0x000f220000300800 */
[----:B------:R-:W-:-:S03]  /*c2780*/  LOP3.LUT R37, R16, 0xffff, RZ, 0xc0, !PT ;  /* 0x0000ffff10257812 */ /* 0x000fc600078ec0ff */
[----:B------:R-:W4:Y:S01]  /*c2790*/  LDL.LU R16, [R1+0x552c] ;  /* 0x00552c0001107983 */ /* 0x000f220000300800 */
[----:B------:R-:W-:Y:S02]  /*c27a0*/  PRMT R28, R37, 0x3340, R0 ;  /* 0x00003340251c7816 */ /* 0x000fe40000000000 */
[----:B--2---:R-:W-:Y:S02]  /*c27b0*/  LOP3.LUT R34, R139, 0xffff, RZ, 0xc0, !PT ;  /* 0x0000ffff8b227812 */ /* 0x004fe400078ec0ff */
[----:B---3--:R-:W-:Y:S02]  /*c27c0*/  LOP3.LUT R30, R18, 0xffff, RZ, 0xc0, !PT ;  /* 0x0000ffff121e7812 */ /* 0x008fe400078ec0ff */
[----:B------:R-:W2:Y:S02]  /*c27d0*/  LDL.LU R18, [R1+0x4d4c] ;  /* 0x004d4c0001127983 */ /* 0x000ea40000300800 */
[----:B------:R-:W-:Y:S02]  /*c27e0*/  PRMT R29, R34, 0x3340, R30 ;  /* 0x00003340221d7816 */ /* 0x000fe4000000001e */
[----:B------:R-:W3:Y:S01]  /*c27f0*/  LDL.LU R139, [R1+0xd38] ;  /* 0x000d3800018b7983 */ /* 0x000ee20000300800 */
[----:B------:R-:W-:-:S02]  /*c2800*/  SHF.R.U32.HI R34, RZ, 0x8, R34 ;  /* 0x00000008ff227819 */ /* 0x000fc40000011622 */
[----:B0-----:R-:W-:Y:S02]  /*c2810*/  PRMT R8, R29, 0x5410, R28 ;  /* 0x000054101d087816 */ /* 0x001fe4000000001c */
[----:B------:R-:W-:Y:S02]  /*c2820*/  SHF.R.U32.HI R29, RZ, 0x8, R30 ;  /* 0x00000008ff1d7819 */ /* 0x000fe4000001161e */
[----:B------:R-:W-:Y:S02]  /*c2830*/  LOP3.LUT R30, R34, 0xffff, RZ, 0xc0, !PT ;  /* 0x0000ffff221e7812 */ /* 0x000fe400078ec0ff */
[----:B------:R-:W-:Y:S01]  /*c2840*/  LOP3.LUT R29, R29, 0xffff, RZ, 0xc0, !PT ;  /* 0x0000ffff1d1d7812 */ /* 0x000fe200078ec0ff */
[----:B------:R0:W-:Y:S01]  /*c2850*/  STL [R1+0x46a4], R8 ;  /* 0x0046a40801007387 */ /* 0x0001e20000100800 */
[----:B------:R-:W-:Y:S02]  /*c2860*/  LOP3.LUT R78, R46, 0xffff, RZ, 0xc0, !PT ;  /* 0x0000ffff2e4e7812 */ /* 0x000fe400078ec0ff */
[----:B------:R-:W-:-:S02]  /*c2870*/  LOP3.LUT R77, R45, 0xffff, RZ, 0xc0, !PT ;  /* 0x0000ffff2d4d7812 */ /* 0x000fc400078ec0ff */
        /* <DEDUP_REMOVED lines=8> */
[----:B----4-:R-:W-:Y:S02]  /*c2900*/  LOP3.LUT R45, R44, 0xffff, RZ, 0xc0, !PT ;  /* 0x0000ffff2c2d7812 */ /* 0x010fe400078ec0ff */
[----:B------:R-:W-:Y:S02]  /*c2910*/  LOP3.LUT R44, R136, 0xffff, RZ, 0xc0, !PT ;  /* 0x0000ffff882c7812 */ /* 0x000fe400078ec0ff */
[----:B------:R-:W4:Y:S01]  /*c2920*/  LDL.LU R136, [R1+0x5004] ;  /* 0x0050040001887983 */ /* 0x000f220000300800 */
[----:B------:R-:W-:-:S03]  /*c2930*/  SHF.R.U32.HI R28, RZ, 0x8, R40 ;  /* 0x00000008ff1c7819 */ /* 0x000fc60000011628 */
[----:B------:R-:W4:Y:S01]  /*c2940*/  LDL.LU R46, [R1+0x4bd4] ;  /* 0x004bd400012e7983 */ /* 0x000f220000300800 */
[----:B------:R-:W-:-:S04]  /*c2950*/  LOP3.LUT R28, R28, 0xffff, RZ, 0xc0, !PT ;  /* 0x0000ffff1c1c7812 */ /* 0x000fc800078ec0ff */
[----:B------:R-:W-:Y:S02]  /*c2960*/  PRMT R26, R28, 0x3340, R26 ;  /* 0x000033401c1a7816 */ /* 0x000fe4000000001a */
[----:B------:R-:W-:Y:S02]  /*c2970*/  SHF.R.U32.HI R28, RZ, 0x8, R37 ;  /* 0x00000008ff1c7819 */ /* 0x000fe40000011625 */
[----:B------:R-:W-:Y:S02]  /*c2980*/  LOP3.LUT R43, R43, 0xffff, RZ, 0xc0, !PT ;  /* 0x0000ffff2b2b7812 */ /* 0x000fe400078ec0ff */
[----:B------:R-:W-:Y:S02]  /*c2990*/  LOP3.LUT R28, R28, 0xffff, RZ, 0xc0, !PT ;  /* 0x0000ffff1c1c7812 */ /* 0x000fe400078ec0ff */
[----:B------:R-:W-:Y:S02]  /*c29a0*/  LOP3.LUT R37, R138, 0xffff, RZ, 0xc0, !PT ;  /* 0x0000ffff8a257812 */ /* 0x000fe400078ec0ff */
[----:B------:R-:W-:-:S02]  /*c29b0*/  PRMT R27, R28, 0x3340, R27 ;  /* 0x000033401c1b7816 */ /* 0x000fc4000000001b */
[----:B------:R-:W-:Y:S02]  /*c29c0*/  PRMT R28, R45, 0x3340, R0 ;  /* 0x000033402d1c7816 */ /* 0x000fe40000000000 */
[----:B------:R-:W-:Y:S02]  /*c29d0*/  PRMT R29, R43, 0x3340, R37 ;  /* 0x000033402b1d7816 */ /* 0x000fe40000000025 */
[----:B------:R-:W-:Y:S02]  /*c29e0*/  LOP3.LUT R40, R137, 0xffff, RZ, 0xc0, !PT ;  /* 0x0000ffff89287812 */ /* 0x000fe400078ec0ff */
[----:B0-----:R-:W-:Y:S02]  /*c29f0*/  PRMT R8, R29, 0x5410, R28 ;  /* 0x000054101d087816 */ /* 0x001fe4000000001c */
[----:B--2---:R-:W-:Y:S02]  /*c2a00*/  LOP3.LUT R34, R18, 0xffff, RZ, 0xc0, !PT ;  /* 0x0000ffff12227812 */ /* 0x004fe400078ec0ff */
[----:B------:R-:W-:-:S02]  /*c2a10*/  PRMT R28, R44, 0x3340, R0 ;  /* 0x000033402c1c7816 */ /* 0x000fc40000000000 */
[----:B------:R-:W-:Y:S01]  /*c2a20*/  PRMT R29, R40, 0x3340, R34 ;  /* 0x00003340281d7816 */ /* 0x000fe20000000022 */
[----:B------:R0:W-:Y:S01]  /*c2a30*/  STL [R1+0x46a0], R8 ;  /* 0x0046a00801007387 */ /* 0x0001e20000100800 */
[----:B---3--:R-:W-:Y:S02]  /*c2a40*/  SHF.R.S32.HI R30, RZ, 0x1f, R139 ;  /* 0x0000001fff1e7819 */ /* 0x008fe4000001148b */
[----:B------:R-:W-:Y:S02]  /*c2a50*/  PRMT R10, R29, 0x5410, R28 ;  /* 0x000054101d0a7816 */ /* 0x000fe4000000001c */
[----:B0-----:R-:W-:-:S03]  /*c2a60*/  IADD3 R8, P2, R139, R2, RZ ;  /* 0x000000028b087210 */ /* 0x001fc60007f5e0ff */
[----:B------:R0:W-:Y:S01]  /*c2a70*/  STL [R1+0x469c], R10 ;  /* 0x00469c0a01007387 */ /* 0x0001e20000100800 */
[----:B------:R-:W-:Y:S02]  /*c2a80*/  SHF.R.U32.HI R29, RZ, 0x8, R40 ;  /* 0x00000008ff1d7819 */ /* 0x000fe40000011628 */
[----:B------:R-:W-:Y:S01]  /*c2a90*/  SHF.R.U32.HI R28, RZ, 0x8, R34 ;  /* 0x00000008ff1c7819 */ /* 0x000fe20000011622 */
[----:B------:R-:W-:Y:S01]  /*c2aa0*/  IMAD.X R9, R30, 0x1, R13, P2 ;  /* 0x000000011e097824 */ /* 0x000fe200010e060d */
[----:B------:R-:W2:Y:S01]  /*c2ab0*/  LDL.LU R138, [R1+0x5008] ;  /* 0x00500800018a7983 */ /* 0x000ea20000300800 */
[----:B------:R-:W-:Y:S02]  /*c2ac0*/  SHF.R.U32.HI R43, RZ, 0x8, R43 ;  /* 0x00000008ff2b7819 */ /* 0x000fe4000001162b */
[----:B------:R-:W-:Y:S01]  /*c2ad0*/  SHF.R.U32.HI R34, RZ, 0x8, R37 ;  /* 0x00000008ff227819 */ /* 0x000fe20000011625 */
[----:B------:R-:W3:Y:S01]  /*c2ae0*/  LDL.LU R18, [R1+0x4bdc] ;  /* 0x004bdc0001127983 */ /* 0x000ee20000300800 */
[----:B------:R-:W-:-:S02]  /*c2af0*/  LOP3.LUT R29, R29, 0xffff, RZ, 0xc0, !PT ;  /* 0x0000ffff1d1d7812 */ /* 0x000fc400078ec0ff */
[----:B------:R-:W-:Y:S01]  /*c2b00*/  LOP3.LUT R28, R28, 0xffff, RZ, 0xc0, !PT ;  /* 0x0000ffff1c1c7812 */ /* 0x000fe200078ec0ff */
[----:B------:R1:W-:Y:S01]  /*c2b10*/  STL.64 [R1+0x5c0], R8 ;  /* 0x0005c00801007387 */ /* 0x0003e20000100a00 */
[----:B------:R-:W-:Y:S02]  /*c2b20*/  LOP3.LUT R37, R43, 0xffff, RZ, 0xc0, !PT ;  /* 0x0000ffff2b257812 */ /* 0x000fe400078ec0ff */
[----:B------:R-:W-:Y:S02]  /*c2b30*/  LOP3.LUT R34, R34, 0xffff, RZ, 0xc0, !PT ;  /* 0x0000ffff22227812 */ /* 0x000fe400078ec0ff */
[----:B------:R-:W-:Y:S02]  /*c2b40*/  PRMT R11, R29, 0x3340, R28 ;  /* 0x000033401d0b7816 */ /* 0x000fe4000000001c */
[----:B0-----:R-:W-:Y:S02]  /*c2b50*/  PRMT R10, R37, 0x3340, R34 ;  /* 0x00003340250a7816 */ /* 0x001fe40000000022 */
[----:B-1----:R-:W-:Y:S01]  /*c2b60*/  IADD3 R8, P2, R139, R0, RZ ;  /* 0x000000008b087210 */ /* 0x002fe20007f5e0ff */
[----:B------:R-:W-:Y:S04]  /*c2b70*/  STL [R1+0x1a0], R11 ;  /* 0x0001a00b01007387 */ /* 0x000fe80000100800 */
[----:B------:R-:W-:Y:S01]  /*c2b80*/  IMAD.X R9, R30, 0x1, R7, P2 ;  /* 0x000000011e097824 */ /* 0x000fe200010e0607 */
[----:B------:R-:W-:Y:S01]  /*c2b90*/  STL [R1+0x19c], R10 ;  /* 0x00019c0a01007387 */ /* 0x000fe20000100800 */
[----:B------:R-:W-:-:S03]  /*c2ba0*/  LOP3.LUT R43, R16, 0xffff, RZ, 0xc0, !PT ;  /* 0x0000ffff102b7812 */ /* 0x000fc600078ec0ff */
[----:B------:R0:W-:Y:S04]  /*c2bb0*/  STL.64 [R1+0x5b8], R8 ;  /* 0x0005b80801007387 */ /* 0x0001e80000100a00 */
[----:B------:R-:W3:Y:S04]  /*c2bc0*/  LDL.LU R16, [R1+0x5528] ;  /* 0x0055280001107983 */ /* 0x000ee80000300800 */
[----:B------:R-:W3:Y:S04]  /*c2bd0*/  LDL.LU R47, [R1+0x5054] ;  /* 0x00505400012f7983 */ /* 0x000ee80000300800 */
[----:B------:R-:W3:Y:S01]  /*c2be0*/  LDL.LU R137, [R1+0x4a64] ;  /* 0x004a640001897983 */ /* 0x000ee20000300800 */
[----:B----4-:R-:W-:-:S03]  /*c2bf0*/  LOP3.LUT R40, R136, 0xffff, RZ, 0xc0, !PT ;  /* 0x0000ffff88287812 */ /* 0x010fc600078ec0ff */
[----:B------:R-:W4:Y:S01]  /*c2c00*/  LDL.LU R136, [R1+0x4d8c] ;  /* 0x004d8c0001887983 */ /* 0x000f220000300800 */
        /* <DEDUP_REMOVED lines=14> */
[----:B------:R0:W-:Y:S03]  /*c2cf0*/  STL.64 [R1+0x5a8], R8 ;  /* 0x0005a80801007387 */ /* 0x0001e60000100a00 */
[----:B0-----:R-:W-:Y:S02]  /*c2d00*/  PRMT R8, R31, 0x3340, R30 ;  /* 0x000033401f087816 */ /* 0x001fe4000000001e */
[----:B--2---:R-:W-:-:S03]  /*c2d10*/  LOP3.LUT R31, R138, 0xffff, RZ, 0xc0, !PT ;  /* 0x0000ffff8a1f7812 */ /* 0x004fc600078ec0ff */
[----:B------:R0:W-:Y:S01]  /*c2d20*/  STL [R1+0x198], R8 ;  /* 0x0001980801007387 */ /* 0x0001e20000100800 */
[----:B---3--:R-:W-:-:S03]  /*c2d30*/  LOP3.LUT R30, R18, 0xffff, RZ, 0xc0, !PT ;  /* 0x0000ffff121e7812 */ /* 0x008fc600078ec0ff */
[----:B------:R-:W2:Y:S04]  /*c2d40*/  LDL.LU R46, [R1+0x5058] ;  /* 0x00505800012e7983 */ /* 0x000ea80000300800 */
[----:B------:R-:W3:Y:S04]  /*c2d50*/  LDL.LU R139, [R1+0x4a78] ;  /* 0x004a7800018b7983 */ /* 0x000ee80000300800 */
[----:B------:R-:W3:Y:S01]  /*c2d60*/  LDL.LU R138, [R1+0x4d90] ;  /* 0x004d9000018a7983 */ /* 0x000ee20000300800 */
[----:B------:R-:W-:Y:S02]  /*c2d70*/  SHF.R.U32.HI R34, RZ, 0x8, R31 ;  /* 0x00000008ff227819 */ /* 0x000fe4000001161f */
[--C-:B------:R-:W-:Y:S01]  /*c2d80*/  PRMT R89, R31, 0x3340, R30.reuse ;  /* 0x000033401f597816 */ /* 0x100fe2000000001e */
[----:B------:R-:W3:Y:S01]  /*c2d90*/  LDL.LU R18, [R1+0xd3c] ;  /* 0x000d3c0001127983 */ /* 0x000ee20000300800 */
[----:B------:R-:W-:-:S02]  /*c2da0*/  SHF.R.U32.HI R31, RZ, 0x8, R30 ;  /* 0x00000008ff1f7819 */ /* 0x000fc4000001161e */
[----:B------:R-:W-:Y:S02]  /*c2db0*/  LOP3.LUT R34, R34, 0xffff, RZ, 0xc0, !PT ;  /* 0x0000ffff22227812 */ /* 0x000fe400078ec0ff */
[----:B------:R-:W-:Y:S02]  /*c2dc0*/  LOP3.LUT R31, R31, 0xffff, RZ, 0xc0, !PT ;  /* 0x0000ffff1f1f7812 */ /* 0x000fe400078ec0ff */
[----:B------:R-:W-:Y:S02]  /*c2dd0*/  SHF.R.U32.HI R43, RZ, 0x8, R43 ;  /* 0x00000008ff2b7819 */ /* 0x000fe4000001162b */
[----:B0-----:R-:W-:Y:S02]  /*c2de0*/  PRMT R8, R34, 0x3340, R31 ;  /* 0x0000334022087816 */ /* 0x001fe4000000001f */
[----:B------:R-:W-:-:S03]  /*c2df0*/  LOP3.LUT R30, R43, 0xffff, RZ, 0xc0, !PT ;  /* 0x0000ffff2b1e7812 */ /* 0x000fc600078ec0ff */
[----:B------:R0:W-:Y:S01]  /*c2e00*/  STL [R1+0x194], R8 ;  /* 0x0001940801007387 */ /* 0x0001e20000100800 */
[----:B------:R-:W-:Y:S02]  /*c2e10*/  LOP3.LUT R76, R17, 0xffff, RZ, 0xc0, !PT ;  /* 0x0000ffff114c7812 */ /* 0x000fe400078ec0ff */
[----:B------:R-:W-:Y:S02]  /*c2e20*/  LOP3.LUT R43, R137, 0xffff, RZ, 0xc0, !PT ;  /* 0x0000ffff892b7812 */ /* 0x000fe400078ec0ff */
[----:B----4-:R-:W-:Y:S02]  /*c2e30*/  LOP3.LUT R37, R136, 0xffff, RZ, 0xc0, !PT ;  /* 0x0000ffff88257812 */ /* 0x010fe400078ec0ff */
[----:B------:R-:W4:Y:S04]  /*c2e40*/  LDL.LU R136, [R1+0x501c] ;  /* 0x00501c0001887983 */ /* 0x000f280000300800 */
[----:B------:R-:W4:Y:S04]  /*c2e50*/  LDL.LU R137, [R1+0xac] ;  /* 0x0000ac0001897983 */ /* 0x000f280000300800 */
[----:B------:R-:W4:Y:S01]  /*c2e60*/  LDL.LU R17, [R1+0x4c24] ;  /* 0x004c240001117983 */ /* 0x000f220000300800 */
[----:B------:R-:W-:-:S02]  /*c2e70*/  LOP3.LUT R40, R47, 0xffff, RZ, 0xc0, !PT ;  /* 0x0000ffff2f287812 */ /* 0x000fc400078ec0ff */
[----:B------:R-:W-:Y:S02]  /*c2e80*/  PRMT R31, R43, 0x3340, R0 ;  /* 0x000033402b1f7816 */ /* 0x000fe40000000000 */
[----:B------:R-:W-:Y:S02]  /*c2e90*/  PRMT R34, R40, 0x3340, R37 ;  /* 0x0000334028227816 */ /* 0x000fe40000000025 */
[----:B------:R-:W-:Y:S02]  /*c2ea0*/  SHF.R.U32.HI R40, RZ, 0x8, R40 ;  /* 0x00000008ff287819 */ /* 0x000fe40000011628 */
[----:B0-----:R-:W-:Y:S02]  /*c2eb0*/  PRMT R8, R34, 0x5410, R31 ;  /* 0x0000541022087816 */ /* 0x001fe4000000001f */
[----:B------:R-:W-:Y:S02]  /*c2ec0*/  SHF.R.U32.HI R34, RZ, 0x8, R37 ;  /* 0x00000008ff227819 */ /* 0x000fe40000011625 */
[----:B------:R-:W-:-:S02]  /*c2ed0*/  LOP3.LUT R37, R40, 0xffff, RZ, 0xc0, !PT ;  /* 0x0000ffff28257812 */ /* 0x000fc400078ec0ff */
[----:B------:R-:W-:Y:S01]  /*c2ee0*/  LOP3.LUT R34, R34, 0xffff, RZ, 0xc0, !PT ;  /* 0x0000ffff22227812 */ /* 0x000fe200078ec0ff */
[----:B------:R0:W-:Y:S01]  /*c2ef0*/  STL [R1+0x4694], R8 ;  /* 0x0046940801007387 */ /* 0x0001e20000100800 */
[----:B------:R-:W-:Y:S02]  /*c2f00*/  SHF.R.U32.HI R28, RZ, 0x8, R45 ;  /* 0x00000008ff1c7819 */ /* 0x000fe4000001162d */
[----:B0-----:R-:W-:-:S05]  /*c2f10*/  PRMT R8, R37, 0x3340, R34 ;  /* 0x0000334025087816 */ /* 0x001fca0000000022 */
[----:B------:R0:W-:Y:S01]  /*c2f20*/  STL [R1+0x178], R8 ;  /* 0x0001780801007387 */ /* 0x0001e20000100800 */
[----:B------:R-:W-:Y:S02]  /*c2f30*/  SHF.R.U32.HI R29, RZ, 0x8, R44 ;  /* 0x00000008ff1d7819 */ /* 0x000fe4000001162c */
[----:B--2---:R-:W-:Y:S02]  /*c2f40*/  LOP3.LUT R40, R46, 0xffff, RZ, 0xc0, !PT ;  /* 0x0000ffff2e287812 */ /* 0x004fe400078ec0ff */
[----:B---3--:R-:W-:Y:S02]  /*c2f50*/  LOP3.LUT R45, R139, 0xffff, RZ, 0xc0, !PT ;  /* 0x0000ffff8b2d7812 */ /* 0x008fe400078ec0ff */
[----:B------:R-:W-:Y:S02]  /*c2f60*/  LOP3.LUT R37, R138, 0xffff, RZ, 0xc0, !PT ;  /* 0x0000ffff8a257812 */ /* 0x000fe400078ec0ff */
        /* <DEDUP_REMOVED lines=11> */
[----:B------:R-:W-:-:S03]  /*c3020*/  SHF.R.U32.HI R32, RZ, 0x8, R43 ;  /* 0x00000008ff207819 */ /* 0x000fc6000001162b */
[----:B------:R0:W-:Y:S04]  /*c3030*/  STL.64 [R1+0x5a0], R8 ;  /* 0x0005a00801007387 */ /* 0x0001e80000100a00 */
[----:B------:R-:W2:Y:S01]  /*c3040*/  LDL.LU R47, [R1+0x5020] ;  /* 0x00502000012f7983 */ /* 0x000ea20000300800 */
[----:B0-----:R-:W-:-:S05]  /*c3050*/  PRMT R8, R40, 0x3340, R37 ;  /* 0x0000334028087816 */ /* 0x001fca0000000025 */
[----:B------:R0:W-:Y:S04]  /*c3060*/  STL [R1+0x174], R8 ;  /* 0x0001740801007387 */ /* 0x0001e80000100800 */
[----:B------:R-:W3:Y:S04]  /*c3070*/  LDL.LU R46, [R1+0x4c40] ;  /* 0x004c4000012e7983 */ /* 0x000ee80000300800 */
[----:B------:R-:W3:Y:S01]  /*c3080*/  LDL.LU R139, [R1+0x5064] ;  /* 0x00506400018b7983 */ /* 0x000ee20000300800 */
[----:B0-----:R-:W-:-:S05]  /*c3090*/  IADD3 R8, P2, R18, R0, RZ ;  /* 0x0000000012087210 */ /* 0x001fca0007f5e0ff */
[----:B------:R-:W-:Y:S01]  /*c30a0*/  IMAD.X R9, R34, 0x1, R7, P2 ;  /* 0x0000000122097824 */ /* 0x000fe200010e0607 */
[----:B------:R-:W-:Y:S02]  /*c30b0*/  LOP3.LUT R130, R16, 0xffff, RZ, 0xc0, !PT ;  /* 0x0000ffff10827812 */ /* 0x000fe400078ec0ff */
[----:B----4-:R-:W-:Y:S02]  /*c30c0*/  LOP3.LUT R44, R136, 0xffff, RZ, 0xc0, !PT ;  /* 0x0000ffff882c7812 */ /* 0x010fe400078ec0ff */
[----:B------:R-:W4:Y:S01]  /*c30d0*/  LDL.LU R136, [R1+0x4acc] ;  /* 0x004acc0001887983 */ /* 0x000f220000300800 */
[----:B------:R-:W-:Y:S02]  /*c30e0*/  LOP3.LUT R40, R137, 0xffff, RZ, 0xc0, !PT ;  /* 0x0000ffff89287812 */ /* 0x000fe400078ec0ff */
[----:B------:R-:W-:Y:S02]  /*c30f0*/  LOP3.LUT R43, R17, 0xffff, RZ, 0xc0, !PT ;  /* 0x0000ffff112b7812 */ /* 0x000fe400078ec0ff */
[----:B------:R-:W-:Y:S01]  /*c3100*/  PRMT R33, R40, 0x3340, R33 ;  /* 0x0000334028217816 */ /* 0x000fe20000000021 */
[----:B------:R-:W4:Y:S01]  /*c3110*/  LDL.LU R17, [R1+0x4db0] ;  /* 0x004db00001117983 */ /* 0x000f220000300800 */
[----:B------:R-:W-:-:S04]  /*c3120*/  PRMT R37, R44, 0x3340, R43 ;  /* 0x000033402c257816 */ /* 0x000fc8000000002b */
[----:B------:R-:W-:Y:S02]  /*c3130*/  PRMT R10, R37, 0x5410, R33 ;  /* 0x00005410250a7816 */ /* 0x000fe40000000021 */
[----:B------:R-:W-:Y:S02]  /*c3140*/  SHF.R.U32.HI R37, RZ, 0x8, R44 ;  /* 0x00000008ff257819 */ /* 0x000fe4000001162c */
[----:B------:R-:W-:Y:S01]  /*c3150*/  SHF.R.U32.HI R33, RZ, 0x8, R43 ;  /* 0x00000008ff217819 */ /* 0x000fe2000001162b */
[----:B------:R0:W-:Y:S01]  /*c3160*/  STL [R1+0x468c], R10 ;  /* 0x00468c0a01007387 */ /* 0x0001e20000100800 */
[----:B------:R-:W-:Y:S02]  /*c3170*/  LOP3.LUT R37, R37, 0xffff, RZ, 0xc0, !PT ;  /* 0x0000ffff25257812 */ /* 0x000fe400078ec0ff */
[----:B------:R-:W-:Y:S01]  /*c3180*/  LOP3.LUT R33, R33, 0xffff, RZ, 0xc0, !PT ;  /* 0x0000ffff21217812 */ /* 0x000fe200078ec0ff */
[----:B------:R1:W-:Y:S03]  /*c3190*/  STL.64 [R1+0x598], R8 ;  /* 0x0005980801007387 */ /* 0x0003e60000100a00 */
[----:B0-----:R-:W-:-:S02]  /*c31a0*/  PRMT R10, R37, 0x3340, R33 ;  /* 0x00003340250a7816 */ /* 0x001fc40000000021 */
[----:B-1----:R-:W-:-:S03]  /*c31b0*/  IADD3 R8, P2, R18, R6, RZ ;  /* 0x0000000612087210 */ /* 0x002fc60007f5e0ff */
[----:B------:R-:W-:Y:S02]  /*c31c0*/  STL [R1+0x170], R10 ;  /* 0x0001700a01007387 */ /* 0x000fe40000100800 */
[----:B------:R-:W-:-:S05]  /*c31d0*/  IMAD.X R9, R34, 0x1, R5, P2 ;  /* 0x0000000122097824 */ /* 0x000fca00010e0605 */
[----:B------:R0:W-:Y:S04]  /*c31e0*/  STL.64 [R1+0x590], R8 ;  /* 0x0005900801007387 */ /* 0x0001e80000100a00 */
[----:B------:R-:W4:Y:S04]  /*c31f0*/  LDL.LU R138, [R1+0x5028] ;  /* 0x00502800018a7983 */ /* 0x000f280000300800 */
[----:B------:R-:W4:Y:S01]  /*c3200*/  LDL.LU R137, [R1+0x4c84] ;  /* 0x004c840001897983 */ /* 0x000f220000300800 */
[----:B0-----:R-:W-:-:S03]  /*c3210*/  IADD3 R8, P2, R18, R4, RZ ;  /* 0x0000000412087210 */ /* 0x001fc60007f5e0ff */
[----:B------:R-:W4:Y:S02]  /*c3220*/  LDL.LU R18, [R1+0xd40] ;  /* 0x000d400001127983 */ /* 0x000f240000300800 */
[----:B------:R-:W-:-:S05]  /*c3230*/  IMAD.X R9, R34, 0x1, R3, P2 ;  /* 0x0000000122097824 */ /* 0x000fca00010e0603 */
[----:B------:R0:W-:Y:S04]  /*c3240*/  STL.64 [R1+0x588], R8 ;  /* 0x0005880801007387 */ /* 0x0001e80000100a00 */
[----:B------:R-:W4:Y:S01]  /*c3250*/  LDL.LU R16, [R1+0x5524] ;  /* 0x0055240001107983 */ /* 0x000f220000300800 */
[----:B------:R-:W-:Y:S02]  /*c3260*/  SHF.R.U32.HI R40, RZ, 0x8, R40 ;  /* 0x00000008ff287819 */ /* 0x000fe40000011628 */
[----:B------:R-:W-:Y:S02]  /*c3270*/  SHF.R.U32.HI R34, RZ, 0x8, R45 ;  /* 0x00000008ff227819 */ /* 0x000fe4000001162d */
[----:B------:R-:W-:Y:S02]  /*c3280*/  LOP3.LUT R40, R40, 0xffff, RZ, 0xc0, !PT ;  /* 0x0000ffff28287812 */ /* 0x000fe400078ec0ff */
[----:B------:R-:W-:-:S02]  /*c3290*/  PRMT R35, R130, 0x3340, R35 ;  /* 0x0000334082237816 */ /* 0x000fc40000000023 */
[----:B------:R-:W-:Y:S02]  /*c32a0*/  PRMT R33, R40, 0x3340, R0 ;  /* 0x0000334028217816 */ /* 0x000fe40000000000 */
[----:B--2---:R-:W-:Y:S02]  /*c32b0*/  LOP3.LUT R45, R47, 0xffff, RZ, 0xc0, !PT ;  /* 0x0000ffff2f2d7812 */ /* 0x004fe400078ec0ff */
[----:B---3--:R-:W-:-:S04]  /*c32c0*/  LOP3.LUT R43, R46, 0xffff, RZ, 0xc0, !PT ;  /* 0x0000ffff2e2b7812 */ /* 0x008fc800078ec0ff */
[----:B------:R-:W-:Y:S02]  /*c32d0*/  PRMT R37, R45, 0x3340, R43 ;  /* 0x000033402d257816 */ /* 0x000fe4000000002b */
[----:B------:R-:W-:Y:S02]  /*c32e0*/  LOP3.LUT R44, R139, 0xffff, RZ, 0xc0, !PT ;  /* 0x0000ffff8b2c7812 */ /* 0x000fe400078ec0ff */
[----:B0-----:R-:W-:Y:S02]  /*c32f0*/  PRMT R8, R37, 0x5410, R35 ;  /* 0x0000541025087816 */ /* 0x001fe40000000023 */
[----:B----4-:R-:W-:Y:S02]  /*c3300*/  LOP3.LUT R46, R136, 0xffff, RZ, 0xc0, !PT ;  /* 0x0000ffff882e7812 */ /* 0x010fe400078ec0ff */
[----:B------:R-:W2:Y:S02]  /*c3310*/  LDL.LU R136, [R1+0x5068] ;  /* 0x0050680001887983 */ /* 0x000ea40000300800 */
[----:B------:R-:W-:-:S02]  /*c3320*/  PRMT R35, R46, 0x3340, R0 ;  /* 0x000033402e237816 */ /* 0x000fc40000000000 */
[----:B------:R-:W-:Y:S01]  /*c3330*/  LOP3.LUT R40, R17, 0xffff, RZ, 0xc0, !PT ;  /* 0x0000ffff11287812 */ /* 0x000fe200078ec0ff */
[----:B------:R0:W-:Y:S03]  /*c3340*/  STL [R1+0x4688], R8 ;  /* 0x0046880801007387 */ /* 0x0001e60000100800 */
[--C-:B------:R-:W-:Y:S01]  /*c3350*/  PRMT R37, R44, 0x3340, R40.reuse ;  /* 0x000033402c257816 */ /* 0x100fe20000000028 */
[----:B------:R-:W3:Y:S01]  /*c3360*/  LDL.LU R17, [R1+0x4dc8] ;  /* 0x004dc80001117983 */ /* 0x000ee20000300800 */
        /* <DEDUP_REMOVED lines=8> */
[----:B------:R-:W-:Y:S01]  /*c33f0*/  LOP3.LUT R40, R40, 0xffff, RZ, 0xc0, !PT ;  /* 0x0000ffff28287812 */ /* 0x000fe200078ec0ff */
[----:B------:R0:W-:Y:S01]  /*c3400*/  STL [R1+0x4684], R8 ;  /* 0x0046840801007387 */ /* 0x0001e20000100800 */
[----:B------:R-:W-:-:S05]  /*c3410*/  PRMT R222, R37, 0x3340, R35 ;  /* 0x0000334025de7816 */ /* 0x000fca0000000023 */
[----:B------:R-:W-:Y:S01]  /*c3420*/  STL [R1+0x541c], R222 ;  /* 0x00541cde01007387 */ /* 0x000fe20000100800 */
[----:B0-----:R-:W-:-:S05]  /*c3430*/  PRMT R8, R43, 0x3340, R40 ;  /* 0x000033402b087816 */ /* 0x001fca0000000028 */
[----:B------:R0:W-:Y:S01]  /*c3440*/  STL [R1+0x158], R8 ;  /* 0x0001580801007387 */ /* 0x0001e20000100800 */
[----:B------:R-:W-:-:S03]  /*c3450*/  LOP3.LUT R45, R16, 0xffff, RZ, 0xc0, !PT ;  /* 0x0000ffff102d7812 */ /* 0x000fc600078ec0ff */
[----:B------:R-:W4:Y:S01]  /*c3460*/  LDL.LU R16, [R1+0x5520] ;  /* 0x0055200001107983 */ /* 0x000f220000300800 */
[----:B------:R-:W-:Y:S02]  /*c3470*/  LOP3.LUT R43, R138, 0xffff, RZ, 0xc0, !PT ;  /* 0x0000ffff8a2b7812 */ /* 0x000fe400078ec0ff */
[----:B------:R-:W-:Y:S02]  /*c3480*/  LOP3.LUT R40, R137, 0xffff, RZ, 0xc0, !PT ;  /* 0x0000ffff89287812 */ /* 0x000fe400078ec0ff */
[----:B------:R-:W-:Y:S02]  /*c3490*/  PRMT R35, R45, 0x3340, R0 ;  /* 0x000033402d237816 */ /* 0x000fe40000000000 */
[----:B------:R-:W-:Y:S02]  /*c34a0*/  PRMT R37, R43, 0x3340, R40 ;  /* 0x000033402b257816 */ /* 0x000fe40000000028 */
[----:B0-----:R-:W-:Y:S02]  /*c34b0*/  IADD3 R8, P2, R18, R2, RZ ;  /* 0x0000000212087210 */ /* 0x001fe40007f5e0ff */
[----:B------:R-:W-:-:S02]  /*c34c0*/  PRMT R10, R37, 0x5410, R35 ;  /* 0x00005410250a7816 */ /* 0x000fc40000000023 */
[----:B------:R-:W-:Y:S02]  /*c34d0*/  SHF.R.S32.HI R37, RZ, 0x1f, R18 ;  /* 0x0000001fff257819 */ /* 0x000fe40000011412 */
[----:B------:R-:W-:Y:S02]  /*c34e0*/  SHF.R.U32.HI R43, RZ, 0x8, R43 ;  /* 0x00000008ff2b7819 */ /* 0x000fe4000001162b */
[----:B------:R-:W-:Y:S01]  /*c34f0*/  SHF.R.U32.HI R40, RZ, 0x8, R40 ;  /* 0x00000008ff287819 */ /* 0x000fe20000011628 */
[----:B------:R-:W-:Y:S01]  /*c3500*/  IMAD.X R9, R37, 0x1, R13, P2 ;  /* 0x0000000125097824 */ /* 0x000fe200010e060d */
[----:B------:R-:W-:Y:S02]  /*c3510*/  LOP3.LUT R43, R43, 0xffff, RZ, 0xc0, !PT ;  /* 0x0000ffff2b2b7812 */ /* 0x000fe400078ec0ff */
[----:B------:R-:W-:Y:S01]  /*c3520*/  LOP3.LUT R40, R40, 0xffff, RZ, 0xc0, !PT ;  /* 0x0000ffff28287812 */ /* 0x000fe200078ec0ff */
[----:B------:R-:W-:Y:S04]  /*c3530*/  STL [R1+0x4680], R10 ;  /* 0x0046800a01007387 */ /* 0x000fe80000100800 */
[----:B------:R0:W-:Y:S04]  /*c3540*/  STL.64 [R1+0x580], R8 ;  /* 0x0005800801007387 */ /* 0x0001e80000100a00 */
[----:B------:R-:W3:Y:S01]  /*c3550*/  LDL.LU R49, [R1+0x5030] ;  /* 0x0050300001317983 */ /* 0x000ee20000300800 */
[----:B0-----:R-:W-:-:S05]  /*c3560*/  PRMT R8, R43, 0x3340, R40 ;  /* 0x000033402b087816 */ /* 0x001fca0000000028 */
[----:B------:R0:W-:Y:S04]  /*c3570*/  STL [R1+0x154], R8 ;  /* 0x0001540801007387 */ /* 0x0001e80000100800 */
[----:B------:R-:W3:Y:S04]  /*c3580*/  LDL.LU R47, [R1+0xb8] ;  /* 0x0000b800012f7983 */ /* 0x000ee80000300800 */
[----:B------:R-:W3:Y:S01]  /*c3590*/  LDL.LU R137, [R1+0x4cc4] ;  /* 0x004cc40001897983 */ /* 0x000ee20000300800 */
[----:B------:R-:W-:Y:S02]  /*c35a0*/  SHF.R.U32.HI R35, RZ, 0x8, R46 ;  /* 0x00000008ff237819 */ /* 0x000fe4000001162e */
[----:B--2---:R-:W-:-:S02]  /*c35b0*/  LOP3.LUT R44, R136, 0xffff, RZ, 0xc0, !PT ;  /* 0x0000ffff882c7812 */ /* 0x004fc400078ec0ff */
[----:B------:R-:W2:Y:S01]  /*c35c0*/  LDL.LU R136, [R1+0x5070] ;  /* 0x0050700001887983 */ /* 0x000ea20000300800 */
[----:B----4-:R-:W-:-:S03]  /*c35d0*/  LOP3.LUT R46, R16, 0xffff, RZ, 0xc0, !PT ;  /* 0x0000ffff102e7812 */ /* 0x010fc600078ec0ff */
[----:B------:R-:W4:Y:S01]  /*c35e0*/  LDL.LU R16, [R1+0x551c] ;  /* 0x00551c0001107983 */ /* 0x000f220000300800 */
[----:B---3--:R-:W-:Y:S02]  /*c35f0*/  LOP3.LUT R43, R17, 0xffff, RZ, 0xc0, !PT ;  /* 0x0000ffff112b7812 */ /* 0x008fe400078ec0ff */
[----:B------:R-:W-:Y:S01]  /*c3600*/  PRMT R36, R46, 0x3340, R36 ;  /* 0x000033402e247816 */ /* 0x000fe20000000024 */
[----:B------:R-:W3:Y:S01]  /*c3610*/  LDL.LU R17, [R1+0x4ddc] ;  /* 0x004ddc0001117983 */ /* 0x000ee20000300800 */
[----:B------:R-:W-:Y:S02]  /*c3620*/  PRMT R40, R44, 0x3340, R43 ;  /* 0x000033402c287816 */ /* 0x000fe4000000002b */
[----:B0-----:R-:W-:Y:S02]  /*c3630*/  IADD3 R8, P2, R18, R0, RZ ;  /* 0x0000000012087210 */ /* 0x001fe40007f5e0ff */
[----:B------:R-:W-:-:S03]  /*c3640*/  PRMT R10, R40, 0x5410, R36 ;  /* 0x00005410280a7816 */ /* 0x000fc60000000024 */
[----:B------:R-:W-:Y:S01]  /*c3650*/  IMAD.X R9, R37, 0x1, R7, P2 ;  /* 0x0000000125097824 */ /* 0x000fe200010e0607 */
        /* <DEDUP_REMOVED lines=11> */
[----:B------:R-:W3:Y:S04]  /*c3710*/  LDL.LU R48, [R1+0x5078] ;  /* 0x0050780001307983 */ /* 0x000ee80000300800 */
[----:B------:R-:W3:Y:S01]  /*c3720*/  LDL.LU R138, [R1+0x4b70] ;  /* 0x004b7000018a7983 */ /* 0x000ee20000300800 */
[----:B0-----:R-:W-:-:S03]  /*c3730*/  IADD3 R8, P2, R18, R4, RZ ;  /* 0x0000000412087210 */ /* 0x001fc60007f5e0ff */
[----:B------:R-:W3:Y:S02]  /*c3740*/  LDL.LU R18, [R1+0x4df8] ;  /* 0x004df80001127983 */ /* 0x000ee40000300800 */
[----:B------:R-:W-:-:S05]  /*c3750*/  IMAD.X R9, R37, 0x1, R3, P2 ;  /* 0x0000000125097824 */ /* 0x000fca00010e0603 */
[----:B------:R0:W-:Y:S04]  /*c3760*/  STL.64 [R1+0x568], R8 ;  /* 0x0005680801007387 */ /* 0x0001e80000100a00 */
[----:B------:R-:W3:Y:S01]  /*c3770*/  LDL.LU R139, [R1+0xd44] ;  /* 0x000d4400018b7983 */ /* 0x000ee20000300800 */
[----:B------:R-:W-:Y:S02]  /*c3780*/  SHF.R.U32.HI R37, RZ, 0x8, R46 ;  /* 0x00000008ff257819 */ /* 0x000fe4000001162e */
[----:B------:R-:W-:Y:S02]  /*c3790*/  LOP3.LUT R46, R49, 0xffff, RZ, 0xc0, !PT ;  /* 0x0000ffff312e7812 */ /* 0x000fe400078ec0ff */
[----:B------:R-:W-:Y:S02]  /*c37a0*/  LOP3.LUT R131, R47, 0xffff, RZ, 0xc0, !PT ;  /* 0x0000ffff2f837812 */ /* 0x000fe400078ec0ff */
[----:B------:R-:W-:-:S02]  /*c37b0*/  LOP3.LUT R44, R137, 0xffff, RZ, 0xc0, !PT ;  /* 0x0000ffff892c7812 */ /* 0x000fc400078ec0ff */
[----:B------:R-:W-:Y:S01]  /*c37c0*/  PRMT R38, R131, 0x3340, R38 ;  /* 0x0000334083267816 */ /* 0x000fe20000000026 */
[----:B------:R-:W3:Y:S01]  /*c37d0*/  LDL.LU R137, [R1+0x503c] ;  /* 0x00503c0001897983 */ /* 0x000ee20000300800 */
[----:B------:R-:W-:Y:S02]  /*c37e0*/  PRMT R40, R46, 0x3340, R44 ;  /* 0x000033402e287816 */ /* 0x000fe4000000002c */
[----:B------:R-:W-:Y:S02]  /*c37f0*/  SHF.R.U32.HI R36, RZ, 0x8, R45 ;  /* 0x00000008ff247819 */ /* 0x000fe4000001162d */
[----:B0-----:R-:W-:Y:S02]  /*c3800*/  PRMT R8, R40, 0x5410, R38 ;  /* 0x0000541028087816 */ /* 0x001fe40000000026 */
[----:B--2---:R-:W-:Y:S02]  /*c3810*/  LOP3.LUT R45, R136, 0xffff, RZ, 0xc0, !PT ;  /* 0x0000ffff882d7812 */ /* 0x004fe400078ec0ff */
[----:B------:R-:W2:Y:S04]  /*c3820*/  LDL.LU R136, [R1+0xbc] ;  /* 0x0000bc0001887983 */ /* 0x000ea80000300800 */
[----:B------:R0:W-:Y:S01]  /*c3830*/  STL [R1+0x466c], R8 ;  /* 0x00466c0801007387 */ /* 0x0001e20000100800 */
[----:B----4-:R-:W-:-:S03]  /*c3840*/  LOP3.LUT R47, R16, 0xffff, RZ, 0xc0, !PT ;  /* 0x0000ffff102f7812 */ /* 0x010fc600078ec0ff */
[----:B------:R-:W4:Y:S01]  /*c3850*/  LDL.LU R16, [R1+0x4cfc] ;  /* 0x004cfc0001107983 */ /* 0x000f220000300800 */
[----:B---3--:R-:W-:Y:S02]  /*c3860*/  LOP3.LUT R43, R17, 0xffff, RZ, 0xc0, !PT ;  /* 0x0000ffff112b7812 */ /* 0x008fe400078ec0ff */
[----:B------:R-:W-:Y:S02]  /*c3870*/  PRMT R38, R47, 0x3340, R0 ;  /* 0x000033402f267816 */ /* 0x000fe40000000000 */
[--C-:B------:R-:W-:Y:S02]  /*c3880*/  PRMT R40, R45, 0x3340, R43.reuse ;  /* 0x000033402d287816 */ /* 0x100fe4000000002b */
        /* <DEDUP_REMOVED lines=9> */
[----:B0-----:R-:W-:Y:S02]  /*c3920*/  PRMT R8, R44, 0x3340, R43 ;  /* 0x000033402c087816 */ /* 0x001fe4000000002b */
[----:B------:R-:W-:Y:S01]  /*c3930*/  PRMT R9, R40, 0x3340, R38 ;  /* 0x0000334028097816 */ /* 0x000fe20000000026 */
[----:B------:R-:W-:Y:S04]  /*c3940*/  STL [R1+0x53ac], R17 ;  /* 0x0053ac1101007387 */ /* 0x000fe80000100800 */
[----:B------:R-:W-:Y:S01]  /*c3950*/  STL [R1+0x1e8], R9 ;  /* 0x0001e80901007387 */ /* 0x000fe20000100800 */
[----:B------:R-:W-:Y:S02]  /*c3960*/  LOP3.LUT R45, R48, 0xffff, RZ, 0xc0, !PT ;  /* 0x0000ffff302d7812 */ /* 0x000fe400078ec0ff */
[----:B------:R-:W-:-:S02]  /*c3970*/  LOP3.LUT R43, R138, 0xffff, RZ, 0xc0, !PT ;  /* 0x0000ffff8a2b7812 */ /* 0x000fc400078ec0ff */
[----:B------:R-:W-:Y:S02]  /*c3980*/  LOP3.LUT R44, R18, 0xffff, RZ, 0xc0, !PT ;  /* 0x0000ffff122c7812 */ /* 0x000fe400078ec0ff */
[----:B------:R-:W-:Y:S02]  /*c3990*/  PRMT R38, R43, 0x3340, R0 ;  /* 0x000033402b267816 */ /* 0x000fe40000000000 */
[----:B------:R-:W-:Y:S01]  /*c39a0*/  PRMT R40, R45, 0x3340, R44 ;  /* 0x000033402d287816 */ /* 0x000fe2000000002c */
[----:B------:R0:W-:Y:S03]  /*c39b0*/  STL [R1+0x148], R8 ;  /* 0x0001480801007387 */ /* 0x0001e60000100800 */
[----:B------:R-:W-:Y:S02]  /*c39c0*/  PRMT R18, R40, 0x5410, R38 ;  /* 0x0000541028127816 */ /* 0x000fe40000000026 */
[----:B------:R-:W-:-:S02]  /*c39d0*/  SHF.R.S32.HI R40, RZ, 0x1f, R139 ;  /* 0x0000001fff287819 */ /* 0x000fc4000001148b */
[----:B0-----:R-:W-:Y:S02]  /*c39e0*/  IADD3 R8, P2, R139, R2, RZ ;  /* 0x000000028b087210 */ /* 0x001fe40007f5e0ff */
[----:B------:R-:W-:Y:S02]  /*c39f0*/  SHF.R.U32.HI R45, RZ, 0x8, R45 ;  /* 0x00000008ff2d7819 */ /* 0x000fe4000001162d */
[----:B------:R-:W-:Y:S01]  /*c3a00*/  SHF.R.U32.HI R38, RZ, 0x8, R44 ;  /* 0x00000008ff267819 */ /* 0x000fe2000001162c */
[----:B------:R-:W-:Y:S01]  /*c3a10*/  IMAD.X R9, R40, 0x1, R13, P2 ;  /* 0x0000000128097824 */ /* 0x000fe200010e060d */
        /* <DEDUP_REMOVED lines=9> */
[----:B------:R-:W-:-:S03]  /*c3ab0*/  PRMT R38, R44, 0x3340, R0 ;  /* 0x000033402c267816 */ /* 0x000fc60000000000 */
[----:B------:R-:W3:Y:S01]  /*c3ac0*/  LDL.LU R51, [R1+0x4d14] ;  /* 0x004d140001337983 */ /* 0x000ee20000300800 */
[----:B------:R-:W-:Y:S02]  /*c3ad0*/  LOP3.LUT R45, R137, 0xffff, RZ, 0xc0, !PT ;  /* 0x0000ffff892d7812 */ /* 0x000fe400078ec0ff */
[----:B--2---:R-:W-:-:S04]  /*c3ae0*/  LOP3.LUT R46, R136, 0xffff, RZ, 0xc0, !PT ;  /* 0x0000ffff882e7812 */ /* 0x004fc800078ec0ff */
[----:B------:R-:W-:Y:S02]  /*c3af0*/  PRMT R39, R46, 0x3340, R39 ;  /* 0x000033402e277816 */ /* 0x000fe40000000027 */
[----:B----4-:R-:W-:-:S04]  /*c3b00*/  LOP3.LUT R44, R16, 0xffff, RZ, 0xc0, !PT ;  /* 0x0000ffff102c7812 */ /* 0x010fc800078ec0ff */
[----:B------:R-:W-:-:S04]  /*c3b10*/  PRMT R43, R45, 0x3340, R44 ;  /* 0x000033402d2b7816 */ /* 0x000fc8000000002c */
[----:B------:R-:W-:-:S05]  /*c3b20*/  PRMT R16, R43, 0x5410, R39 ;  /* 0x000054102b107816 */ /* 0x000fca0000000027 */
[----:B------:R-:W-:Y:S04]  /*c3b30*/  STL [R1+0x53b4], R16 ;  /* 0x0053b41001007387 */ /* 0x000fe80000100800 */
[----:B------:R-:W2:Y:S04]  /*c3b40*/  LDL.LU R138, [R1+0x5084] ;  /* 0x00508400018a7983 */ /* 0x000ea80000300800 */
[----:B------:R-:W4:Y:S04]  /*c3b50*/  LDL.LU R137, [R1+0x4ba8] ;  /* 0x004ba80001897983 */ /* 0x000f280000300800 */
[----:B------:R-:W4:Y:S01]  /*c3b60*/  LDL.LU R136, [R1+0x4e10] ;  /* 0x004e100001887983 */ /* 0x000f220000300800 */
[----:B0-----:R-:W-:-:S02]  /*c3b70*/  IADD3 R8, P2, R139, R0, RZ ;  /* 0x000000008b087210 */ /* 0x001fc40007f5e0ff */
[----:B------:R-:W-:-:S03]  /*c3b80*/  SHF.R.U32.HI R45, RZ, 0x8, R45 ;  /* 0x00000008ff2d7819 */ /* 0x000fc6000001162d */
[----:B------:R-:W-:Y:S01]  /*c3b90*/  IMAD.X R9, R40, 0x1, R7, P2 ;  /* 0x0000000128097824 */ /* 0x000fe200010e0607 */
[----:B------:R-:W-:Y:S02]  /*c3ba0*/  SHF.R.U32.HI R43, RZ, 0x8, R44 ;  /* 0x00000008ff2b7819 */ /* 0x000fe4000001162c */
[----:B------:R-:W-:Y:S02]  /*c3bb0*/  LOP3.LUT R44, R45, 0xffff, RZ, 0xc0, !PT ;  /* 0x0000ffff2d2c7812 */ /* 0x000fe400078ec0ff */
[----:B------:R0:W-:Y:S01]  /*c3bc0*/  STL.64 [R1+0x558], R8 ;  /* 0x0005580801007387 */ /* 0x0001e20000100a00 */
[----:B------:R-:W-:-:S04]  /*c3bd0*/  LOP3.LUT R43, R43, 0xffff, RZ, 0xc0, !PT ;  /* 0x0000ffff2b2b7812 */ /* 0x000fc800078ec0ff */
[----:B------:R-:W-:Y:S02]  /*c3be0*/  PRMT R10, R44, 0x3340, R43 ;  /* 0x000033402c0a7816 */ /* 0x000fe4000000002b */
[----:B0-----:R-:W-:-:S03]  /*c3bf0*/  IADD3 R8, P2, R139, R6, RZ ;  /* 0x000000068b087210 */ /* 0x001fc60007f5e0ff */
        /* <DEDUP_REMOVED lines=8> */
[----:B------:R0:W-:Y:S01]  /*c3c80*/  STL.64 [R1+0x548], R8 ;  /* 0x0005480801007387 */ /* 0x0001e20000100a00 */
[----:B------:R-:W-:Y:S02]  /*c3c90*/  SHF.R.U32.HI R40, RZ, 0x8, R46 ;  /* 0x00000008ff287819 */ /* 0x000fe4000001162e */
[----:B---3--:R-:W-:Y:S02]  /*c3ca0*/  LOP3.LUT R44, R50, 0xffff, RZ, 0xc0, !PT ;  /* 0x0000ffff322c7812 */ /* 0x008fe400078ec0ff */
[----:B------:R-:W3:Y:S01]  /*c3cb0*/  LDL.LU R50, [R1+0xd48] ;  /* 0x000d480001327983 */ /* 0x000ee20000300800 */
[----:B------:R-:W-:Y:S02]  /*c3cc0*/  LOP3.LUT R43, R51, 0xffff, RZ, 0xc0, !PT ;  /* 0x0000ffff332b7812 */ /* 0x000fe400078ec0ff */
[----:B------:R-:W-:Y:S02]  /*c3cd0*/  SHF.R.U32.HI R45, RZ, 0x8, R44 ;  /* 0x00000008ff2d7819 */ /* 0x000fe4000001162c */
[----:B------:R-:W-:-:S02]  /*c3ce0*/  PRMT R88, R44, 0x3340, R43 ;  /* 0x000033402c587816 */ /* 0x000fc4000000002b */
[----:B------:R-:W-:Y:S02]  /*c3cf0*/  SHF.R.U32.HI R43, RZ, 0x8, R43 ;  /* 0x00000008ff2b7819 */ /* 0x000fe4000001162b */
[----:B------:R-:W-:Y:S02]  /*c3d00*/  LOP3.LUT R44, R45, 0xffff, RZ, 0xc0, !PT ;  /* 0x0000ffff2d2c7812 */ /* 0x000fe400078ec0ff */
[----:B------:R-:W-:-:S04]  /*c3d10*/  LOP3.LUT R43, R43, 0xffff, RZ, 0xc0, !PT ;  /* 0x0000ffff2b2b7812 */ /* 0x000fc800078ec0ff */
[----:B------:R-:W-:-:S05]  /*c3d20*/  PRMT R222, R44, 0x3340, R43 ;  /* 0x000033402cde7816 */ /* 0x000fca000000002b */
[----:B------:R-:W-:Y:S01]  /*c3d30*/  STL [R1+0x542c], R222 ;  /* 0x00542cde01007387 */ /* 0x000fe20000100800 */
[----:B--2---:R-:W-:-:S03]  /*c3d40*/  LOP3.LUT R46, R138, 0xffff, RZ, 0xc0, !PT ;  /* 0x0000ffff8a2e7812 */ /* 0x004fc600078ec0ff */
[----:B------:R-:W2:Y:S01]  /*c3d50*/  LDL.LU R138, [R1+0x5088] ;  /* 0x00508800018a7983 */ /* 0x000ea20000300800 */
[----:B----4-:R-:W-:-:S03]  /*c3d60*/  LOP3.LUT R44, R137, 0xffff, RZ, 0xc0, !PT ;  /* 0x0000ffff892c7812 */ /* 0x010fc600078ec0ff */
[----:B------:R-:W4:Y:S01]  /*c3d70*/  LDL.LU R137, [R1+0x4bc4] ;  /* 0x004bc40001897983 */ /* 0x000f220000300800 */
[----:B------:R-:W-:-:S03]  /*c3d80*/  LOP3.LUT R45, R136, 0xffff, RZ, 0xc0, !PT ;  /* 0x0000ffff882d7812 */ /* 0x000fc600078ec0ff */
[----:B------:R-:W4:Y:S01]  /*c3d90*/  LDL.LU R136, [R1+0x4e1c] ;  /* 0x004e1c0001887983 */ /* 0x000f220000300800 */
[----:B------:R-:W-:Y:S02]  /*c3da0*/  PRMT R41, R44, 0x3340, R41 ;  /* 0x000033402c297816 */ /* 0x000fe40000000029 */
[----:B------:R-:W-:Y:S02]  /*c3db0*/  PRMT R43, R46, 0x3340, R45 ;  /* 0x000033402e2b7816 */ /* 0x000fe4000000002d */
[----:B------:R-:W-:Y:S02]  /*c3dc0*/  SHF.R.U32.HI R44, RZ, 0x8, R44 ;  /* 0x00000008ff2c7819 */ /* 0x000fe4000001162c */
[----:B------:R-:W-:Y:S02]  /*c3dd0*/  PRMT R235, R43, 0x5410, R41 ;  /* 0x000054102beb7816 */ /* 0x000fe40000000029 */
[----:B------:R-:W-:Y:S02]  /*c3de0*/  SHF.R.U32.HI R43, RZ, 0x8, R46 ;  /* 0x00000008ff2b7819 */ /* 0x000fe4000001162e */
[----:B------:R-:W-:-:S02]  /*c3df0*/  SHF.R.U32.HI R41, RZ, 0x8, R45 ;  /* 0x00000008ff297819 */ /* 0x000fc4000001162d */
[----:B------:R-:W-:Y:S02]  /*c3e00*/  LOP3.LUT R43, R43, 0xffff, RZ, 0xc0, !PT ;  /* 0x0000ffff2b2b7812 */ /* 0x000fe400078ec0ff */
[----:B------:R-:W-:Y:S02]  /*c3e10*/  LOP3.LUT R41, R41, 0xffff, RZ, 0xc0, !PT ;  /* 0x0000ffff29297812 */ /* 0x000fe400078ec0ff */
[----:B------:R-:W-:Y:S02]  /*c3e20*/  LOP3.LUT R44, R44, 0xffff, RZ, 0xc0, !PT ;  /* 0x0000ffff2c2c7812 */ /* 0x000fe400078ec0ff */
[----:B0-----:R-:W-:Y:S02]  /*c3e30*/  PRMT R8, R43, 0x3340, R41 ;  /* 0x000033402b087816 */ /* 0x001fe40000000029 */
[----:B------:R-:W-:Y:S01]  /*c3e40*/  PRMT R41, R44, 0x3340, R0 ;  /* 0x000033402c297816 */ /* 0x000fe20000000000 */
[----:B------:R-:W-:Y:S01]  /*c3e50*/  STL [R1+0x53b8], R235 ;  /* 0x0053b8eb01007387 */ /* 0x000fe20000100800 */
[----:B------:R-:W-:-:S02]  /*c3e60*/  LOP3.LUT R46, R49, 0xffff, RZ, 0xc0, !PT ;  /* 0x0000ffff312e7812 */ /* 0x000fc400078ec0ff */
[----:B------:R-:W-:Y:S02]  /*c3e70*/  LOP3.LUT R44, R48, 0xffff, RZ, 0xc0, !PT ;  /* 0x0000ffff302c7812 */ /* 0x000fe400078ec0ff */
[----:B------:R-:W-:Y:S02]  /*c3e80*/  LOP3.LUT R45, R139, 0xffff, RZ, 0xc0, !PT ;  /* 0x0000ffff8b2d7812 */ /* 0x000fe400078ec0ff */
[----:B------:R-:W-:Y:S02]  /*c3e90*/  PRMT R42, R44, 0x3340, R42 ;  /* 0x000033402c2a7816 */ /* 0x000fe4000000002a */
[----:B------:R-:W-:-:S04]  /*c3ea0*/  PRMT R43, R46, 0x3340, R45 ;  /* 0x000033402e2b7816 */ /* 0x000fc8000000002d */
[----:B------:R-:W-:Y:S01]  /*c3eb0*/  PRMT R249, R43, 0x5410, R42 ;  /* 0x000054102bf97816 */ /* 0x000fe2000000002a */
[----:B------:R0:W-:Y:S04]  /*c3ec0*/  STL [R1+0x128], R8 ;  /* 0x0001280801007387 */ /* 0x0001e80000100800 */
[----:B------:R-:W-:Y:S04]  /*c3ed0*/  STL [R1+0x53bc], R249 ;  /* 0x0053bcf901007387 */ /* 0x000fe80000100800 */
[----:B------:R-:W4:Y:S04]  /*c3ee0*/  LDL.LU R51, [R1+0x5050] ;  /* 0x0050500001337983 */ /* 0x000f280000300800 */
[----:B------:R-:W4:Y:S04]  /*c3ef0*/  LDL.LU R49, [R1+0xc4] ;  /* 0x0000c40001317983 */ /* 0x000f280000300800 */
[----:B------:R-:W4:Y:S01]  /*c3f00*/  LDL.LU R139, [R1+0x4d58] ;  /* 0x004d5800018b7983 */ /* 0x000f220000300800 */
[----:B------:R-:W-:-:S02]  /*c3f10*/  SHF.R.U32.HI R46, RZ, 0x8, R46 ;  /* 0x00000008ff2e7819 */ /* 0x000fc4000001162e */
[----:B------:R-:W-:Y:S02]  /*c3f20*/  SHF.R.U32.HI R43, RZ, 0x8, R45 ;  /* 0x00000008ff2b7819 */ /* 0x000fe4000001162d */
[----:B---3--:R-:W-:Y:S02]  /*c3f30*/  SHF.R.S32.HI R42, RZ, 0x1f, R50 ;  /* 0x0000001fff2a7819 */ /* 0x008fe40000011432 */
[----:B0-----:R-:W-:Y:S02]  /*c3f40*/  IADD3 R8, P2, R50, R2, RZ ;  /* 0x0000000232087210 */ /* 0x001fe40007f5e0ff */
[----:B------:R-:W-:-:S03]  /*c3f50*/  SHF.R.U32.HI R45, RZ, 0x8, R44 ;  /* 0x00000008ff2d7819 */ /* 0x000fc6000001162c */
[----:B------:R-:W-:Y:S01]  /*c3f60*/  IMAD.X R9, R42, 0x1, R13, P2 ;  /* 0x000000012a097824 */ /* 0x000fe200010e060d */
[----:B------:R-:W-:Y:S02]  /*c3f70*/  SHF.R.U32.HI R39, RZ, 0x8, R47 ;  /* 0x00000008ff277819 */ /* 0x000fe4000001162f */
[----:B------:R-:W-:Y:S02]  /*c3f80*/  LOP3.LUT R44, R46, 0xffff, RZ, 0xc0, !PT ;  /* 0x0000ffff2e2c7812 */ /* 0x000fe400078ec0ff */
[----:B------:R-:W-:Y:S01]  /*c3f90*/  LOP3.LUT R43, R43, 0xffff, RZ, 0xc0, !PT ;  /* 0x0000ffff2b2b7812 */ /* 0x000fe200078ec0ff */
[----:B------:R0:W-:Y:S03]  /*c3fa0*/  STL.64 [R1+0x540], R8 ;  /* 0x0005400801007387 */ /* 0x0001e60000100a00 */
[----:B0-----:R-:W-:-:S05]  /*c3fb0*/  PRMT R8, R44, 0x3340, R43 ;  /* 0x000033402c087816 */ /* 0x001fca000000002b */
[----:B------:R0:W-:Y:S01]  /*c3fc0*/  STL [R1+0x124], R8 ;  /* 0x0001240801007387 */ /* 0x0001e20000100800 */
[----:B--2---:R-:W-:Y:S02]  /*c3fd0*/  LOP3.LUT R48, R138, 0xffff, RZ, 0xc0, !PT ;  /* 0x0000ffff8a307812 */ /* 0x004fe400078ec0ff */
[----:B----4-:R-:W-:Y:S02]  /*c3fe0*/  LOP3.LUT R46, R137, 0xffff, RZ, 0xc0, !PT ;  /* 0x0000ffff892e7812 */ /* 0x010fe400078ec0ff */
[----:B------:R-:W-:Y:S02]  /*c3ff0*/  LOP3.LUT R47, R136, 0xffff, RZ, 0xc0, !PT ;  /* 0x0000ffff882f7812 */ /* 0x000fe400078ec0ff */
[----:B------:R-:W-:Y:S02]  /*c4000*/  PRMT R43, R46, 0x3340, R0 ;  /* 0x000033402e2b7816 */ /* 0x000fe40000000000 */
[----:B------:R-:W-:-:S04]  /*c4010*/  PRMT R44, R48, 0x3340, R47 ;  /* 0x00003340302c7816 */ /* 0x000fc8000000002f */
[----:B------:R-:W-:-:S05]  /*c4020*/  PRMT R221, R44, 0x5410, R43 ;  /* 0x000054102cdd7816 */ /* 0x000fca000000002b */
[----:B------:R-:W-:Y:S04]  /*c4030*/  STL [R1+0x53c0], R221 ;  /* 0x0053c0dd01007387 */ /* 0x000fe80000100800 */
[----:B------:R-:W2:Y:S04]  /*c4040*/  LDL.LU R138, [R1+0x5094] ;  /* 0x00509400018a7983 */ /* 0x000ea80000300800 */
[----:B------:R-:W3:Y:S04]  /*c4050*/  LDL.LU R137, [R1+0x4bec] ;  /* 0x004bec0001897983 */ /* 0x000ee80000300800 */
[----:B------:R-:W4:Y:S01]  /*c4060*/  LDL.LU R136, [R1+0x4e30] ;  /* 0x004e300001887983 */ /* 0x000f220000300800 */
[----:B0-----:R-:W-:-:S02]  /*c4070*/  IADD3 R8, P2, R50, R0, RZ ;  /* 0x0000000032087210 */ /* 0x001fc40007f5e0ff */
[----:B------:R-:W-:Y:S02]  /*c4080*/  SHF.R.U32.HI R44, RZ, 0x8, R48 ;  /* 0x00000008ff2c7819 */ /* 0x000fe40000011630 */
[----:B------:R-:W-:Y:S01]  /*c4090*/  SHF.R.U32.HI R43, RZ, 0x8, R47 ;  /* 0x00000008ff2b7819 */ /* 0x000fe2000001162f */
[----:B------:R-:W-:Y:S01]  /*c40a0*/  IMAD.X R9, R42, 0x1, R7, P2 ;  /* 0x000000012a097824 */ /* 0x000fe200010e0607 */
[----:B------:R-:W-:Y:S02]  /*c40b0*/  LOP3.LUT R44, R44, 0xffff, RZ, 0xc0, !PT ;  /* 0x0000ffff2c2c7812 */ /* 0x000fe400078ec0ff */
[----:B------:R-:W-:Y:S02]  /*c40c0*/  LOP3.LUT R43, R43, 0xffff, RZ, 0xc0, !PT ;  /* 0x0000ffff2b2b7812 */ /* 0x000fe400078ec0ff */
[----:B------:R-:W-:Y:S01]  /*c40d0*/  SHF.R.U32.HI R46, RZ, 0x8, R46 ;  /* 0x00000008ff2e7819 */ /* 0x000fe2000001162e */
[----:B------:R0:W-:Y:S03]  /*c40e0*/  STL.64 [R1+0x538], R8 ;  /* 0x0005380801007387 */ /* 0x0001e60000100a00 */
[----:B------:R-:W-:-:S02]  /*c40f0*/  LOP3.LUT R46, R46, 0xffff, RZ, 0xc0, !PT ;  /* 0x0000ffff2e2e7812 */ /* 0x000fc400078ec0ff */
[----:B0-----:R-:W-:Y:S02]  /*c4100*/  PRMT R8, R44, 0x3340, R43 ;  /* 0x000033402c087816 */ /* 0x001fe4000000002b */
[----:B------:R-:W-:-:S03]  /*c4110*/  PRMT R43, R46, 0x3340, R0 ;  /* 0x000033402e2b7816 */ /* 0x000fc60000000000 */
[----:B------:R0:W-:Y:S04]  /*c4120*/  STL [R1+0x120], R8 ;  /* 0x0001200801007387 */ /* 0x0001e80000100800 */
[----:B------:R-:W4:Y:S01]  /*c4130*/  LDL.LU R53, [R1+0x505c] ;  /* 0x00505c0001357983 */ /* 0x000f220000300800 */
[----:B------:R-:W-:Y:S02]  /*c4140*/  LOP3.LUT R48, R51, 0xffff, RZ, 0xc0, !PT ;  /* 0x0000ffff33307812 */ /* 0x000fe400078ec0ff */
[----:B------:R-:W-:Y:S01]  /*c4150*/  LOP3.LUT R49, R49, 0xffff, RZ, 0xc0, !PT ;  /* 0x0000ffff31317812 */ /* 0x000fe200078ec0ff */
[----:B------:R-:W4:Y:S01]  /*c4160*/  LDL.LU R51, [R1+0xc8] ;  /* 0x0000c80001337983 */ /* 0x000f220000300800 */
[----:B------:R-:W-:-:S03]  /*c4170*/  LOP3.LUT R47, R139, 0xffff, RZ, 0xc0, !PT ;  /* 0x0000ffff8b2f7812 */ /* 0x000fc600078ec0ff */
[----:B------:R-:W4:Y:S01]  /*c4180*/  LDL.LU R52, [R1+0x4d7c] ;  /* 0x004d7c0001347983 */ /* 0x000f220000300800 */
[----:B------:R-:W-:Y:S02]  /*c4190*/  PRMT R44, R49, 0x3340, R0 ;  /* 0x00003340312c7816 */ /* 0x000fe40000000000 */
[----:B------:R-:W-:Y:S01]  /*c41a0*/  PRMT R46, R48, 0x3340, R47 ;  /* 0x00003340302e7816 */ /* 0x000fe2000000002f */
[----:B------:R-:W4:Y:S01]  /*c41b0*/  LDL.LU R139, [R1+0xd4c] ;  /* 0x000d4c00018b7983 */ /* 0x000f220000300800 */
        /* <DEDUP_REMOVED lines=12> */
[----:B0-----:R-:W-:-:S05]  /*c4280*/  PRMT R8, R44, 0x3340, R42 ;  /* 0x000033402c087816 */ /* 0x001fca000000002a */
[----:B------:R0:W-:Y:S01]  /*c4290*/  STL [R1+0x11c], R8 ;  /* 0x00011c0801007387 */ /* 0x0001e20000100800 */
[----:B--2---:R-:W-:-:S03]  /*c42a0*/  LOP3.LUT R47, R138, 0xffff, RZ, 0xc0, !PT ;  /* 0x0000ffff8a2f7812 */ /* 0x004fc600078ec0ff */
[----:B------:R-:W2:Y:S01]  /*c42b0*/  LDL.LU R138, [R1+0x5098] ;  /* 0x00509800018a7983 */ /* 0x000ea20000300800 */
[----:B---3--:R-:W-:-:S03]  /*c42c0*/  LOP3.LUT R50, R137, 0xffff, RZ, 0xc0, !PT ;  /* 0x0000ffff89327812 */ /* 0x008fc600078ec0ff */
[----:B------:R-:W3:Y:S01]  /*c42d0*/  LDL.LU R137, [R1+0x4c1c] ;  /* 0x004c1c0001897983 */ /* 0x000ee20000300800 */
[----:B----4-:R-:W-:-:S03]  /*c42e0*/  LOP3.LUT R46, R136, 0xffff, RZ, 0xc0, !PT ;  /* 0x0000ffff882e7812 */ /* 0x010fc600078ec0ff */
[----:B------:R-:W4:Y:S01]  /*c42f0*/  LDL.LU R136, [R1+0x4e3c] ;  /* 0x004e3c0001887983 */ /* 0x000f220000300800 */
[----:B------:R-:W-:Y:S02]  /*c4300*/  PRMT R42, R50, 0x3340, R0 ;  /* 0x00003340322a7816 */ /* 0x000fe40000000000 */
[----:B------:R-:W-:Y:S02]  /*c4310*/  PRMT R44, R47, 0x3340, R46 ;  /* 0x000033402f2c7816 */ /* 0x000fe4000000002e */
[----:B------:R-:W-:Y:S02]  /*c4320*/  SHF.R.U32.HI R47, RZ, 0x8, R47 ;  /* 0x00000008ff2f7819 */ /* 0x000fe4000001162f */
[----:B------:R-:W-:Y:S02]  /*c4330*/  PRMT R238, R44, 0x5410, R42 ;  /* 0x000054102cee7816 */ /* 0x000fe4000000002a */
[----:B------:R-:W-:Y:S02]  /*c4340*/  SHF.R.U32.HI R42, RZ, 0x8, R46 ;  /* 0x00000008ff2a7819 */ /* 0x000fe4000001162e */
[----:B------:R-:W-:-:S02]  /*c4350*/  LOP3.LUT R46, R47, 0xffff, RZ, 0xc0, !PT ;  /* 0x0000ffff2f2e7812 */ /* 0x000fc400078ec0ff */
[----:B------:R-:W-:-:S04]  /*c4360*/  LOP3.LUT R42, R42, 0xffff, RZ, 0xc0, !PT ;  /* 0x0000ffff2a2a7812 */ /* 0x000fc800078ec0ff */
[----:B0-----:R-:W-:Y:S01]  /*c4370*/  PRMT R8, R46, 0x3340, R42 ;  /* 0x000033402e087816 */ /* 0x001fe2000000002a */
[----:B------:R-:W-:Y:S04]  /*c4380*/  STL [R1+0x53c8], R238 ;  /* 0x0053c8ee01007387 */ /* 0x000fe80000100800 */
[----:B------:R0:W-:Y:S01]  /*c4390*/  STL [R1+0x118], R8 ;  /* 0x0001180801007387 */ /* 0x0001e20000100800 */
[----:B------:R-:W-:Y:S02]  /*c43a0*/  LOP3.LUT R48, R53, 0xffff, RZ, 0xc0, !PT ;  /* 0x0000ffff35307812 */ /* 0x000fe400078ec0ff */
[----:B------:R-:W-:Y:S02]  /*c43b0*/  LOP3.LUT R51, R51, 0xffff, RZ, 0xc0, !PT ;  /* 0x0000ffff33337812 */ /* 0x000fe400078ec0ff */
[----:B------:R-:W-:-:S02]  /*c43c0*/  LOP3.LUT R47, R52, 0xffff, RZ, 0xc0, !PT ;  /* 0x0000ffff342f7812 */ /* 0x000fc400078ec0ff */
[----:B------:R-:W-:Y:S02]  /*c43d0*/  PRMT R42, R51, 0x3340, R0 ;  /* 0x00003340332a7816 */ /* 0x000fe40000000000 */
[----:B------:R-:W-:Y:S02]  /*c43e0*/  PRMT R46, R48, 0x3340, R47 ;  /* 0x00003340302e7816 */ /* 0x000fe4000000002f */
[----:B0-----:R-:W-:Y:S02]  /*c43f0*/  IADD3 R8, P2, R139, R2, RZ ;  /* 0x000000028b087210 */ /* 0x001fe40007f5e0ff */
[----:B------:R-:W-:Y:S02]  /*c4400*/  PRMT R10, R46, 0x5410, R42 ;  /* 0x000054102e0a7816 */ /* 0x000fe4000000002a */
[----:B------:R-:W-:Y:S02]  /*c4410*/  SHF.R.S32.HI R46, RZ, 0x1f, R139 ;  /* 0x0000001fff2e7819 */ /* 0x000fe4000001148b */
[----:B------:R-:W-:-:S02]  /*c4420*/  SHF.R.U32.HI R48, RZ, 0x8, R48 ;  /* 0x00000008ff307819 */ /* 0x000fc40000011630 */
[----:B------:R-:W-:Y:S01]  /*c4430*/  SHF.R.U32.HI R47, RZ, 0x8, R47 ;  /* 0x00000008ff2f7819 */ /* 0x000fe2000001162f */
[----:B------:R-:W-:Y:S01]  /*c4440*/  IMAD.X R9, R46, 0x1, R13, P2 ;  /* 0x000000012e097824 */ /* 0x000fe200010e060d */
[----:B------:R-:W-:Y:S02]  /*c4450*/  LOP3.LUT R48, R48, 0xffff, RZ, 0xc0, !PT ;  /* 0x0000ffff30307812 */ /* 0x000fe400078ec0ff */
[----:B------:R-:W-:Y:S01]  /*c4460*/  LOP3.LUT R47, R47, 0xffff, RZ, 0xc0, !PT ;  /* 0x0000ffff2f2f7812 */ /* 0x000fe200078ec0ff */
[----:B------:R-:W-:Y:S04]  /*c4470*/  STL [R1+0x53cc], R10 ;  /* 0x0053cc0a01007387 */ /* 0x000fe80000100800 */
[----:B------:R0:W-:Y:S01]  /*c4480*/  STL.64 [R1+0x520], R8 ;  /* 0x0005200801007387 */ /* 0x0001e20000100a00 */
[----:B------:R-:W-:-:S02]  /*c4490*/  SHF.R.U32.HI R42, RZ, 0x8, R50 ;  /* 0x00000008ff2a7819 */ /* 0x000fc40000011632 */
[----:B0-----:R-:W-:-:S05]  /*c44a0*/  PRMT R8, R48, 0x3340, R47 ;  /* 0x0000334030087816 */ /* 0x001fca000000002f */
[----:B------:R0:W-:Y:S04]  /*c44b0*/  STL [R1+0x114], R8 ;  /* 0x0001140801007387 */ /* 0x0001e80000100800 */
[----:B------:R-:W4:Y:S04]  /*c44c0*/  LDL.LU R53, [R1+0x5060] ;  /* 0x0050600001357983 */ /* 0x000f280000300800 */
[----:B------:R-:W4:Y:S04]  /*c44d0*/  LDL.LU R58, [R1+0xd0] ;  /* 0x0000d000013a7983 */ /* 0x000f280000300800 */
[----:B------:R-:W4:Y:S01]  /*c44e0*/  LDL.LU R54, [R1+0x4da8] ;  /* 0x004da80001367983 */ /* 0x000f220000300800 */
[----:B------:R-:W-:-:S02]  /*c44f0*/  SHF.R.U32.HI R44, RZ, 0x8, R49 ;  /* 0x00000008ff2c7819 */ /* 0x000fc40000011631 */
[----:B--2---:R-:W-:Y:S02]  /*c4500*/  LOP3.LUT R50, R138, 0xffff, RZ, 0xc0, !PT ;  /* 0x0000ffff8a327812 */ /* 0x004fe400078ec0ff */
[----:B------:R-:W2:Y:S01]  /*c4510*/  LDL.LU R138, [R1+0x50a4] ;  /* 0x0050a400018a7983 */ /* 0x000ea20000300800 */
[----:B---3--:R-:W-:-:S03]  /*c4520*/  LOP3.LUT R52, R137, 0xffff, RZ, 0xc0, !PT ;  /* 0x0000ffff89347812 */ /* 0x008fc600078ec0ff */
[----:B------:R-:W3:Y:S01]  /*c4530*/  LDL.LU R137, [R1+0x4c58] ;  /* 0x004c580001897983 */ /* 0x000ee20000300800 */
[----:B----4-:R-:W-:-:S03]  /*c4540*/  LOP3.LUT R49, R136, 0xffff, RZ, 0xc0, !PT ;  /* 0x0000ffff88317812 */ /* 0x010fc600078ec0ff */
[----:B------:R-:W4:Y:S01]  /*c4550*/  LDL.LU R136, [R1+0x4e48] ;  /* 0x004e480001887983 */ /* 0x000f220000300800 */
[----:B------:R-:W-:Y:S02]  /*c4560*/  PRMT R47, R52, 0x3340, R0 ;  /* 0x00003340342f7816 */ /* 0x000fe40000000000 */
[----:B------:R-:W-:Y:S02]  /*c4570*/  PRMT R48, R50, 0x3340, R49 ;  /* 0x0000334032307816 */ /* 0x000fe40000000031 */
[----:B0-----:R-:W-:Y:S02]  /*c4580*/  IADD3 R8, P2, R139, R0, RZ ;  /* 0x000000008b087210 */ /* 0x001fe40007f5e0ff */
[----:B------:R-:W-:-:S03]  /*c4590*/  PRMT R245, R48, 0x5410, R47 ;  /* 0x0000541030f57816 */ /* 0x000fc6000000002f */
[----:B------:R-:W-:Y:S01]  /*c45a0*/  IMAD.X R9, R46, 0x1, R7, P2 ;  /* 0x000000012e097824 */ /* 0x000fe200010e0607 */
[----:B------:R-:W-:Y:S02]  /*c45b0*/  SHF.R.U32.HI R50, RZ, 0x8, R50 ;  /* 0x00000008ff327819 */ /* 0x000fe40000011632 */
[----:B------:R-:W-:Y:S01]  /*c45c0*/  SHF.R.U32.HI R47, RZ, 0x8, R49 ;  /* 0x00000008ff2f7819 */ /* 0x000fe20000011631 */
[----:B------:R-:W-:Y:S01]  /*c45d0*/  STL [R1+0x53d0], R245 ;  /* 0x0053d0f501007387 */ /* 0x000fe20000100800 */
[----:B------:R-:W-:Y:S02]  /*c45e0*/  LOP3.LUT R49, R50, 0xffff, RZ, 0xc0, !PT ;  /* 0x0000ffff32317812 */ /* 0x000fe400078ec0ff */
[----:B------:R-:W-:Y:S01]  /*c45f0*/  LOP3.LUT R47, R47, 0xffff, RZ, 0xc0, !PT ;  /* 0x0000ffff2f2f7812 */ /* 0x000fe200078ec0ff */
[----:B------:R0:W-:Y:S03]  /*c4600*/  STL.64 [R1+0x518], R8 ;  /* 0x0005180801007387 */ /* 0x0001e60000100a00 */
[----:B------:R-:W-:-:S02]  /*c4610*/  PRMT R10, R49, 0x3340, R47 ;  /* 0x00003340310a7816 */ /* 0x000fc4000000002f */
        /* <DEDUP_REMOVED lines=14> */
[----:B--2---:R-:W-:-:S02]  /*c4700*/  LOP3.LUT R52, R138, 0xffff, RZ, 0xc0, !PT ;  /* 0x0000ffff8a347812 */ /* 0x004fc400078ec0ff */
[----:B------:R-:W2:Y:S01]  /*c4710*/  LDL.LU R138, [R1+0x506c] ;  /* 0x00506c00018a7983 */ /* 0x000ea20000300800 */
[----:B---3--:R-:W-:-:S03]  /*c4720*/  LOP3.LUT R54, R137, 0xffff, RZ, 0xc0, !PT ;  /* 0x0000ffff89367812 */ /* 0x008fc600078ec0ff */
[----:B------:R-:W3:Y:S01]  /*c4730*/  LDL.LU R137, [R1+0xd8] ;  /* 0x0000d80001897983 */ /* 0x000ee20000300800 */
[----:B----4-:R-:W-:-:S03]  /*c4740*/  LOP3.LUT R51, R136, 0xffff, RZ, 0xc0, !PT ;  /* 0x0000ffff88337812 */ /* 0x010fc600078ec0ff */
[----:B------:R-:W4:Y:S01]  /*c4750*/  LDL.LU R136, [R1+0x4db8] ;  /* 0x004db80001887983 */ /* 0x000f220000300800 */
[----:B------:R-:W-:Y:S02]  /*c4760*/  LOP3.LUT R53, R53, 0xffff, RZ, 0xc0, !PT ;  /* 0x0000ffff35357812 */ /* 0x000fe400078ec0ff */
[----:B------:R-:W-:Y:S02]  /*c4770*/  LOP3.LUT R134, R58, 0xffff, RZ, 0xc0, !PT ;  /* 0x0000ffff3a867812 */ /* 0x000fe400078ec0ff */
[----:B------:R-:W-:Y:S02]  /*c4780*/  PRMT R49, R53, 0x3340, R50 ;  /* 0x0000334035317816 */ /* 0x000fe40000000032 */
[----:B------:R-:W-:-:S04]  /*c4790*/  PRMT R47, R134, 0x3340, R0 ;  /* 0x00003340862f7816 */ /* 0x000fc80000000000 */
[----:B------:R-:W-:Y:S02]  /*c47a0*/  PRMT R251, R49, 0x5410, R47 ;  /* 0x0000541031fb7816 */ /* 0x000fe4000000002f */
        /* <DEDUP_REMOVED lines=12> */
[----:B------:R-:W-:Y:S02]  /*c4870*/  PRMT R9, R49, 0x3340, R47 ;  /* 0x0000334031097816 */ /* 0x000fe4000000002f */
[----:B------:R-:W-:Y:S02]  /*c4880*/  LOP3.LUT R51, R57, 0xffff, RZ, 0xc0, !PT ;  /* 0x0000ffff39337812 */ /* 0x000fe400078ec0ff */
[----:B------:R-:W-:Y:S01]  /*c4890*/  LOP3.LUT R55, R55, 0xffff, RZ, 0xc0, !PT ;  /* 0x0000ffff37377812 */ /* 0x000fe200078ec0ff */
[----:B------:R-:W-:Y:S01]  /*c48a0*/  STL [R1+0x53d4], R251 ;  /* 0x0053d4fb01007387 */ /* 0x000fe20000100800 */
[----:B------:R-:W-:Y:S02]  /*c48b0*/  LOP3.LUT R50, R139, 0xffff, RZ, 0xc0, !PT ;  /* 0x0000ffff8b327812 */ /* 0x000fe400078ec0ff */
[----:B------:R-:W-:-:S02]  /*c48c0*/  PRMT R47, R55, 0x3340, R0 ;  /* 0x00003340372f7816 */ /* 0x000fc40000000000 */
[----:B------:R-:W-:Y:S01]  /*c48d0*/  PRMT R49, R51, 0x3340, R50 ;  /* 0x0000334033317816 */ /* 0x000fe20000000032 */
[----:B------:R-:W-:Y:S03]  /*c48e0*/  STL [R1+0x53d8], R226 ;  /* 0x0053d8e201007387 */ /* 0x000fe60000100800 */
[----:B------:R-:W-:Y:S01]  /*c48f0*/  PRMT R12, R49, 0x5410, R47 ;  /* 0x00005410310c7816 */ /* 0x000fe2000000002f */
[----:B------:R-:W-:Y:S01]  /*c4900*/  STL [R1+0x1a4], R9 ;  /* 0x0001a40901007387 */ /* 0x000fe20000100800 */
[----:B------:R-:W-:-:S03]  /*c4910*/  SHF.R.S32.HI R49, RZ, 0x1f, R56 ;  /* 0x0000001fff317819 */ /* 0x000fc60000011438 */
[----:B------:R0:W-:Y:S01]  /*c4920*/  STL [R1+0x104], R8 ;  /* 0x0001040801007387 */ /* 0x0001e20000100800 */
[----:B------:R-:W-:Y:S02]  /*c4930*/  SHF.R.U32.HI R51, RZ, 0x8, R51 ;  /* 0x00000008ff337819 */ /* 0x000fe40000011633 */
[----:B------:R-:W-:Y:S02]  /*c4940*/  SHF.R.U32.HI R50, RZ, 0x8, R50 ;  /* 0x00000008ff327819 */ /* 0x000fe40000011632 */
[----:B0-----:R-:W-:Y:S02]  /*c4950*/  IADD3 R8, P2, R56, R2, RZ ;  /* 0x0000000238087210 */ /* 0x001fe40007f5e0ff */
[----:B------:R-:W-:-:S03]  /*c4960*/  LOP3.LUT R51, R51, 0xffff, RZ, 0xc0, !PT ;  /* 0x0000ffff33337812 */ /* 0x000fc600078ec0ff */
[----:B------:R-:W-:Y:S01]  /*c4970*/  IMAD.X R9, R49, 0x1, R13, P2 ;  /* 0x0000000131097824 */ /* 0x000fe200010e060d */
[----:B------:R-:W-:Y:S01]  /*c4980*/  LOP3.LUT R50, R50, 0xffff, RZ, 0xc0, !PT ;  /* 0x0000ffff32327812 */ /* 0x000fe200078ec0ff */
[----:B------:R-:W-:Y:S04]  /*c4990*/  STL [R1+0x53dc], R12 ;  /* 0x0053dc0c01007387 */ /* 0x000fe80000100800 */
[----:B------:R0:W-:Y:S02]  /*c49a0*/  STL.64 [R1+0x500], R8 ;  /* 0x0005000801007387 */ /* 0x0001e40000100a00 */
[----:B0-----:R-:W-:-:S05]  /*c49b0*/  PRMT R8, R51, 0x3340, R50 ;  /* 0x0000334033087816 */ /* 0x001fca0000000032 */
[----:B------:R0:W-:Y:S01]  /*c49c0*/  STL [R1+0x108], R8 ;  /* 0x0001080801007387 */ /* 0x0001e20000100800 */
[----:B------:R-:W-:Y:S02]  /*c49d0*/  SHF.R.U32.HI R47, RZ, 0x8, R54 ;  /* 0x00000008ff2f7819 */ /* 0x000fe40000011636 */
[----:B---3--:R-:W-:Y:S02]  /*c49e0*/  LOP3.LUT R52, R137, 0xffff, RZ, 0xc0, !PT ;  /* 0x0000ffff89347812 */ /* 0x008fe400078ec0ff */
[----:B------:R-:W3:Y:S01]  /*c49f0*/  LDL.LU R137, [R1+0x5074] ;  /* 0x0050740001897983 */ /* 0x000ee20000300800 */
[----:B--2---:R-:W-:-:S03]  /*c4a00*/  LOP3.LUT R54, R138, 0xffff, RZ, 0xc0, !PT ;  /* 0x0000ffff8a367812 */ /* 0x004fc600078ec0ff */
[----:B------:R-:W2:Y:S01]  /*c4a10*/  LDL.LU R61, [R1+0xdc] ;  /* 0x0000dc00013d7983 */ /* 0x000ea20000300800 */
[----:B----4-:R-:W-:-:S03]  /*c4a20*/  LOP3.LUT R53, R136, 0xffff, RZ, 0xc0, !PT ;  /* 0x0000ffff88357812 */ /* 0x010fc600078ec0ff */
[----:B------:R-:W4:Y:S04]  /*c4a30*/  LDL.LU R57, [R1+0x4dcc] ;  /* 0x004dcc0001397983 */ /* 0x000f280000300800 */
[----:B------:R-:W2:Y:S04]  /*c4a40*/  LDL.LU R139, [R1+0x50b8] ;  /* 0x0050b800018b7983 */ /* 0x000ea80000300800 */
[----:B------:R-:W2:Y:S04]  /*c4a50*/  LDL.LU R138, [R1+0x4cd0] ;  /* 0x004cd000018a7983 */ /* 0x000ea80000300800 */
[----:B------:R-:W2:Y:S01]  /*c4a60*/  LDL.LU R136, [R1+0x4e6c] ;  /* 0x004e6c0001887983 */ /* 0x000ea20000300800 */
[----:B------:R-:W-:-:S02]  /*c4a70*/  PRMT R50, R52, 0x3340, R0 ;  /* 0x0000334034327816 */ /* 0x000fc40000000000 */
        /* <DEDUP_REMOVED lines=15> */
[----:B------:R-:W2:Y:S04]  /*c4b70*/  LDL.LU R60, [R1+0x50bc] ;  /* 0x0050bc00013c7983 */ /* 0x000ea80000300800 */
[----:B------:R-:W2:Y:S01]  /*c4b80*/  LDL.LU R58, [R1+0x4ce4] ;  /* 0x004ce400013a7983 */ /* 0x000ea20000300800 */
[----:B0-----:R-:W-:-:S03]  /*c4b90*/  IADD3 R8, P2, R56, R4, RZ ;  /* 0x0000000438087210 */ /* 0x001fc60007f5e0ff */
[----:B------:R-:W2:Y:S02]  /*c4ba0*/  LDL.LU R59, [R1+0x4e74] ;  /* 0x004e7400013b7983 */ /* 0x000ea40000300800 */
[----:B------:R-:W-:-:S05]  /*c4bb0*/  IMAD.X R9, R49, 0x1, R3, P2 ;  /* 0x0000000131097824 */ /* 0x000fca00010e0603 */
[----:B------:R0:W-:Y:S01]  /*c4bc0*/  STL.64 [R1+0x4e8], R8 ;  /* 0x0004e80801007387 */ /* 0x0001e20000100a00 */
[----:B------:R-:W-:Y:S02]  /*c4bd0*/  SHF.R.U32.HI R49, RZ, 0x8, R55 ;  /* 0x00000008ff317819 */ /* 0x000fe40000011637 */
[----:B---3--:R-:W-:Y:S02]  /*c4be0*/  LOP3.LUT R56, R137, 0xffff, RZ, 0xc0, !PT ;  /* 0x0000ffff89387812 */ /* 0x008fe400078ec0ff */
[----:B------:R-:W3:Y:S01]  /*c4bf0*/  LDL.LU R137, [R1+0xd54] ;  /* 0x000d540001897983 */ /* 0x000ee20000300800 */
[----:B----4-:R-:W-:Y:S02]  /*c4c00*/  LOP3.LUT R53, R57, 0xffff, RZ, 0xc0, !PT ;  /* 0x0000ffff39357812 */ /* 0x010fe400078ec0ff */
[----:B--2---:R-:W-:Y:S02]  /*c4c10*/  LOP3.LUT R55, R139, 0xffff, RZ, 0xc0, !PT ;  /* 0x0000ffff8b377812 */ /* 0x004fe400078ec0ff */
[----:B------:R-:W2:Y:S01]  /*c4c20*/  LDL.LU R139, [R1+0x507c] ;  /* 0x00507c00018b7983 */ /* 0x000ea20000300800 */
[----:B------:R-:W-:-:S03]  /*c4c30*/  LOP3.LUT R57, R138, 0xffff, RZ, 0xc0, !PT ;  /* 0x0000ffff8a397812 */ /* 0x000fc600078ec0ff */
[----:B------:R-:W4:Y:S01]  /*c4c40*/  LDL.LU R138, [R1+0x4a0] ;  /* 0x0004a000018a7983 */ /* 0x000f220000300800 */
[----:B------:R-:W-:-:S03]  /*c4c50*/  LOP3.LUT R54, R136, 0xffff, RZ, 0xc0, !PT ;  /* 0x0000ffff88367812 */ /* 0x000fc600078ec0ff */
[----:B------:R-:W4:Y:S01]  /*c4c60*/  LDL.LU R136, [R1+0x4dec] ;  /* 0x004dec0001887983 */ /* 0x000f220000300800 */
[----:B------:R-:W-:Y:S02]  /*c4c70*/  SHF.R.U32.HI R52, RZ, 0x8, R52 ;  /* 0x00000008ff347819 */ /* 0x000fe40000011634 */
[----:B------:R-:W-:Y:S02]  /*c4c80*/  LOP3.LUT R135, R61, 0xffff, RZ, 0xc0, !PT ;  /* 0x0000ffff3d877812 */ /* 0x000fe400078ec0ff */
[----:B------:R-:W-:Y:S02]  /*c4c90*/  LOP3.LUT R52, R52, 0xffff, RZ, 0xc0, !PT ;  /* 0x0000ffff34347812 */ /* 0x000fe400078ec0ff */
[--C-:B------:R-:W-:Y:S02]  /*c4ca0*/  PRMT R50, R135, 0x3340, R0.reuse ;  /* 0x0000334087327816 */ /* 0x100fe40000000000 */
        /* <DEDUP_REMOVED lines=15> */
[----:B------:R-:W-:Y:S02]  /*c4da0*/  LOP3.LUT R54, R60, 0xffff, RZ, 0xc0, !PT ;  /* 0x0000ffff3c367812 */ /* 0x000fe400078ec0ff */
[----:B------:R-:W-:Y:S02]  /*c4db0*/  PRMT R9, R52, 0x3340, R50 ;  /* 0x0000334034097816 */ /* 0x000fe40000000032 */
[----:B------:R-:W-:Y:S02]  /*c4dc0*/  LOP3.LUT R58, R58, 0xffff, RZ, 0xc0, !PT ;  /* 0x0000ffff3a3a7812 */ /* 0x000fe400078ec0ff */
[----:B------:R-:W-:Y:S01]  /*c4dd0*/  LOP3.LUT R53, R59, 0xffff, RZ, 0xc0, !PT ;  /* 0x0000ffff3b357812 */ /* 0x000fe200078ec0ff */
[----:B------:R-:W-:Y:S01]  /*c4de0*/  STL [R1+0x53e4], R229 ;  /* 0x0053e4e501007387 */ /* 0x000fe20000100800 */
[----:B------:R-:W-:-:S02]  /*c4df0*/  PRMT R50, R58, 0x3340, R0 ;  /* 0x000033403a327816 */ /* 0x000fc40000000000 */
[----:B------:R-:W-:Y:S01]  /*c4e00*/  PRMT R52, R54, 0x3340, R53 ;  /* 0x0000334036347816 */ /* 0x000fe20000000035 */
[----:B------:R-:W-:Y:S03]  /*c4e10*/  STL [R1+0x53e8], R247 ;  /* 0x0053e8f701007387 */ /* 0x000fe60000100800 */
[----:B------:R-:W-:Y:S01]  /*c4e20*/  PRMT R14, R52, 0x5410, R50 ;  /* 0x00005410340e7816 */ /* 0x000fe20000000032 */
[----:B------:R-:W-:Y:S04]  /*c4e30*/  STL [R1+0x17c], R9 ;  /* 0x00017c0901007387 */ /* 0x000fe80000100800 */
[----:B------:R0:W-:Y:S01]  /*c4e40*/  STL [R1+0xf4], R8 ;  /* 0x0000f40801007387 */ /* 0x0001e20000100800 */
[----:B------:R-:W-:-:S02]  /*c4e50*/  SHF.R.U32.HI R54, RZ, 0x8, R54 ;  /* 0x00000008ff367819 */ /* 0x000fc40000011636 */
[----:B------:R-:W-:Y:S02]  /*c4e60*/  SHF.R.U32.HI R53, RZ, 0x8, R53 ;  /* 0x00000008ff357819 */ /* 0x000fe40000011635 */
[----:B------:R-:W-:Y:S02]  /*c4e70*/  LOP3.LUT R54, R54, 0xffff, RZ, 0xc0, !PT ;  /* 0x0000ffff36367812 */ /* 0x000fe400078ec0ff */
[----:B------:R-:W-:Y:S01]  /*c4e80*/  LOP3.LUT R53, R53, 0xffff, RZ, 0xc0, !PT ;  /* 0x0000ffff35357812 */ /* 0x000fe200078ec0ff */
[----:B------:R-:W-:Y:S01]  /*c4e90*/  STL [R1+0x53ec], R14 ;  /* 0x0053ec0e01007387 */ /* 0x000fe20000100800 */
[----:B------:R-:W-:Y:S02]  /*c4ea0*/  SHF.R.U32.HI R50, RZ, 0x8, R57 ;  /* 0x00000008ff327819 */ /* 0x000fe40000011639 */
[----:B---3--:R-:W-:Y:S02]  /*c4eb0*/  SHF.R.S32.HI R52, RZ, 0x1f, R137 ;  /* 0x0000001fff347819 */ /* 0x008fe40000011489 */
[----:B0-----:R-:W-:-:S05]  /*c4ec0*/  IADD3 R8, P2, R137, R2, RZ ;  /* 0x0000000289087210 */ /* 0x001fca0007f5e0ff */
[----:B------:R-:W-:-:S05]  /*c4ed0*/  IMAD.X R9, R52, 0x1, R13, P2 ;  /* 0x0000000134097824 */ /* 0x000fca00010e060d */
[----:B------:R0:W-:Y:S01]  /*c4ee0*/  STL.64 [R1+0x4e0], R8 ;  /* 0x0004e00801007387 */ /* 0x0001e20000100a00 */
[----:B--2---:R-:W-:Y:S02]  /*c4ef0*/  LOP3.LUT R56, R139, 0xffff, RZ, 0xc0, !PT ;  /* 0x0000ffff8b387812 */ /* 0x004fe400078ec0ff */
[----:B0-----:R-:W-:-:S05]  /*c4f00*/  PRMT R8, R54, 0x3340, R53 ;  /* 0x0000334036087816 */ /* 0x001fca0000000035 */
[----:B------:R0:W-:Y:S01]  /*c4f10*/  STL [R1+0xf0], R8 ;  /* 0x0000f00801007387 */ /* 0x0001e20000100800 */
[----:B----4-:R-:W-:-:S03]  /*c4f20*/  LOP3.LUT R55, R136, 0xffff, RZ, 0xc0, !PT ;  /* 0x0000ffff88377812 */ /* 0x010fc600078ec0ff */
[----:B------:R-:W2:Y:S01]  /*c4f30*/  LDL.LU R59, [R1+0x50c4] ;  /* 0x0050c400013b7983 */ /* 0x000ea20000300800 */
[----:B------:R-:W-:-:S03]  /*c4f40*/  LOP3.LUT R57, R138, 0xffff, RZ, 0xc0, !PT ;  /* 0x0000ffff8a397812 */ /* 0x000fc600078ec0ff */
[----:B------:R-:W3:Y:S04]  /*c4f50*/  LDL.LU R61, [R1+0x4d18] ;  /* 0x004d1800013d7983 */ /* 0x000ee80000300800 */
[----:B------:R-:W4:Y:S04]  /*c4f60*/  LDL.LU R64, [R1+0x4e8c] ;  /* 0x004e8c0001407983 */ /* 0x000f280000300800 */
[----:B------:R-:W4:Y:S04]  /*c4f70*/  LDL.LU R62, [R1+0x5080] ;  /* 0x00508000013e7983 */ /* 0x000f280000300800 */
[----:B------:R-:W4:Y:S01]  /*c4f80*/  LDL.LU R136, [R1+0x4a4] ;  /* 0x0004a40001887983 */ /* 0x000f220000300800 */
[----:B------:R-:W-:-:S03]  /*c4f90*/  PRMT R53, R57, 0x3340, R0 ;  /* 0x0000334039357816 */ /* 0x000fc60000000000 */
[----:B------:R-:W4:Y:S01]  /*c4fa0*/  LDL.LU R60, [R1+0x4e00] ;  /* 0x004e0000013c7983 */ /* 0x000f220000300800 */
        /* <DEDUP_REMOVED lines=24> */
[----:B--2---:R-:W-:Y:S02]  /*c5130*/  LOP3.LUT R59, R59, 0xffff, RZ, 0xc0, !PT ;  /* 0x0000ffff3b3b7812 */ /* 0x004fe400078ec0ff */
[----:B---3--:R-:W-:-:S02]  /*c5140*/  LOP3.LUT R61, R61, 0xffff, RZ, 0xc0, !PT ;  /* 0x0000ffff3d3d7812 */ /* 0x008fc400078ec0ff */
[----:B----4-:R-:W-:Y:S02]  /*c5150*/  LOP3.LUT R57, R64, 0xffff, RZ, 0xc0, !PT ;  /* 0x0000ffff40397812 */ /* 0x010fe400078ec0ff */
[----:B------:R-:W2:Y:S01]  /*c5160*/  LDL.LU R64, [R1+0x508c] ;  /* 0x00508c0001407983 */ /* 0x000ea20000300800 */
[----:B------:R-:W-:Y:S02]  /*c5170*/  LOP3.LUT R58, R62, 0xffff, RZ, 0xc0, !PT ;  /* 0x0000ffff3e3a7812 */ /* 0x000fe400078ec0ff */
[----:B------:R-:W-:Y:S02]  /*c5180*/  LOP3.LUT R56, R60, 0xffff, RZ, 0xc0, !PT ;  /* 0x0000ffff3c387812 */ /* 0x000fe400078ec0ff */
[----:B------:R-:W3:Y:S04]  /*c5190*/  LDL.LU R60, [R1+0x4a8] ;  /* 0x0004a800013c7983 */ /* 0x000ee80000300800 */
[----:B------:R-:W4:Y:S01]  /*c51a0*/  LDL.LU R62, [R1+0x4e14] ;  /* 0x004e1400013e7983 */ /* 0x000f220000300800 */
[----:B------:R-:W-:-:S02]  /*c51b0*/  PRMT R52, R61, 0x3340, R0 ;  /* 0x000033403d347816 */ /* 0x000fc40000000000 */
[----:B------:R-:W-:Y:S02]  /*c51c0*/  PRMT R55, R59, 0x3340, R57 ;  /* 0x000033403b377816 */ /* 0x000fe40000000039 */
[----:B------:R-:W-:Y:S02]  /*c51d0*/  LOP3.LUT R136, R136, 0xffff, RZ, 0xc0, !PT ;  /* 0x0000ffff88887812 */ /* 0x000fe400078ec0ff */
[----:B------:R-:W-:Y:S02]  /*c51e0*/  PRMT R21, R55, 0x5410, R52 ;  /* 0x0000541037157816 */ /* 0x000fe40000000034 */
[----:B------:R-:W-:Y:S02]  /*c51f0*/  PRMT R52, R136, 0x3340, R0 ;  /* 0x0000334088347816 */ /* 0x000fe40000000000 */
[----:B------:R-:W-:Y:S02]  /*c5200*/  PRMT R55, R58, 0x3340, R56 ;  /* 0x000033403a377816 */ /* 0x000fe40000000038 */
[----:B------:R-:W-:-:S02]  /*c5210*/  SHF.R.U32.HI R59, RZ, 0x8, R59 ;  /* 0x00000008ff3b7819 */ /* 0x000fc4000001163b */
[----:B------:R-:W-:Y:S02]  /*c5220*/  PRMT R243, R55, 0x5410, R52 ;  /* 0x0000541037f37816 */ /* 0x000fe40000000034 */
[----:B------:R-:W-:Y:S02]  /*c5230*/  SHF.R.U32.HI R52, RZ, 0x8, R56 ;  /* 0x00000008ff347819 */ /* 0x000fe40000011638 */
[----:B------:R-:W-:Y:S02]  /*c5240*/  SHF.R.U32.HI R56, RZ, 0x8, R57 ;  /* 0x00000008ff387819 */ /* 0x000fe40000011639 */
[----:B------:R-:W-:Y:S02]  /*c5250*/  SHF.R.U32.HI R55, RZ, 0x8, R58 ;  /* 0x00000008ff377819 */ /* 0x000fe4000001163a */
[----:B------:R-:W-:Y:S02]  /*c5260*/  LOP3.LUT R57, R59, 0xffff, RZ, 0xc0, !PT ;  /* 0x0000ffff3b397812 */ /* 0x000fe400078ec0ff */
[----:B------:R-:W-:-:S02]  /*c5270*/  LOP3.LUT R56, R56, 0xffff, RZ, 0xc0, !PT ;  /* 0x0000ffff38387812 */ /* 0x000fc400078ec0ff */
[----:B------:R-:W-:Y:S02]  /*c5280*/  LOP3.LUT R55, R55, 0xffff, RZ, 0xc0, !PT ;  /* 0x0000ffff37377812 */ /* 0x000fe400078ec0ff */
[----:B------:R-:W-:Y:S02]  /*c5290*/  LOP3.LUT R52, R52, 0xffff, RZ, 0xc0, !PT ;  /* 0x0000ffff34347812 */ /* 0x000fe400078ec0ff */
[----:B0-----:R-:W-:Y:S02]  /*c52a0*/  PRMT R8, R57, 0x3340, R56 ;  /* 0x0000334039087816 */ /* 0x001fe40000000038 */
[----:B------:R-:W-:Y:S02]  /*c52b0*/  PRMT R9, R55, 0x3340, R52 ;  /* 0x0000334037097816 */ /* 0x000fe40000000034 */
[----:B------:R-:W-:Y:S02]  /*c52c0*/  LOP3.LUT R58, R139, 0xffff, RZ, 0xc0, !PT ;  /* 0x0000ffff8b3a7812 */ /* 0x000fe400078ec0ff */
[----:B------:R-:W-:Y:S01]  /*c52d0*/  LOP3.LUT R56, R138, 0xffff, RZ, 0xc0, !PT ;  /* 0x0000ffff8a387812 */ /* 0x000fe200078ec0ff */
[----:B------:R-:W-:Y:S01]  /*c52e0*/  STL [R1+0x53f4], R21 ;  /* 0x0053f41501007387 */ /* 0x000fe20000100800 */
[----:B------:R-:W-:-:S02]  /*c52f0*/  LOP3.LUT R57, R137, 0xffff, RZ, 0xc0, !PT ;  /* 0x0000ffff89397812 */ /* 0x000fc400078ec0ff */
[----:B------:R-:W-:Y:S02]  /*c5300*/  PRMT R52, R56, 0x3340, R0 ;  /* 0x0000334038347816 */ /* 0x000fe40000000000 */
        /* <DEDUP_REMOVED lines=9> */
[----:B------:R-:W-:-:S03]  /*c53a0*/  SHF.R.U32.HI R57, RZ, 0x8, R56 ;  /* 0x00000008ff397819 */ /* 0x000fc60000011638 */
[----:B------:R-:W-:Y:S01]  /*c53b0*/  IMAD.X R9, R55, 0x1, R13, P2 ;  /* 0x0000000137097824 */ /* 0x000fe200010e060d */
[----:B------:R-:W-:Y:S02]  /*c53c0*/  LOP3.LUT R56, R58, 0xffff, RZ, 0xc0, !PT ;  /* 0x0000ffff3a387812 */ /* 0x000fe400078ec0ff */
[----:B------:R-:W-:Y:S01]  /*c53d0*/  LOP3.LUT R52, R52, 0xffff, RZ, 0xc0, !PT ;  /* 0x0000ffff34347812 */ /* 0x000fe200078ec0ff */
[----:B------:R-:W-:Y:S04]  /*c53e0*/  STL [R1+0x53fc], R223 ;  /* 0x0053fcdf01007387 */ /* 0x000fe80000100800 */
[----:B------:R0:W-:Y:S04]  /*c53f0*/  STL.64 [R1+0x4c0], R8 ;  /* 0x0004c00801007387 */ /* 0x0001e80000100a00 */
[----:B------:R-:W4:Y:S04]  /*c5400*/  LDL.LU R139, [R1+0x5090] ;  /* 0x00509000018b7983 */ /* 0x000f280000300800 */
[----:B------:R-:W4:Y:S01]  /*c5410*/  LDL.LU R138, [R1+0x4640] ;  /* 0x00464000018a7983 */ /* 0x000f220000300800 */
[----:B0-----:R-:W-:-:S05]  /*c5420*/  PRMT R8, R56, 0x3340, R52 ;  /* 0x0000334038087816 */ /* 0x001fca0000000034 */
[----:B------:R0:W-:Y:S04]  /*c5430*/  STL [R1+0xe4], R8 ;  /* 0x0000e40801007387 */ /* 0x0001e80000100800 */
[----:B------:R-:W4:Y:S01]  /*c5440*/  LDL.LU R137, [R1+0x4e20] ;  /* 0x004e200001897983 */ /* 0x000f220000300800 */
[----:B------:R-:W-:-:S04]  /*c5450*/  LOP3.LUT R57, R57, 0xffff, RZ, 0xc0, !PT ;  /* 0x0000ffff39397812 */ /* 0x000fc800078ec0ff */
[----:B------:R-:W-:Y:S02]  /*c5460*/  PRMT R52, R57, 0x3340, R0 ;  /* 0x0000334039347816 */ /* 0x000fe40000000000 */
[----:B0-----:R-:W-:-:S05]  /*c5470*/  IADD3 R8, P2, R63, R0, RZ ;  /* 0x000000003f087210 */ /* 0x001fca0007f5e0ff */
[----:B------:R-:W-:Y:S01]  /*c5480*/  IMAD.X R9, R55, 0x1, R7, P2 ;  /* 0x0000000137097824 */ /* 0x000fe200010e0607 */
[----:B------:R-:W-:Y:S02]  /*c5490*/  SHF.R.U32.HI R61, RZ, 0x8, R61 ;  /* 0x00000008ff3d7819 */ /* 0x000fe4000001163d */
[----:B--2---:R-:W-:Y:S02]  /*c54a0*/  LOP3.LUT R59, R64, 0xffff, RZ, 0xc0, !PT ;  /* 0x0000ffff403b7812 */ /* 0x004fe400078ec0ff */
        /* <DEDUP_REMOVED lines=11> */
[----:B------:R0:W-:Y:S04]  /*c5560*/  STL.64 [R1+0x4b8], R8 ;  /* 0x0004b80801007387 */ /* 0x0001e80000100a00 */
[----:B------:R-:W3:Y:S04]  /*c5570*/  LDL.LU R62, [R1+0x50dc] ;  /* 0x0050dc00013e7983 */ /* 0x000ee80000300800 */
[----:B------:R-:W4:Y:S01]  /*c5580*/  LDL.LU R67, [R1+0x4d74] ;  /* 0x004d740001437983 */ /* 0x000f220000300800 */
[----:B0-----:R-:W-:-:S05]  /*c5590*/  PRMT R8, R57, 0x3340, R56 ;  /* 0x0000334039087816 */ /* 0x001fca0000000038 */
[----:B------:R0:W-:Y:S04]  /*c55a0*/  STL [R1+0xe0], R8 ;  /* 0x0000e00801007387 */ /* 0x0001e80000100800 */
[----:B------:R-:W2:Y:S01]  /*c55b0*/  LDL.LU R66, [R1+0x4eb8] ;  /* 0x004eb80001427983 */ /* 0x000ea20000300800 */
[----:B0-----:R-:W-:-:S05]  /*c55c0*/  IADD3 R8, P2, R63, R6, RZ ;  /* 0x000000063f087210 */ /* 0x001fca0007f5e0ff */
[----:B------:R-:W-:-:S05]  /*c55d0*/  IMAD.X R9, R55, 0x1, R5, P2 ;  /* 0x0000000137097824 */ /* 0x000fca00010e0605 */
[----:B------:R0:W-:Y:S02]  /*c55e0*/  STL.64 [R1+0x4b0], R8 ;  /* 0x0004b00801007387 */ /* 0x0001e40000100a00 */
[----:B0-----:R-:W-:-:S05]  /*c55f0*/  IADD3 R8, P2, R63, R4, RZ ;  /* 0x000000043f087210 */ /* 0x001fca0007f5e0ff */
[----:B------:R-:W-:Y:S01]  /*c5600*/  IMAD.X R9, R55, 0x1, R3, P2 ;  /* 0x0000000137097824 */ /* 0x000fe200010e0603 */
[----:B------:R-:W-:-:S04]  /*c5610*/  LOP3.LUT R58, R61, 0xffff, RZ, 0xc0, !PT ;  /* 0x0000ffff3d3a7812 */ /* 0x000fc800078ec0ff */
[----:B------:R0:W-:Y:S04]  /*c5620*/  STL.64 [R1+0x4a8], R8 ;  /* 0x0004a80801007387 */ /* 0x0001e80000100a00 */
[----:B------:R-:W2:Y:S04]  /*c5630*/  LDL.LU R65, [R1+0x50e0] ;  /* 0x0050e00001417983 */ /* 0x000ea80000300800 */
[----:B------:R-:W2:Y:S01]  /*c5640*/  LDL.LU R64, [R1+0x4d80] ;  /* 0x004d800001407983 */ /* 0x000ea20000300800 */
[----:B------:R-:W-:-:S03]  /*c5650*/  LOP3.LUT R61, R139, 0xffff, RZ, 0xc0, !PT ;  /* 0x0000ffff8b3d7812 */ /* 0x000fc600078ec0ff */
[----:B------:R-:W2:Y:S01]  /*c5660*/  LDL.LU R63, [R1+0x4ec0] ;  /* 0x004ec000013f7983 */ /* 0x000ea20000300800 */
[----:B------:R-:W-:Y:S02]  /*c5670*/  SHF.R.U32.HI R57, RZ, 0x8, R60 ;  /* 0x00000008ff397819 */ /* 0x000fe4000001163c */
[----:B------:R-:W-:Y:S01]  /*c5680*/  LOP3.LUT R59, R138, 0xffff, RZ, 0xc0, !PT ;  /* 0x0000ffff8a3b7812 */ /* 0x000fe200078ec0ff */
[----:B------:R-:W2:Y:S04]  /*c5690*/  LDL.LU R139, [R1+0x509c] ;  /* 0x00509c00018b7983 */ /* 0x000ea80000300800 */
[----:B------:R-:W2:Y:S01]  /*c56a0*/  LDL.LU R138, [R1+0x4650] ;  /* 0x00465000018a7983 */ /* 0x000ea20000300800 */
[----:B------:R-:W-:-:S03]  /*c56b0*/  LOP3.LUT R60, R137, 0xffff, RZ, 0xc0, !PT ;  /* 0x0000ffff893c7812 */ /* 0x000fc600078ec0ff */
[----:B------:R-:W2:Y:S01]  /*c56c0*/  LDL.LU R137, [R1+0x4e34] ;  /* 0x004e340001897983 */ /* 0x000ea20000300800 */
[----:B------:R-:W-:Y:S02]  /*c56d0*/  PRMT R55, R59, 0x3340, R0 ;  /* 0x000033403b377816 */ /* 0x000fe40000000000 */
[--C-:B------:R-:W-:Y:S02]  /*c56e0*/  PRMT R56, R61, 0x3340, R60.reuse ;  /* 0x000033403d387816 */ /* 0x100fe4000000003c */
        /* <DEDUP_REMOVED lines=9> */
[----:B------:R-:W-:Y:S04]  /*c5780*/  STL [R1+0x5420], R241 ;  /* 0x005420f101007387 */ /* 0x000fe80000100800 */
[----:B------:R0:W-:Y:S01]  /*c5790*/  STL [R1+0xdc], R8 ;  /* 0x0000dc0801007387 */ /* 0x0001e20000100800 */
[----:B---3--:R-:W-:-:S02]  /*c57a0*/  LOP3.LUT R62, R62, 0xffff, RZ, 0xc0, !PT ;  /* 0x0000ffff3e3e7812 */ /* 0x008fc400078ec0ff */
[----:B----4-:R-:W-:-:S04]  /*c57b0*/  LOP3.LUT R60, R67, 0xffff, RZ, 0xc0, !PT ;  /* 0x0000ffff433c7812 */ /* 0x010fc800078ec0ff */
[----:B------:R-:W-:Y:S02]  /*c57c0*/  PRMT R55, R60, 0x3340, R0 ;  /* 0x000033403c377816 */ /* 0x000fe40000000000 */
[----:B--2---:R-:W-:-:S04]  /*c57d0*/  LOP3.LUT R61, R66, 0xffff, RZ, 0xc0, !PT ;  /* 0x0000ffff423d7812 */ /* 0x004fc800078ec0ff */
[----:B------:R-:W-:Y:S02]  /*c57e0*/  PRMT R59, R62, 0x3340, R61 ;  /* 0x000033403e3b7816 */ /* 0x000fe4000000003d */
        /* <DEDUP_REMOVED lines=9> */
[----:B------:R-:W-:Y:S01]  /*c5880*/  STL [R1+0x5424], R11 ;  /* 0x0054240b01007387 */ /* 0x000fe20000100800 */
[----:B------:R-:W-:-:S03]  /*c5890*/  LOP3.LUT R61, R61, 0xffff, RZ, 0xc0, !PT ;  /* 0x0000ffff3d3d7812 */ /* 0x000fc600078ec0ff */
[----:B------:R0:W-:Y:S02]  /*c58a0*/  STL.64 [R1+0x4a0], R8 ;  /* 0x0004a00801007387 */ /* 0x0001e40000100a00 */
[----:B0-----:R-:W-:Y:S02]  /*c58b0*/  PRMT R8, R60, 0x3340, R55 ;  /* 0x000033403c087816 */ /* 0x001fe40000000037 */
[----:B------:R-:W-:Y:S02]  /*c58c0*/  PRMT R55, R61, 0x3340, R0 ;  /* 0x000033403d377816 */ /* 0x000fe40000000000 */
[----:B------:R-:W-:Y:S02]  /*c58d0*/  LOP3.LUT R65, R65, 0xffff, RZ, 0xc0, !PT ;  /* 0x0000ffff41417812 */ /* 0x000fe400078ec0ff */
[----:B------:R-:W-:Y:S02]  /*c58e0*/  LOP3.LUT R67, R64, 0xffff, RZ, 0xc0, !PT ;  /* 0x0000ffff40437812 */ /* 0x000fe400078ec0ff */
[----:B------:R-:W-:-:S02]  /*c58f0*/  LOP3.LUT R63, R63, 0xffff, RZ, 0xc0, !PT ;  /* 0x0000ffff3f3f7812 */ /* 0x000fc400078ec0ff */
[----:B------:R-:W-:Y:S02]  /*c5900*/  PRMT R60, R67, 0x3340, R0 ;  /* 0x00003340433c7816 */ /* 0x000fe40000000000 */
[----:B------:R-:W-:Y:S02]  /*c5910*/  PRMT R61, R65, 0x3340, R63 ;  /* 0x00003340413d7816 */ /* 0x000fe4000000003f */
[----:B------:R-:W-:Y:S02]  /*c5920*/  LOP3.LUT R64, R139, 0xffff, RZ, 0xc0, !PT ;  /* 0x0000ffff8b407812 */ /* 0x000fe400078ec0ff */
[----:B------:R-:W-:Y:S01]  /*c5930*/  LOP3.LUT R66, R138, 0xffff, RZ, 0xc0, !PT ;  /* 0x0000ffff8a427812 */ /* 0x000fe200078ec0ff */
[----:B------:R0:W-:Y:S01]  /*c5940*/  STL [R1+0xd8], R8 ;  /* 0x0000d80801007387 */ /* 0x0001e20000100800 */
[----:B------:R-:W-:-:S03]  /*c5950*/  LOP3.LUT R62, R137, 0xffff, RZ, 0xc0, !PT ;  /* 0x0000ffff893e7812 */ /* 0x000fc600078ec0ff */
[----:B------:R-:W2:Y:S04]  /*c5960*/  LDL.LU R71, [R1+0x50a0] ;  /* 0x0050a00001477983 */ /* 0x000ea80000300800 */
[----:B------:R-:W3:Y:S01]  /*c5970*/  LDL.LU R137, [R1+0x4658] ;  /* 0x0046580001897983 */ /* 0x000ee20000300800 */
[----:B0-----:R-:W-:Y:S02]  /*c5980*/  PRMT R8, R61, 0x5410, R60 ;  /* 0x000054103d087816 */ /* 0x001fe4000000003c */
[----:B------:R-:W-:Y:S01]  /*c5990*/  PRMT R60, R66, 0x3340, R0 ;  /* 0x00003340423c7816 */ /* 0x000fe20000000000 */
[----:B------:R-:W4:Y:S01]  /*c59a0*/  LDL.LU R138, [R1+0x4e40] ;  /* 0x004e4000018a7983 */ /* 0x000f220000300800 */
[----:B------:R-:W-:Y:S02]  /*c59b0*/  PRMT R61, R64, 0x3340, R62 ;  /* 0x00003340403d7816 */ /* 0x000fe4000000003e */
[----:B------:R-:W-:-:S02]  /*c59c0*/  IADD3 R10, P2, R72, R0, RZ ;  /* 0x00000000480a7210 */ /* 0x000fc40007f5e0ff */
[----:B------:R-:W-:Y:S02]  /*c59d0*/  PRMT R252, R61, 0x5410, R60 ;  /* 0x000054103dfc7816 */ /* 0x000fe4000000003c */
[----:B------:R-:W-:Y:S02]  /*c59e0*/  SHF.R.U32.HI R61, RZ, 0x8, R65 ;  /* 0x00000008ff3d7819 */ /* 0x000fe40000011641 */
[----:B------:R-:W-:Y:S01]  /*c59f0*/  SHF.R.U32.HI R60, RZ, 0x8, R63 ;  /* 0x00000008ff3c7819 */ /* 0x000fe2000001163f */
[----:B------:R-:W-:Y:S01]  /*c5a00*/  IMAD.X R11, R59, 0x1, R7, P2 ;  /* 0x000000013b0b7824 */ /* 0x000fe200010e0607 */
[----:B------:R-:W-:Y:S02]  /*c5a10*/  LOP3.LUT R61, R61, 0xffff, RZ, 0xc0, !PT ;  /* 0x0000ffff3d3d7812 */ /* 0x000fe400078ec0ff */
[----:B------:R-:W-:Y:S01]  /*c5a20*/  LOP3.LUT R60, R60, 0xffff, RZ, 0xc0, !PT ;  /* 0x0000ffff3c3c7812 */ /* 0x000fe200078ec0ff */
[----:B------:R0:W-:Y:S04]  /*c5a30*/  STL [R1+0x5428], R8 ;  /* 0x0054280801007387 */ /* 0x0001e80000100800 */
[----:B------:R-:W-:Y:S04]  /*c5a40*/  STL [R1+0x5430], R252 ;  /* 0x005430fc01007387 */ /* 0x000fe80000100800 */
[----:B------:R-:W-:Y:S01]  /*c5a50*/  STL.64 [R1+0x408], R10 ;  /* 0x0004080a01007387 */ /* 0x000fe20000100a00 */
[----:B0-----:R-:W-:-:S03]  /*c5a60*/  PRMT R8, R61, 0x3340, R60 ;  /* 0x000033403d087816 */ /* 0x001fc6000000003c */
[----:B------:R-:W4:Y:S04]  /*c5a70*/  LDL.LU R70, [R1+0x50e8] ;  /* 0x0050e80001467983 */ /* 0x000f280000300800 */
[----:B------:R-:W4:Y:S04]  /*c5a80*/  LDL.LU R69, [R1+0x4dac] ;  /* 0x004dac0001457983 */ /* 0x000f280000300800 */
[----:B------:R0:W-:Y:S04]  /*c5a90*/  STL [R1+0xd0], R8 ;  /* 0x0000d00801007387 */ /* 0x0001e80000100800 */
[----:B------:R-:W4:Y:S01]  /*c5aa0*/  LDL.LU R68, [R1+0x4ed4] ;  /* 0x004ed40001447983 */ /* 0x000f220000300800 */
[----:B------:R-:W-:-:S02]  /*c5ab0*/  SHF.R.U32.HI R63, RZ, 0x8, R64 ;  /* 0x00000008ff3f7819 */ /* 0x000fc40000011640 */
[----:B------:R-:W-:Y:S01]  /*c5ac0*/  SHF.R.U32.HI R62, RZ, 0x8, R62 ;  /* 0x00000008ff3e7819 */ /* 0x000fe2000001163e */
[----:B------:R-:W4:Y:S01]  /*c5ad0*/  LDL.LU R139, [R1+0xd60] ;  /* 0x000d6000018b7983 */ /* 0x000f220000300800 */
[----:B------:R-:W-:Y:S02]  /*c5ae0*/  LOP3.LUT R63, R63, 0xffff, RZ, 0xc0, !PT ;  /* 0x0000ffff3f3f7812 */ /* 0x000fe400078ec0ff */
[----:B------:R-:W-:Y:S02]  /*c5af0*/  LOP3.LUT R62, R62, 0xffff, RZ, 0xc0, !PT ;  /* 0x0000ffff3e3e7812 */ /* 0x000fe400078ec0ff */
[----:B0-----:R-:W-:Y:S02]  /*c5b00*/  IADD3 R8, P2, R72, R6, RZ ;  /* 0x0000000648087210 */ /* 0x001fe40007f5e0ff */
[----:B------:R-:W-:-:S03]  /*c5b10*/  PRMT R10, R63, 0x3340, R62 ;  /* 0x000033403f0a7816 */ /* 0x000fc6000000003e */
[----:B------:R-:W-:Y:S02]  /*c5b20*/  IMAD.X R9, R59, 0x1, R5, P2 ;  /* 0x000000013b097824 */ /* 0x000fe400010e0605 */
[----:B------:R-:W-:Y:S04]  /*c5b30*/  STL [R1+0xc8], R10 ;  /* 0x0000c80a01007387 */ /* 0x000fe80000100800 */
[----:B------:R0:W-:Y:S02]  /*c5b40*/  STL.64 [R1+0x3f8], R8 ;  /* 0x0003f80801007387 */ /* 0x0001e40000100a00 */
[----:B0-----:R-:W-:-:S05]  /*c5b50*/  IADD3 R8, P2, R72, R4, RZ ;  /* 0x0000000448087210 */ /* 0x001fca0007f5e0ff */
[----:B------:R-:W-:-:S05]  /*c5b60*/  IMAD.X R9, R59, 0x1, R3, P2 ;  /* 0x000000013b097824 */ /* 0x000fca00010e0603 */
[----:B------:R0:W-:Y:S04]  /*c5b70*/  STL.64 [R1+0x3f0], R8 ;  /* 0x0003f00801007387 */ /* 0x0001e80000100a00 */
[----:B------:R-:W4:Y:S01]  /*c5b80*/  LDL.LU R72, [R1+0x50ac] ;  /* 0x0050ac0001487983 */ /* 0x000f220000300800 */
[----:B--2---:R-:W-:-:S03]  /*c5b90*/  LOP3.LUT R63, R71, 0xffff, RZ, 0xc0, !PT ;  /* 0x0000ffff473f7812 */ /* 0x004fc600078ec0ff */
[----:B------:R-:W2:Y:S01]  /*c5ba0*/  LDL.LU R71, [R1+0x4664] ;  /* 0x0046640001477983 */ /* 0x000ea20000300800 */
[----:B---3--:R-:W-:Y:S02]  /*c5bb0*/  LOP3.LUT R137, R137, 0xffff, RZ, 0xc0, !PT ;  /* 0x0000ffff89897812 */ /* 0x008fe400078ec0ff */
[----:B----4-:R-:W-:Y:S02]  /*c5bc0*/  LOP3.LUT R62, R138, 0xffff, RZ, 0xc0, !PT ;  /* 0x0000ffff8a3e7812 */ /* 0x010fe400078ec0ff */
[----:B------:R-:W3:Y:S01]  /*c5bd0*/  LDL.LU R138, [R1+0x4e4c] ;  /* 0x004e4c00018a7983 */ /* 0x000ee20000300800 */
[----:B------:R-:W-:Y:S02]  /*c5be0*/  PRMT R59, R137, 0x3340, R0 ;  /* 0x00003340893b7816 */ /* 0x000fe40000000000 */
[----:B------:R-:W-:Y:S02]  /*c5bf0*/  PRMT R60, R63, 0x3340, R62 ;  /* 0x000033403f3c7816 */ /* 0x000fe4000000003e */
[----:B------:R-:W-:-:S02]  /*c5c00*/  SHF.R.U32.HI R63, RZ, 0x8, R63 ;  /* 0x00000008ff3f7819 */ /* 0x000fc4000001163f */
[----:B------:R-:W-:Y:S02]  /*c5c10*/  PRMT R250, R60, 0x5410, R59 ;  /* 0x000054103cfa7816 */ /* 0x000fe4000000003b */
[----:B------:R-:W-:Y:S02]  /*c5c20*/  SHF.R.U32.HI R60, RZ, 0x8, R62 ;  /* 0x00000008ff3c7819 */ /* 0x000fe4000001163e */
[----:B------:R-:W-:Y:S02]  /*c5c30*/  LOP3.LUT R62, R63, 0xffff, RZ, 0xc0, !PT ;  /* 0x0000ffff3f3e7812 */ /* 0x000fe400078ec0ff */
[----:B------:R-:W-:-:S04]  /*c5c40*/  LOP3.LUT R60, R60, 0xffff, RZ, 0xc0, !PT ;  /* 0x0000ffff3c3c7812 */ /* 0x000fc800078ec0ff */
[----:B------:R-:W-:Y:S02]  /*c5c50*/  PRMT R241, R62, 0x3340, R60 ;  /* 0x000033403ef17816 */ /* 0x000fe4000000003c */
[----:B------:R-:W-:Y:S02]  /*c5c60*/  LOP3.LUT R65, R70, 0xffff, RZ, 0xc0, !PT ;  /* 0x0000ffff46417812 */ /* 0x000fe400078ec0ff */
[----:B------:R-:W-:-:S04]  /*c5c70*/  LOP3.LUT R63, R69, 0xffff, RZ, 0xc0, !PT ;  /* 0x0000ffff453f7812 */ /* 0x000fc800078ec0ff */
[----:B------:R-:W-:Y:S02]  /*c5c80*/  PRMT R60, R63, 0x3340, R0 ;  /* 0x000033403f3c7816 */ /* 0x000fe40000000000 */
[----:B------:R-:W-:-:S04]  /*c5c90*/  LOP3.LUT R64, R68, 0xffff, RZ, 0xc0, !PT ;  /* 0x0000ffff44407812 */ /* 0x000fc800078ec0ff */
[----:B------:R-:W-:Y:S01]  /*c5ca0*/  PRMT R62, R65, 0x3340, R64 ;  /* 0x00003340413e7816 */ /* 0x000fe20000000040 */
[----:B------:R-:W-:Y:S03]  /*c5cb0*/  STL [R1+0x5434], R250 ;  /* 0x005434fa01007387 */ /* 0x000fe60000100800 */
[----:B------:R-:W-:Y:S01]  /*c5cc0*/  PRMT R242, R62, 0x5410, R60 ;  /* 0x000054103ef27816 */ /* 0x000fe2000000003c */
[----:B------:R-:W-:Y:S04]  /*c5cd0*/  STL [R1+0x5438], R241 ;  /* 0x005438f101007387 */ /* 0x000fe80000100800 */
[----:B------:R-:W-:Y:S04]  /*c5ce0*/  STL [R1+0x543c], R242 ;  /* 0x00543cf201007387 */ /* 0x000fe80000100800 */
[----:B------:R-:W4:Y:S04]  /*c5cf0*/  LDL.LU R70, [R1+0x50ec] ;  /* 0x0050ec0001467983 */ /* 0x000f280000300800 */
[----:B------:R-:W4:Y:S04]  /*c5d00*/  LDL.LU R68, [R1+0x4dbc] ;  /* 0x004dbc0001447983 */ /* 0x000f280000300800 */
        /* <DEDUP_REMOVED lines=8> */
[----:B------:R-:W-:-:S02]  /*c5d90*/  LOP3.LUT R60, R60, 0xffff, RZ, 0xc0, !PT ;  /* 0x0000ffff3c3c7812 */ /* 0x000fc400078ec0ff */
[----:B------:R-:W-:Y:S02]  /*c5da0*/  SHF.R.U32.HI R61, RZ, 0x8, R66 ;  /* 0x00000008ff3d7819 */ /* 0x000fe40000011642 */
[----:B------:R-:W-:Y:S02]  /*c5db0*/  SHF.R.U32.HI R59, RZ, 0x8, R67 ;  /* 0x00000008ff3b7819 */ /* 0x000fe40000011643 */
[----:B------:R-:W-:Y:S01]  /*c5dc0*/  LOP3.LUT R64, R64, 0xffff, RZ, 0xc0, !PT ;  /* 0x0000ffff40407812 */ /* 0x000fe200078ec0ff */
[----:B------:R0:W-:Y:S01]  /*c5dd0*/  STL.64 [R1+0x3e8], R8 ;  /* 0x0003e80801007387 */ /* 0x0001e20000100a00 */
[----:B------:R-:W-:Y:S02]  /*c5de0*/  LOP3.LUT R67, R72, 0xffff, RZ, 0xc0, !PT ;  /* 0x0000ffff48437812 */ /* 0x000fe400078ec0ff */
[----:B0-----:R-:W-:Y:S02]  /*c5df0*/  PRMT R8, R63, 0x3340, R60 ;  /* 0x000033403f087816 */ /* 0x001fe4000000003c */
[----:B------:R-:W-:-:S03]  /*c5e00*/  PRMT R60, R64, 0x3340, R0 ;  /* 0x00003340403c7816 */ /* 0x000fc60000000000 */
[----:B------:R0:W-:Y:S01]  /*c5e10*/  STL [R1+0xc4], R8 ;  /* 0x0000c40801007387 */ /* 0x0001e20000100800 */
[----:B------:R-:W-:-:S05]  /*c5e20*/  IADD3 R10, P2, R139, R0, RZ ;  /* 0x000000008b0a7210 */ /* 0x000fca0007f5e0ff */
[----:B------:R-:W-:Y:S01]  /*c5e30*/  IMAD.X R11, R62, 0x1, R7, P2 ;  /* 0x000000013e0b7824 */ /* 0x000fe200010e0607 */
[----:B--2---:R-:W-:-:S04]  /*c5e40*/  LOP3.LUT R65, R71, 0xffff, RZ, 0xc0, !PT ;  /* 0x0000ffff47417812 */ /* 0x004fc800078ec0ff */
[----:B------:R-:W-:Y:S02]  /*c5e50*/  PRMT R63, R65, 0x3340, R0 ;  /* 0x00003340413f7816 */ /* 0x000fe40000000000 */
[----:B---3--:R-:W-:-:S04]  /*c5e60*/  LOP3.LUT R66, R138, 0xffff, RZ, 0xc0, !PT ;  /* 0x0000ffff8a427812 */ /* 0x008fc800078ec0ff */
[----:B------:R-:W-:-:S04]  /*c5e70*/  PRMT R64, R67, 0x3340, R66 ;  /* 0x0000334043407816 */ /* 0x000fc80000000042 */
[----:B------:R-:W-:-:S05]  /*c5e80*/  PRMT R9, R64, 0x5410, R63 ;  /* 0x0000541040097816 */ /* 0x000fca000000003f */
[----:B------:R-:W-:Y:S04]  /*c5e90*/  STL [R1+0x5440], R9 ;  /* 0x0054400901007387 */ /* 0x000fe80000100800 */
[----:B------:R-:W2:Y:S04]  /*c5ea0*/  LDL.LU R75, [R1+0x50b4] ;  /* 0x0050b400014b7983 */ /* 0x000ea80000300800 */
[----:B------:R-:W3:Y:S04]  /*c5eb0*/  LDL.LU R138, [R1+0x4668] ;  /* 0x00466800018a7983 */ /* 0x000ee80000300800 */
[----:B------:R-:W3:Y:S01]  /*c5ec0*/  LDL.LU R74, [R1+0x4e60] ;  /* 0x004e6000014a7983 */ /* 0x000ee20000300800 */
[----:B------:R-:W-:-:S02]  /*c5ed0*/  SHF.R.U32.HI R64, RZ, 0x8, R67 ;  /* 0x00000008ff407819 */ /* 0x000fc40000011643 */
[----:B------:R-:W-:Y:S02]  /*c5ee0*/  SHF.R.U32.HI R63, RZ, 0x8, R66 ;  /* 0x00000008ff3f7819 */ /* 0x000fe40000011642 */
[----:B------:R-:W-:Y:S02]  /*c5ef0*/  LOP3.LUT R64, R64, 0xffff, RZ, 0xc0, !PT ;  /* 0x0000ffff40407812 */ /* 0x000fe400078ec0ff */
[----:B------:R-:W-:Y:S02]  /*c5f00*/  LOP3.LUT R63, R63, 0xffff, RZ, 0xc0, !PT ;  /* 0x0000ffff3f3f7812 */ /* 0x000fe400078ec0ff */
[----:B------:R-:W-:Y:S02]  /*c5f10*/  SHF.R.U32.HI R65, RZ, 0x8, R65 ;  /* 0x00000008ff417819 */ /* 0x000fe40000011641 */
[----:B0-----:R-:W-:Y:S02]  /*c5f20*/  PRMT R8, R64, 0x3340, R63 ;  /* 0x0000334040087816 */ /* 0x001fe4000000003f */
[----:B------:R-:W-:Y:S01]  /*c5f30*/  LOP3.LUT R65, R65, 0xffff, RZ, 0xc0, !PT ;  /* 0x0000ffff41417812 */ /* 0x000fe200078ec0ff */
[----:B------:R-:W-:Y:S03]  /*c5f40*/  STL.64 [R1+0x3e0], R10 ;  /* 0x0003e00a01007387 */ /* 0x000fe60000100a00 */
[----:B------:R-:W-:Y:S01]  /*c5f50*/  PRMT R64, R65, 0x3340, R0 ;  /* 0x0000334041407816 */ /* 0x000fe20000000000 */
[----:B------:R0:W-:Y:S01]  /*c5f60*/  STL [R1+0xc0], R8 ;  /* 0x0000c00801007387 */ /* 0x0001e20000100800 */
[----:B----4-:R-:W-:-:S02]  /*c5f70*/  LOP3.LUT R67, R70, 0xffff, RZ, 0xc0, !PT ;  /* 0x0000ffff46437812 */ /* 0x010fc400078ec0ff */
[----:B------:R-:W-:Y:S02]  /*c5f80*/  LOP3.LUT R68, R68, 0xffff, RZ, 0xc0, !PT ;  /* 0x0000ffff44447812 */ /* 0x000fe400078ec0ff */
[----:B------:R-:W-:Y:S02]  /*c5f90*/  LOP3.LUT R66, R69, 0xffff, RZ, 0xc0, !PT ;  /* 0x0000ffff45427812 */ /* 0x000fe400078ec0ff */
[----:B------:R-:W-:Y:S01]  /*c5fa0*/  PRMT R63, R68, 0x3340, R0 ;  /* 0x00003340443f7816 */ /* 0x000fe20000000000 */
[----:B------:R-:W4:Y:S01]  /*c5fb0*/  LDL.LU R69, [R1+0x50f4] ;  /* 0x0050f40001457983 */ /* 0x000f220000300800 */
[----:B------:R-:W-:Y:S02]  /*c5fc0*/  PRMT R65, R67, 0x3340, R66 ;  /* 0x0000334043417816 */ /* 0x000fe40000000042 */
[----:B0-----:R-:W-:Y:S01]  /*c5fd0*/  IADD3 R8, P2, R139, R6, RZ ;  /* 0x000000068b087210 */ /* 0x001fe20007f5e0ff */
[----:B------:R-:W4:Y:S01]  /*c5fe0*/  LDL.LU R71, [R1+0x4dd0] ;  /* 0x004dd00001477983 */ /* 0x000f220000300800 */
[----:B------:R-:W-:-:S03]  /*c5ff0*/  PRMT R246, R65, 0x5410, R63 ;  /* 0x0000541041f67816 */ /* 0x000fc6000000003f */
[----:B------:R-:W-:Y:S01]  /*c6000*/  IMAD.X R9, R62, 0x1, R5, P2 ;  /* 0x000000013e097824 */ /* 0x000fe200010e0605 */
[----:B------:R-:W4:Y:S04]  /*c6010*/  LDL.LU R73, [R1+0x4ef4] ;  /* 0x004ef40001497983 */ /* 0x000f280000300800 */
[----:B------:R-:W4:Y:S04]  /*c6020*/  LDL.LU R72, [R1+0x50f8] ;  /* 0x0050f80001487983 */ /* 0x000f280000300800 */
[----:B------:R-:W4:Y:S04]  /*c6030*/  LDL.LU R70, [R1+0x4dd4] ;  /* 0x004dd40001467983 */ /* 0x000f280000300800 */
[----:B------:R-:W-:Y:S04]  /*c6040*/  STL [R1+0x5444], R246 ;  /* 0x005444f601007387 */ /* 0x000fe80000100800 */
[----:B------:R0:W-:Y:S02]  /*c6050*/  STL.64 [R1+0x3d8], R8 ;  /* 0x0003d80801007387 */ /* 0x0001e40000100a00 */
[----:B0-----:R-:W-:-:S02]  /*c6060*/  IADD3 R8, P2, R139, R4, RZ ;  /* 0x000000048b087210 */ /* 0x001fc40007f5e0ff */
[----:B------:R-:W4:Y:S03]  /*c6070*/  LDL.LU R139, [R1+0x4ef8] ;  /* 0x004ef800018b7983 */ /* 0x000f260000300800 */
[----:B------:R-:W-:-:S05]  /*c6080*/  IMAD.X R9, R62, 0x1, R3, P2 ;  /* 0x000000013e097824 */ /* 0x000fca00010e0603 */
[----:B------:R0:W-:Y:S04]  /*c6090*/  STL.64 [R1+0x3d0], R8 ;  /* 0x0003d00801007387 */ /* 0x0001e80000100a00 */
[----:B------:R-:W4:Y:S01]  /*c60a0*/  LDL.LU R84, [R1+0xd64] ;  /* 0x000d640001547983 */ /* 0x000f220000300800 */
[----:B------:R-:W-:Y:S02]  /*c60b0*/  SHF.R.U32.HI R63, RZ, 0x8, R67 ;  /* 0x00000008ff3f7819 */ /* 0x000fe40000011643 */
[----:B------:R-:W-:Y:S02]  /*c60c0*/  SHF.R.U32.HI R62, RZ, 0x8, R66 ;  /* 0x00000008ff3e7819 */ /* 0x000fe40000011642 */
[----:B------:R-:W-:Y:S02]  /*c60d0*/  LOP3.LUT R63, R63, 0xffff, RZ, 0xc0, !PT ;  /* 0x0000ffff3f3f7812 */ /* 0x000fe400078ec0ff */
[----:B------:R-:W-:-:S04]  /*c60e0*/  LOP3.LUT R62, R62, 0xffff, RZ, 0xc0, !PT ;  /* 0x0000ffff3e3e7812 */ /* 0x000fc800078ec0ff */
[----:B0-----:R-:W-:-:S05]  /*c60f0*/  PRMT R8, R63, 0x3340, R62 ;  /* 0x000033403f087816 */ /* 0x001fca000000003e */
[----:B------:R0:W-:Y:S01]  /*c6100*/  STL [R1+0xb8], R8 ;  /* 0x0000b80801007387 */ /* 0x0001e20000100800 */
[----:B--2---:R-:W-:Y:S02]  /*c6110*/  LOP3.LUT R66, R75, 0xffff, RZ, 0xc0, !PT ;  /* 0x0000ffff4b427812 */ /* 0x004fe400078ec0ff */
[----:B---3--:R-:W-:Y:S02]  /*c6120*/  LOP3.LUT R138, R138, 0xffff, RZ, 0xc0, !PT ;  /* 0x0000ffff8a8a7812 */ /* 0x008fe400078ec0ff */
[----:B------:R-:W-:Y:S02]  /*c6130*/  LOP3.LUT R65, R74, 0xffff, RZ, 0xc0, !PT ;  /* 0x0000ffff4a417812 */ /* 0x000fe400078ec0ff */
[----:B------:R-:W-:Y:S02]  /*c6140*/  PRMT R62, R138, 0x3340, R0 ;  /* 0x000033408a3e7816 */ /* 0x000fe40000000000 */
[----:B------:R-:W-:Y:S02]  /*c6150*/  PRMT R63, R66, 0x3340, R65 ;  /* 0x00003340423f7816 */ /* 0x000fe40000000041 */
[----:B------:R-:W-:-:S02]  /*c6160*/  SHF.R.U32.HI R66, RZ, 0x8, R66 ;  /* 0x00000008ff427819 */ /* 0x000fc40000011642 */
[----:B------:R-:W-:Y:S02]  /*c6170*/  PRMT R248, R63, 0x5410, R62 ;  /* 0x000054103ff87816 */ /* 0x000fe4000000003e */
[----:B------:R-:W-:Y:S02]  /*c6180*/  SHF.R.U32.HI R63, RZ, 0x8, R65 ;  /* 0x00000008ff3f7819 */ /* 0x000fe40000011641 */
[----:B------:R-:W-:Y:S02]  /*c6190*/  LOP3.LUT R65, R66, 0xffff, RZ, 0xc0, !PT ;  /* 0x0000ffff42417812 */ /* 0x000fe400078ec0ff */
[----:B------:R-:W-:-:S04]  /*c61a0*/  LOP3.LUT R63, R63, 0xffff, RZ, 0xc0, !PT ;  /* 0x0000ffff3f3f7812 */ /* 0x000fc800078ec0ff */
[----:B------:R-:W-:Y:S01]  /*c61b0*/  PRMT R11, R65, 0x3340, R63 ;  /* 0x00003340410b7816 */ /* 0x000fe2000000003f */
[----:B------:R-:W-:Y:S04]  /*c61c0*/  STL [R1+0x5448], R248 ;  /* 0x005448f801007387 */ /* 0x000fe80000100800 */
[----:B------:R-:W-:Y:S04]  /*c61d0*/  STL [R1+0x544c], R11 ;  /* 0x00544c0b01007387 */ /* 0x000fe80000100800 */
[----:B------:R-:W2:Y:S04]  /*c61e0*/  LDL.LU R85, [R1+0x50c0] ;  /* 0x0050c00001557983 */ /* 0x000ea80000300800 */
[----:B------:R-:W3:Y:S04]  /*c61f0*/  LDL.LU R75, [R1+0x4670] ;  /* 0x00467000014b7983 */ /* 0x000ee80000300800 */
[----:B------:R-:W3:Y:S01]  /*c6200*/  LDL.LU R74, [R1+0x4e78] ;  /* 0x004e7800014a7983 */ /* 0x000ee20000300800 */
[----:B----4-:R-:W-:-:S02]  /*c6210*/  LOP3.LUT R69, R69, 0xffff, RZ, 0xc0, !PT ;  /* 0x0000ffff45457812 */ /* 0x010fc400078ec0ff */
[----:B------:R-:W-:Y:S02]  /*c6220*/  LOP3.LUT R71, R71, 0xffff, RZ, 0xc0, !PT ;  /* 0x0000ffff47477812 */ /* 0x000fe400078ec0ff */
[----:B------:R-:W-:Y:S02]  /*c6230*/  LOP3.LUT R67, R73, 0xffff, RZ, 0xc0, !PT ;  /* 0x0000ffff49437812 */ /* 0x000fe400078ec0ff */
[----:B------:R-:W-:Y:S02]  /*c6240*/  SHF.R.U32.HI R62, RZ, 0x8, R68 ;  /* 0x00000008ff3e7819 */ /* 0x000fe40000011644 */
[----:B------:R-:W-:Y:S02]  /*c6250*/  PRMT R63, R71, 0x3340, R0 ;  /* 0x00003340473f7816 */ /* 0x000fe40000000000 */
[----:B------:R-:W-:Y:S02]  /*c6260*/  PRMT R65, R69, 0x3340, R67 ;  /* 0x0000334045417816 */ /* 0x000fe40000000043 */
[----:B------:R-:W-:-:S02]  /*c6270*/  LOP3.LUT R68, R72, 0xffff, RZ, 0xc0, !PT ;  /* 0x0000ffff48447812 */ /* 0x000fc400078ec0ff */
[----:B------:R-:W-:Y:S02]  /*c6280*/  LOP3.LUT R70, R70, 0xffff, RZ, 0xc0, !PT ;  /* 0x0000ffff46467812 */ /* 0x000fe400078ec0ff */
[----:B------:R-:W-:Y:S02]  /*c6290*/  PRMT R234, R65, 0x5410, R63 ;  /* 0x0000541041ea7816 */ /* 0x000fe4000000003f */
[----:B------:R-:W-:Y:S02]  /*c62a0*/  PRMT R63, R70, 0x3340, R0 ;  /* 0x00003340463f7816 */ /* 0x000fe40000000000 */
[----:B------:R-:W-:Y:S02]  /*c62b0*/  SHF.R.U32.HI R69, RZ, 0x8, R69 ;  /* 0x00000008ff457819 */ /* 0x000fe40000011645 */
[----:B------:R-:W-:-:S04]  /*c62c0*/  LOP3.LUT R66, R139, 0xffff, RZ, 0xc0, !PT ;  /* 0x0000ffff8b427812 */ /* 0x000fc800078ec0ff */
[----:B------:R-:W-:-:S04]  /*c62d0*/  PRMT R65, R68, 0x3340, R66 ;  /* 0x0000334044417816 */ /* 0x000fc80000000042 */
[----:B------:R-:W-:Y:S02]  /*c62e0*/  PRMT R237, R65, 0x5410, R63 ;  /* 0x0000541041ed7816 */ /* 0x000fe4000000003f */
[----:B------:R-:W-:Y:S02]  /*c62f0*/  SHF.R.S32.HI R65, RZ, 0x1f, R84 ;  /* 0x0000001fff417819 */ /* 0x000fe40000011454 */
[----:B0-----:R-:W-:Y:S02]  /*c6300*/  IADD3 R8, P2, R84, R2, RZ ;  /* 0x0000000254087210 */ /* 0x001fe40007f5e0ff */
[----:B------:R-:W-:Y:S02]  /*c6310*/  SHF.R.U32.HI R68, RZ, 0x8, R68 ;  /* 0x00000008ff447819 */ /* 0x000fe40000011644 */
[----:B------:R-:W-:Y:S01]  /*c6320*/  SHF.R.U32.HI R63, RZ, 0x8, R66 ;  /* 0x00000008ff3f7819 */ /* 0x000fe20000011642 */
[----:B------:R-:W-:Y:S01]  /*c6330*/  IMAD.X R9, R65, 0x1, R13, P2 ;  /* 0x0000000141097824 */ /* 0x000fe200010e060d */
[----:B------:R-:W-:Y:S01]  /*c6340*/  SHF.R.U32.HI R67, RZ, 0x8, R67 ;  /* 0x00000008ff437819 */ /* 0x000fe20000011643 */
[----:B------:R-:W-:Y:S01]  /*c6350*/  STL [R1+0x5450], R234 ;  /* 0x005450ea01007387 */ /* 0x000fe20000100800 */
[----:B------:R-:W-:-:S02]  /*c6360*/  LOP3.LUT R66, R68, 0xffff, RZ, 0xc0, !PT ;  /* 0x0000ffff44427812 */ /* 0x000fc400078ec0ff */
[----:B------:R-:W-:Y:S01]  /*c6370*/  LOP3.LUT R63, R63, 0xffff, RZ, 0xc0, !PT ;  /* 0x0000ffff3f3f7812 */ /* 0x000fe200078ec0ff */
[----:B------:R-:W-:Y:S01]  /*c6380*/  STL [R1+0x5454], R237 ;  /* 0x005454ed01007387 */ /* 0x000fe20000100800 */
[----:B------:R-:W-:Y:S02]  /*c6390*/  LOP3.LUT R68, R69, 0xffff, RZ, 0xc0, !PT ;  /* 0x0000ffff45447812 */ /* 0x000fe400078ec0ff */
[----:B------:R-:W-:Y:S01]  /*c63a0*/  LOP3.LUT R67, R67, 0xffff, RZ, 0xc0, !PT ;  /* 0x0000ffff43437812 */ /* 0x000fe200078ec0ff */
[----:B------:R0:W-:Y:S04]  /*c63b0*/  STL.64 [R1+0x3c8], R8 ;  /* 0x0003c80801007387 */ /* 0x0001e80000100a00 */
[----:B------:R-:W4:Y:S01]  /*c63c0*/  LDL.LU R73, [R1+0x50c8] ;  /* 0x0050c80001497983 */ /* 0x000f220000300800 */
[----:B0-----:R-:W-:-:S02]  /*c63d0*/  PRMT R9, R66, 0x3340, R63 ;  /* 0x0000334042097816 */ /* 0x001fc4000000003f */
[----:B------:R-:W-:-:S03]  /*c63e0*/  PRMT R8, R68, 0x3340, R67 ;  /* 0x0000334044087816 */ /* 0x000fc60000000043 */
[----:B------:R-:W-:Y:S04]  /*c63f0*/  STL [R1+0xa8], R9 ;  /* 0x0000a80901007387 */ /* 0x000fe80000100800 */
[----:B------:R-:W4:Y:S04]  /*c6400*/  LDL.LU R139, [R1+0x4674] ;  /* 0x00467400018b7983 */ /* 0x000f280000300800 */
[----:B------:R0:W-:Y:S04]  /*c6410*/  STL [R1+0xa4], R8 ;  /* 0x0000a40801007387 */ /* 0x0001e80000100800 */
[----:B------:R-:W4:Y:S01]  /*c6420*/  LDL.LU R72, [R1+0x4e84] ;  /* 0x004e840001487983 */ /* 0x000f220000300800 */
[----:B0-----:R-:W-:-:S05]  /*c6430*/  IADD3 R8, P2, R84, R0, RZ ;  /* 0x0000000054087210 */ /* 0x001fca0007f5e0ff */
[----:B------:R-:W-:Y:S01]  /*c6440*/  IMAD.X R9, R65, 0x1, R7, P2 ;  /* 0x0000000141097824 */ /* 0x000fe200010e0607 */
[----:B------:R-:W-:Y:S02]  /*c6450*/  SHF.R.U32.HI R63, RZ, 0x8, R71 ;  /* 0x00000008ff3f7819 */ /* 0x000fe40000011647 */
[----:B------:R-:W-:Y:S02]  /*c6460*/  SHF.R.U32.HI R67, RZ, 0x8, R70 ;  /* 0x00000008ff437819 */ /* 0x000fe40000011646 */
[----:B------:R0:W-:Y:S04]  /*c6470*/  STL.64 [R1+0x3c0], R8 ;  /* 0x0003c00801007387 */ /* 0x0001e80000100a00 */
[----:B------:R-:W4:Y:S01]  /*c6480*/  LDL.LU R86, [R1+0x5108] ;  /* 0x0051080001567983 */ /* 0x000f220000300800 */
[----:B0-----:R-:W-:-:S05]  /*c6490*/  IADD3 R8, P2, R84, R6, RZ ;  /* 0x0000000654087210 */ /* 0x001fca0007f5e0ff */
[----:B------:R-:W-:Y:S01]  /*c64a0*/  IMAD.X R9, R65, 0x1, R5, P2 ;  /* 0x0000000141097824 */ /* 0x000fe200010e0605 */
[----:B--2---:R-:W-:Y:S02]  /*c64b0*/  LOP3.LUT R70, R85, 0xffff, RZ, 0xc0, !PT ;  /* 0x0000ffff55467812 */ /* 0x004fe400078ec0ff */
[----:B------:R-:W2:Y:S01]  /*c64c0*/  LDL.LU R85, [R1+0x4e08] ;  /* 0x004e080001557983 */ /* 0x000ea20000300800 */
[----:B---3--:R-:W-:Y:S02]  /*c64d0*/  LOP3.LUT R71, R75, 0xffff, RZ, 0xc0, !PT ;  /* 0x0000ffff4b477812 */ /* 0x008fe400078ec0ff */
[----:B------:R-:W-:Y:S02]  /*c64e0*/  LOP3.LUT R69, R74, 0xffff, RZ, 0xc0, !PT ;  /* 0x0000ffff4a457812 */ /* 0x000fe400078ec0ff */
[----:B------:R-:W3:Y:S01]  /*c64f0*/  LDL.LU R74, [R1+0x4f0c] ;  /* 0x004f0c00014a7983 */ /* 0x000ee20000300800 */
[----:B------:R-:W-:Y:S02]  /*c6500*/  PRMT R66, R71, 0x3340, R0 ;  /* 0x0000334047427816 */ /* 0x000fe40000000000 */
        /* <DEDUP_REMOVED lines=14> */
[----:B----4-:R-:W-:-:S03]  /*c65f0*/  LOP3.LUT R69, R73, 0xffff, RZ, 0xc0, !PT ;  /* 0x0000ffff49457812 */ /* 0x010fc600078ec0ff */
[----:B------:R-:W4:Y:S04]  /*c6600*/  LDL.LU R73, [R1+0x50d4] ;  /* 0x0050d40001497983 */ /* 0x000f280000300800 */
[----:B------:R-:W4:Y:S01]  /*c6610*/  LDL.LU R84, [R1+0x4678] ;  /* 0x0046780001547983 */ /* 0x000f220000300800 */
[----:B------:R-:W-:-:S03]  /*c6620*/  LOP3.LUT R68, R72, 0xffff, RZ, 0xc0, !PT ;  /* 0x0000ffff48447812 */ /* 0x000fc600078ec0ff */
        /* <DEDUP_REMOVED lines=8> */
[----:B------:R-:W-:Y:S02]  /*c66b0*/  LOP3.LUT R68, R69, 0xffff, RZ, 0xc0, !PT ;  /* 0x0000ffff45447812 */ /* 0x000fe400078ec0ff */
[----:B------:R-:W-:Y:S02]  /*c66c0*/  LOP3.LUT R65, R65, 0xffff, RZ, 0xc0, !PT ;  /* 0x0000ffff41417812 */ /* 0x000fe400078ec0ff */
[----:B------:R-:W-:Y:S02]  /*c66d0*/  LOP3.LUT R71, R86, 0xffff, RZ, 0xc0, !PT ;  /* 0x0000ffff56477812 */ /* 0x000fe400078ec0ff */
[----:B0-----:R-:W-:Y:S01]  /*c66e0*/  PRMT R8, R68, 0x3340, R65 ;  /* 0x0000334044087816 */ /* 0x001fe20000000041 */
[----:B------:R-:W-:Y:S04]  /*c66f0*/  STL [R1+0x545c], R244 ;  /* 0x00545cf401007387 */ /* 0x000fe80000100800 */
[----:B------:R0:W-:Y:S01]  /*c6700*/  STL [R1+0x5460], R8 ;  /* 0x0054600801007387 */ /* 0x0001e20000100800 */
        /* <DEDUP_REMOVED lines=17> */
[----:B------:R-:W-:Y:S01]  /*c6820*/  LOP3.LUT R70, R70, 0xffff, RZ, 0xc0, !PT ;  /* 0x0000ffff46467812 */ /* 0x000fe200078ec0ff */
[----:B------:R0:W-:Y:S02]  /*c6830*/  STL.64 [R1+0x3a8], R8 ;  /* 0x0003a80801007387 */ /* 0x0001e40000100a00 */
[----:B0-----:R-:W-:Y:S02]  /*c6840*/  PRMT R8, R69, 0x3340, R65 ;  /* 0x0000334045087816 */ /* 0x001fe40000000041 */
[----:B------:R-:W-:-:S03]  /*c6850*/  PRMT R65, R70, 0x3340, R0 ;  /* 0x0000334046417816 */ /* 0x000fc60000000000 */
[----:B------:R0:W-:Y:S01]  /*c6860*/  STL [R1+0x8c], R8 ;  /* 0x00008c0801007387 */ /* 0x0001e20000100800 */
[----:B----4-:R-:W-:Y:S02]  /*c6870*/  LOP3.LUT R73, R73, 0xffff, RZ, 0xc0, !PT ;  /* 0x0000ffff49497812 */ /* 0x010fe400078ec0ff */
[----:B------:R-:W-:-:S04]  /*c6880*/  LOP3.LUT R71, R84, 0xffff, RZ, 0xc0, !PT ;  /* 0x0000ffff54477812 */ /* 0x000fc800078ec0ff */
[----:B------:R-:W-:Y:S02]  /*c6890*/  PRMT R69, R71, 0x3340, R0 ;  /* 0x0000334047457816 */ /* 0x000fe40000000000 */
[----:B------:R-:W-:-:S04]  /*c68a0*/  LOP3.LUT R72, R72, 0xffff, RZ, 0xc0, !PT ;  /* 0x0000ffff48487812 */ /* 0x000fc800078ec0ff */
[----:B------:R-:W-:-:S04]  /*c68b0*/  PRMT R70, R73, 0x3340, R72 ;  /* 0x0000334049467816 */ /* 0x000fc80000000048 */
[----:B------:R-:W-:-:S05]  /*c68c0*/  PRMT R228, R70, 0x5410, R69 ;  /* 0x0000541046e47816 */ /* 0x000fca0000000045 */
[----:B------:R-:W-:Y:S04]  /*c68d0*/  STL [R1+0x5468], R228 ;  /* 0x005468e401007387 */ /* 0x000fe80000100800 */
[----:B------:R-:W4:Y:S04]  /*c68e0*/  LDL.LU R87, [R1+0x50d8] ;  /* 0x0050d80001577983 */ /* 0x000f280000300800 */
[----:B------:R-:W4:Y:S04]  /*c68f0*/  LDL.LU R85, [R1+0x47e4] ;  /* 0x0047e40001557983 */ /* 0x000f280000300800 */
        /* <DEDUP_REMOVED lines=14> */
[----:B0-----:R-:W-:-:S05]  /*c69e0*/  IADD3 R8, P2, R75, R6, RZ ;  /* 0x000000064b087210 */ /* 0x001fca0007f5e0ff */
[----:B------:R-:W-:Y:S01]  /*c69f0*/  IMAD.X R9, R68, 0x1, R5, P2 ;  /* 0x0000000144097824 */ /* 0x000fe200010e0605 */
[----:B--2---:R-:W-:Y:S02]  /*c6a00*/  LOP3.LUT R73, R182, 0xffff, RZ, 0xc0, !PT ;  /* 0x0000ffffb6497812 */ /* 0x004fe400078ec0ff */
[----:B---3--:R-:W-:Y:S02]  /*c6a10*/  LOP3.LUT R74, R74, 0xffff, RZ, 0xc0, !PT ;  /* 0x0000ffff4a4a7812 */ /* 0x008fe400078ec0ff */
[----:B------:R-:W-:Y:S02]  /*c6a20*/  LOP3.LUT R72, R86, 0xffff, RZ, 0xc0, !PT ;  /* 0x0000ffff56487812 */ /* 0x000fe400078ec0ff */
[----:B------:R-:W-:Y:S02]  /*c6a30*/  PRMT R69, R74, 0x3340, R0 ;  /* 0x000033404a457816 */ /* 0x000fe40000000000 */
[----:B------:R-:W-:-:S04]  /*c6a40*/  PRMT R71, R73, 0x3340, R72 ;  /* 0x0000334049477816 */ /* 0x000fc80000000048 */
[----:B------:R-:W-:-:S05]  /*c6a50*/  PRMT R225, R71, 0x5410, R69 ;  /* 0x0000541047e17816 */ /* 0x000fca0000000045 */
[----:B------:R-:W-:Y:S04]  /*c6a60*/  STL [R1+0x546c], R225 ;  /* 0x00546ce101007387 */ /* 0x000fe80000100800 */
[----:B------:R0:W-:Y:S01]  /*c6a70*/  STL.64 [R1+0x398], R8 ;  /* 0x0003980801007387 */ /* 0x0001e20000100a00 */
[----:B------:R-:W-:Y:S02]  /*c6a80*/  SHF.R.U32.HI R69, RZ, 0x8, R73 ;  /* 0x00000008ff457819 */ /* 0x000fe40000011649 */
[----:B0-----:R-:W-:Y:S02]  /*c6a90*/  IADD3 R8, P2, R75, R4, RZ ;  /* 0x000000044b087210 */ /* 0x001fe40007f5e0ff */
[----:B------:R-:W2:Y:S03]  /*c6aa0*/  LDL.LU R75, [R1+0x5124] ;  /* 0x00512400014b7983 */ /* 0x000ea60000300800 */
[----:B------:R-:W-:Y:S01]  /*c6ab0*/  IMAD.X R9, R68, 0x1, R3, P2 ;  /* 0x0000000144097824 */ /* 0x000fe200010e0603 */
[----:B------:R-:W-:Y:S01]  /*c6ac0*/  SHF.R.U32.HI R68, RZ, 0x8, R72 ;  /* 0x00000008ff447819 */ /* 0x000fe20000011648 */
[----:B------:R-:W3:Y:S01]  /*c6ad0*/  LDL.LU R86, [R1+0x4e28] ;  /* 0x004e280001567983 */ /* 0x000ee20000300800 */
[----:B------:R-:W-:-:S03]  /*c6ae0*/  LOP3.LUT R69, R69, 0xffff, RZ, 0xc0, !PT ;  /* 0x0000ffff45457812 */ /* 0x000fc600078ec0ff */
[----:B------:R-:W3:Y:S01]  /*c6af0*/  LDL.LU R182, [R1+0x4f2c] ;  /* 0x004f2c0001b67983 */ /* 0x000ee20000300800 */
[----:B------:R-:W-:-:S03]  /*c6b00*/  LOP3.LUT R68, R68, 0xffff, RZ, 0xc0, !PT ;  /* 0x0000ffff44447812 */ /* 0x000fc600078ec0ff */
[----:B------:R0:W-:Y:S04]  /*c6b10*/  STL.64 [R1+0x390], R8 ;  /* 0x0003900801007387 */ /* 0x0001e80000100a00 */
[----:B------:R-:W3:Y:S01]  /*c6b20*/  LDL.LU R199, [R1+0xd70] ;  /* 0x000d700001c77983 */ /* 0x000ee20000300800 */
[----:B0-----:R-:W-:-:S05]  /*c6b30*/  PRMT R8, R69, 0x3340, R68 ;  /* 0x0000334045087816 */ /* 0x001fca0000000044 */
[----:B------:R0:W-:Y:S01]  /*c6b40*/  STL [R1+0x84], R8 ;  /* 0x0000840801007387 */ /* 0x0001e20000100800 */
[----:B----4-:R-:W-:Y:S02]  /*c6b50*/  LOP3.LUT R72, R87, 0xffff, RZ, 0xc0, !PT ;  /* 0x0000ffff57487812 */ /* 0x010fe400078ec0ff */
[----:B------:R-:W-:Y:S02]  /*c6b60*/  LOP3.LUT R73, R85, 0xffff, RZ, 0xc0, !PT ;  /* 0x0000ffff55497812 */ /* 0x000fe400078ec0ff */
[----:B------:R-:W4:Y:S01]  /*c6b70*/  LDL.LU R85, [R1+0x50e4] ;  /* 0x0050e40001557983 */ /* 0x000f220000300800 */
[----:B------:R-:W-:-:S03]  /*c6b80*/  LOP3.LUT R71, R84, 0xffff, RZ, 0xc0, !PT ;  /* 0x0000ffff54477812 */ /* 0x000fc600078ec0ff */
[----:B------:R-:W4:Y:S04]  /*c6b90*/  LDL.LU R87, [R1+0x47f0] ;  /* 0x0047f00001577983 */ /* 0x000f280000300800 */
[----:B------:R-:W4:Y:S01]  /*c6ba0*/  LDL.LU R84, [R1+0x4eb4] ;  /* 0x004eb40001547983 */ /* 0x000f220000300800 */
[----:B------:R-:W-:Y:S02]  /*c6bb0*/  PRMT R68, R73, 0x3340, R0 ;  /* 0x0000334049447816 */ /* 0x000fe40000000000 */
[----:B------:R-:W-:Y:S02]  /*c6bc0*/  PRMT R69, R72, 0x3340, R71 ;  /* 0x0000334048457816 */ /* 0x000fe40000000047 */
[----:B------:R-:W-:Y:S02]  /*c6bd0*/  SHF.R.U32.HI R72, RZ, 0x8, R72 ;  /* 0x00000008ff487819 */ /* 0x000fe40000011648 */
[----:B------:R-:W-:-:S02]  /*c6be0*/  PRMT R231, R69, 0x5410, R68 ;  /* 0x0000541045e77816 */ /* 0x000fc40000000044 */
[----:B------:R-:W-:Y:S02]  /*c6bf0*/  SHF.R.U32.HI R69, RZ, 0x8, R71 ;  /* 0x00000008ff457819 */ /* 0x000fe40000011647 */
[----:B------:R-:W-:Y:S02]  /*c6c00*/  LOP3.LUT R71, R72, 0xffff, RZ, 0xc0, !PT ;  /* 0x0000ffff48477812 */ /* 0x000fe400078ec0ff */
[----:B------:R-:W-:Y:S02]  /*c6c10*/  LOP3.LUT R69, R69, 0xffff, RZ, 0xc0, !PT ;  /* 0x0000ffff45457812 */ /* 0x000fe400078ec0ff */
[----:B------:R-:W-:Y:S02]  /*c6c20*/  SHF.R.U32.HI R68, RZ, 0x8, R74 ;  /* 0x00000008ff447819 */ /* 0x000fe4000001164a */
[----:B------:R-:W-:Y:S02]  /*c6c30*/  PRMT R10, R71, 0x3340, R69 ;  /* 0x00003340470a7816 */ /* 0x000fe40000000045 */
[----:B------:R-:W-:-:S02]  /*c6c40*/  SHF.R.U32.HI R69, RZ, 0x8, R73 ;  /* 0x00000008ff457819 */ /* 0x000fc40000011649 */
[----:B------:R-:W-:Y:S02]  /*c6c50*/  SHF.R.S32.HI R71, RZ, 0x1f, R215 ;  /* 0x0000001fff477819 */ /* 0x000fe400000114d7 */
[----:B0-----:R-:W-:Y:S01]  /*c6c60*/  IADD3 R8, P2, R215, R2, RZ ;  /* 0x00000002d7087210 */ /* 0x001fe20007f5e0ff */
[----:B------:R-:W-:Y:S04]  /*c6c70*/  STL [R1+0x5470], R231 ;  /* 0x005470e701007387 */ /* 0x000fe80000100800 */
[----:B------:R-:W-:Y:S01]  /*c6c80*/  IMAD.X R9, R71, 0x1, R13, P2 ;  /* 0x0000000147097824 */ /* 0x000fe200010e060d */
[----:B------:R-:W-:Y:S04]  /*c6c90*/  STL [R1+0x80], R10 ;  /* 0x0000800a01007387 */ /* 0x000fe80000100800 */
[----:B------:R0:W-:Y:S01]  /*c6ca0*/  STL.64 [R1+0x388], R8 ;  /* 0x0003880801007387 */ /* 0x0001e20000100a00 */
[----:B--2---:R-:W-:-:S02]  /*c6cb0*/  LOP3.LUT R75, R75, 0xffff, RZ, 0xc0, !PT ;  /* 0x0000ffff4b4b7812 */ /* 0x004fc400078ec0ff */
[----:B---3--:R-:W-:Y:S02]  /*c6cc0*/  LOP3.LUT R86, R86, 0xffff, RZ, 0xc0, !PT ;  /* 0x0000ffff56567812 */ /* 0x008fe400078ec0ff */
[----:B------:R-:W-:Y:S02]  /*c6cd0*/  LOP3.LUT R74, R182, 0xffff, RZ, 0xc0, !PT ;  /* 0x0000ffffb64a7812 */ /* 0x000fe400078ec0ff */
[----:B------:R-:W-:Y:S02]  /*c6ce0*/  PRMT R72, R86, 0x3340, R0 ;  /* 0x0000334056487816 */ /* 0x000fe40000000000 */
[----:B------:R-:W-:Y:S02]  /*c6cf0*/  PRMT R73, R75, 0x3340, R74 ;  /* 0x000033404b497816 */ /* 0x000fe4000000004a */
[----:B------:R-:W-:Y:S02]  /*c6d00*/  SHF.R.U32.HI R75, RZ, 0x8, R75 ;  /* 0x00000008ff4b7819 */ /* 0x000fe4000001164b */
[----:B------:R-:W-:-:S02]  /*c6d10*/  PRMT R18, R73, 0x5410, R72 ;  /* 0x0000541049127816 */ /* 0x000fc40000000048 */
[----:B------:R-:W-:Y:S02]  /*c6d20*/  SHF.R.U32.HI R73, RZ, 0x8, R74 ;  /* 0x00000008ff497819 */ /* 0x000fe4000001164a */
[----:B------:R-:W-:Y:S02]  /*c6d30*/  LOP3.LUT R74, R75, 0xffff, RZ, 0xc0, !PT ;  /* 0x0000ffff4b4a7812 */ /* 0x000fe400078ec0ff */
[----:B------:R-:W-:Y:S01]  /*c6d40*/  LOP3.LUT R73, R73, 0xffff, RZ, 0xc0, !PT ;  /* 0x0000ffff49497812 */ /* 0x000fe200078ec0ff */
[----:B------:R-:W-:Y:S01]  /*c6d50*/  STL [R1+0x5474], R18 ;  /* 0x0054741201007387 */ /* 0x000fe20000100800 */
[----:B------:R-:W-:Y:S02]  /*c6d60*/  SHF.R.S32.HI R72, RZ, 0x1f, R199 ;  /* 0x0000001fff487819 */ /* 0x000fe400000114c7 */
[----:B0-----:R-:W-:Y:S01]  /*c6d70*/  IADD3 R8, P2, R199, R2, RZ ;  /* 0x00000002c7087210 */ /* 0x001fe20007f5e0ff */
[----:B------:R0:W-:Y:S04]  /*c6d80*/  STL [R1+0x5478], R2 ;  /* 0x0054780201007387 */ /* 0x0001e80000100800 */
[----:B------:R-:W-:Y:S01]  /*c6d90*/  IMAD.X R9, R72, 0x1, R13, P2 ;  /* 0x0000000148097824 */ /* 0x000fe200010e060d */
[----:B0-----:R-:W-:Y:S01]  /*c6da0*/  PRMT R2, R74, 0x3340, R73 ;  /* 0x000033404a027816 */ /* 0x001fe20000000049 */
[----:B------:R-:W-:Y:S04]  /*c6db0*/  STL [R1+0x547c], R13 ;  /* 0x00547c0d01007387 */ /* 0x000fe80000100800 */
[----:B------:R0:W-:Y:S04]  /*c6dc0*/  STL.64 [R1+0x380], R8 ;  /* 0x0003800801007387 */ /* 0x0001e80000100a00 */
[----:B------:R-:W-:Y:S01]  /*c6dd0*/  STL [R1+0x7c], R2 ;  /* 0x00007c0201007387 */ /* 0x000fe20000100800 */
[----:B----4-:R-:W-:-:S02]  /*c6de0*/  LOP3.LUT R85, R85, 0xffff, RZ, 0xc0, !PT ;  /* 0x0000ffff55557812 */ /* 0x010fc400078ec0ff */
[----:B------:R-:W-:Y:S02]  /*c6df0*/  LOP3.LUT R87, R87, 0xffff, RZ, 0xc0, !PT ;  /* 0x0000ffff57577812 */ /* 0x000fe400078ec0ff */
[----:B------:R-:W-:Y:S02]  /*c6e00*/  LOP3.LUT R84, R84, 0xffff, RZ, 0xc0, !PT ;  /* 0x0000ffff54547812 */ /* 0x000fe400078ec0ff */
[----:B------:R-:W-:Y:S02]  /*c6e10*/  PRMT R73, R87, 0x3340, R0 ;  /* 0x0000334057497816 */ /* 0x000fe40000000000 */
[----:B------:R-:W-:-:S04]  /*c6e20*/  PRMT R74, R85, 0x3340, R84 ;  /* 0x00003340554a7816 */ /* 0x000fc80000000054 */
[----:B------:R-:W-:-:S05]  /*c6e30*/  PRMT R216, R74, 0x5410, R73 ;  /* 0x000054104ad87816 */ /* 0x000fca0000000049 */
[----:B------:R-:W-:Y:S04]  /*c6e40*/  STL [R1+0x5480], R216 ;  /* 0x005480d801007387 */ /* 0x000fe80000100800 */
[----:B------:R-:W2:Y:S01]  /*c6e50*/  LDL.LU R182, [R1+0x47e0] ;  /* 0x0047e00001b67983 */ /* 0x000ea20000300800 */
        /* <DEDUP_REMOVED lines=9> */
[----:B------:R-:W3:Y:S01]  /*c6ef0*/  LDL.LU R206, [R1+0x47dc] ;  /* 0x0047dc0001ce7983 */ /* 0x000ee20000300800 */
[----:B0-----:R-:W-:-:S05]  /*c6f00*/  IADD3 R8, P2, R199, R6, RZ ;  /* 0x00000006c7087210 */ /* 0x001fca0007f5e0ff */
[----:B------:R-:W-:-:S05]  /*c6f10*/  IMAD.X R9, R72, 0x1, R5, P2 ;  /* 0x0000000148097824 */ /* 0x000fca00010e0605 */
[----:B------:R0:W-:Y:S04]  /*c6f20*/  STL.64 [R1+0x360], R8 ;  /* 0x0003600801007387 */ /* 0x0001e80000100a00 */
[----:B------:R-:W4:Y:S01]  /*c6f30*/  LDL.LU R202, [R1+0x4654] ;  /* 0x0046540001ca7983 */ /* 0x000f220000300800 */
[----:B0-----:R-:W-:-:S05]  /*c6f40*/  IADD3 R8, P2, R199, R4, RZ ;  /* 0x00000004c7087210 */ /* 0x001fca0007f5e0ff */
[----:B------:R-:W-:-:S05]  /*c6f50*/  IMAD.X R9, R72, 0x1, R3, P2 ;  /* 0x0000000148097824 */ /* 0x000fca00010e0603 */
[----:B------:R0:W-:Y:S04]  /*c6f60*/  STL.64 [R1+0x358], R8 ;  /* 0x0003580801007387 */ /* 0x0001e80000100a00 */
[----:B------:R-:W4:Y:S04]  /*c6f70*/  LDL.LU R203, [R1+0x4644] ;  /* 0x0046440001cb7983 */ /* 0x000f280000300800 */
[----:B------:R-:W4:Y:S01]  /*c6f80*/  LDL.LU R199, [R1+0x463c] ;  /* 0x00463c0001c77983 */ /* 0x000f220000300800 */
[----:B0-----:R-:W-:-:S03]  /*c6f90*/  IADD3 R8, P2, R215, R4, RZ ;  /* 0x00000004d7087210 */ /* 0x001fc60007f5e0ff */
[----:B------:R-:W4:Y:S02]  /*c6fa0*/  LDL.LU R215, [R1+0x4634] ;  /* 0x0046340001d77983 */ /* 0x000f240000300800 */
[----:B------:R-:W-:Y:S01]  /*c6fb0*/  IMAD.X R9, R71, 0x1, R3, P2 ;  /* 0x0000000147097824 */ /* 0x000fe200010e0603 */
[----:B------:R-:W-:Y:S02]  /*c6fc0*/  PRMT R6, R82, 0x3340, R6 ;  /* 0x0000334052067816 */ /* 0x000fe40000000006 */
[----:B------:R-:W-:Y:S02]  /*c6fd0*/  PRMT R73, R96, 0x3340, R0 ;  /* 0x0000334060497816 */ /* 0x000fe40000000000 */
[----:B------:R-:W-:Y:S01]  /*c6fe0*/  STL.64 [R1+0x350], R8 ;  /* 0x0003500801007387 */ /* 0x000fe20000100a00 */
[----:B------:R-:W-:Y:S02]  /*c6ff0*/  SHF.R.U32.HI R31, RZ, 0x8, R76 ;  /* 0x00000008ff1f7819 */ /* 0x000fe4000001164c */
[----:B------:R-:W-:Y:S01]  /*c7000*/  PRMT R4, R76, 0x3340, R4 ;  /* 0x000033404c047816 */ /* 0x000fe20000000004 */
[----:B------:R0:W-:Y:S01]  /*c7010*/  STL [R1+0x5484], R3 ;  /* 0x0054840301007387 */ /* 0x0001e20000100800 */
[----:B------:R-:W-:-:S02]  /*c7020*/  PRMT R82, R123, 0x3340, R110 ;  /* 0x000033407b527816 */ /* 0x000fc4000000006e */
[----:B------:R-:W-:Y:S01]  /*c7030*/  PRMT R76, R78, 0x3340, R77 ;  /* 0x000033404e4c7816 */ /* 0x000fe2000000004d */
[----:B------:R-:W4:Y:S01]  /*c7040*/  LDL.LU R96, [R1+0x5518] ;  /* 0x0055180001607983 */ /* 0x000f220000300800 */
[----:B------:R-:W-:Y:S02]  /*c7050*/  SHF.R.U32.HI R92, RZ, 0x8, R111 ;  /* 0x00000008ff5c7819 */ /* 0x000fe4000001166f */
[----:B------:R-:W-:Y:S01]  /*c7060*/  PRMT R78, R114, 0x3340, R83 ;  /* 0x00003340724e7816 */ /* 0x000fe20000000053 */
[----:B------:R-:W4:Y:S01]  /*c7070*/  LDL.LU R110, [R1+0x5514] ;  /* 0x00551400016e7983 */ /* 0x000f220000300800 */
[----:B------:R-:W-:Y:S02]  /*c7080*/  PRMT R74, R111, 0x3340, R0 ;  /* 0x000033406f4a7816 */ /* 0x000fe40000000000 */
[----:B------:R-:W-:Y:S01]  /*c7090*/  PRMT R83, R15, 0x3340, R124 ;  /* 0x000033400f537816 */ /* 0x000fe2000000007c */
[----:B------:R-:W4:Y:S04]  /*c70a0*/  LDL.LU R123, [R1+0x5510] ;  /* 0x00551000017b7983 */ /* 0x000f280000300800 */
[----:B------:R-:W4:Y:S04]  /*c70b0*/  LDL.LU R111, [R1+0x550c] ;  /* 0x00550c00016f7983 */ /* 0x000f280000300800 */
[----:B------:R-:W4:Y:S04]  /*c70c0*/  LDL.LU R124, [R1+0x5508] ;  /* 0x00550800017c7983 */ /* 0x000f280000300800 */
[----:B------:R-:W4:Y:S01]  /*c70d0*/  LDL.LU R15, [R1+0x5504] ;  /* 0x00550400010f7983 */ /* 0x000f220000300800 */
[----:B------:R-:W-:-:S02]  /*c70e0*/  PRMT R77, R81, 0x3340, R80 ;  /* 0x00003340514d7816 */ /* 0x000fc40000000050 */
[----:B------:R-:W-:Y:S02]  /*c70f0*/  PRMT R80, R133, 0x3340, R129 ;  /* 0x0000334085507816 */ /* 0x000fe40000000081 */
[----:B--2---:R-:W-:Y:S02]  /*c7100*/  LOP3.LUT R129, R182, 0xffff, RZ, 0xc0, !PT ;  /* 0x0000ffffb6817812 */ /* 0x004fe400078ec0ff */
[----:B------:R-:W2:Y:S01]  /*c7110*/  LDL.LU R182, [R1+0xcc] ;  /* 0x0000cc0001b67983 */ /* 0x000ea20000300800 */
[----:B------:R-:W-:Y:S02]  /*c7120*/  SHF.R.U32.HI R176, RZ, 0x8, R125 ;  /* 0x00000008ffb07819 */ /* 0x000fe4000001167d */
[--C-:B------:R-:W-:Y:S02]  /*c7130*/  PRMT R75, R129, 0x3340, R0.reuse ;  /* 0x00003340814b7816 */ /* 0x100fe40000000000 */
[----:B------:R-:W-:Y:S02]  /*c7140*/  PRMT R71, R125, 0x3340, R0 ;  /* 0x000033407d477816 */ /* 0x000fe40000000000 */
[----:B------:R-:W-:-:S02]  /*c7150*/  PRMT R2, R89, 0x5410, R4 ;  /* 0x0000541059027816 */ /* 0x000fc40000000004 */
[----:B------:R-:W-:Y:S02]  /*c7160*/  PRMT R5, R79, 0x3340, R5 ;  /* 0x000033404f057816 */ /* 0x000fe40000000005 */
[----:B0-----:R-:W-:Y:S01]  /*c7170*/  PRMT R3, R76, 0x5410, R75 ;  /* 0x000054104c037816 */ /* 0x001fe2000000004b */
[----:B------:R0:W-:Y:S01]  /*c7180*/  STL [R1+0x462c], R2 ;  /* 0x00462c0201007387 */ /* 0x0001e20000100800 */
[----:B------:R-:W-:-:S03]  /*c7190*/  PRMT R79, R122, 0x3340, R119 ;  /* 0x000033407a4f7816 */ /* 0x000fc60000000077 */
[----:B------:R-:W-:Y:S01]  /*c71a0*/  STL [R1+0x4630], R3 ;  /* 0x0046300301007387 */ /* 0x000fe20000100800 */
[----:B0-----:R-:W-:Y:S02]  /*c71b0*/  PRMT R2, R90, 0x5410, R5 ;  /* 0x000054105a027816 */ /* 0x001fe40000000005 */
[----:B------:R-:W-:-:S03]  /*c71c0*/  PRMT R7, R116, 0x3340, R7 ;  /* 0x0000334074077816 */ /* 0x000fc60000000007 */
[----:B------:R0:W-:Y:S02]  /*c71d0*/  STL [R1+0x4638], R2 ;  /* 0x0046380201007387 */ /* 0x0001e40000100800 */
[----:B0-----:R-:W-:Y:S02]  /*c71e0*/  PRMT R2, R91, 0x5410, R6 ;  /* 0x000054105b027816 */ /* 0x001fe40000000006 */
[----:B---3--:R-:W-:-:S04]  /*c71f0*/  LOP3.LUT R125, R206, 0xffff, RZ, 0xc0, !PT ;  /* 0x0000ffffce7d7812 */ /* 0x008fc800078ec0ff */
[----:B------:R-:W-:-:S04]  /*c7200*/  PRMT R4, R125, 0x3340, R0 ;  /* 0x000033407d047816 */ /* 0x000fc80000000000 */
[----:B------:R-:W-:-:S05]  /*c7210*/  PRMT R3, R77, 0x5410, R4 ;  /* 0x000054104d037816 */ /* 0x000fca0000000004 */
[----:B------:R0:W-:Y:S01]  /*c7220*/  STL [R1+0x4640], R3 ;  /* 0x0046400301007387 */ /* 0x0001e20000100800 */
[----:B----4-:R-:W-:-:S04]  /*c7230*/  LOP3.LUT R122, R202, 0xffff, RZ, 0xc0, !PT ;  /* 0x0000ffffca7a7812 */ /* 0x010fc800078ec0ff */
[----:B------:R-:W-:Y:S01]  /*c7240*/  PRMT R4, R122, 0x3340, R0 ;  /* 0x000033407a047816 */ /* 0x000fe20000000000 */
[----:B------:R1:W-:Y:S03]  /*c7250*/  STL [R1+0x4648], R2 ;  /* 0x0046480201007387 */ /* 0x0003e60000100800 */
[----:B0-----:R-:W-:-:S05]  /*c7260*/  PRMT R3, R78, 0x5410, R4 ;  /* 0x000054104e037816 */ /* 0x001fca0000000004 */
[----:B------:R0:W-:Y:S01]  /*c7270*/  STL [R1+0x464c], R3 ;  /* 0x00464c0301007387 */ /* 0x0001e20000100800 */
[----:B-1----:R-:W-:Y:S02]  /*c7280*/  PRMT R2, R113, 0x5410, R7 ;  /* 0x0000541071027816 */ /* 0x002fe40000000007 */
[----:B------:R-:W-:-:S04]  /*c7290*/  LOP3.LUT R119, R203, 0xffff, RZ, 0xc0, !PT ;  /* 0x0000ffffcb777812 */ /* 0x000fc800078ec0ff */
[----:B------:R-:W-:Y:S02]  /*c72a0*/  PRMT R4, R119, 0x3340, R0 ;  /* 0x0000334077047816 */ /* 0x000fe40000000000 */
[----:B------:R-:W-:Y:S02]  /*c72b0*/  LOP3.LUT R116, R199, 0xffff, RZ, 0xc0, !PT ;  /* 0x0000ffffc7747812 */ /* 0x000fe400078ec0ff */
[----:B0-----:R-:W-:Y:S01]  /*c72c0*/  PRMT R3, R79, 0x5410, R4 ;  /* 0x000054104f037816 */ /* 0x001fe20000000004 */
[----:B------:R0:W-:Y:S01]  /*c72d0*/  STL [R1+0x4644], R2 ;  /* 0x0046440201007387 */ /* 0x0001e20000100800 */
[--C-:B------:R-:W-:Y:S02]  /*c72e0*/  PRMT R4, R116, 0x3340, R0.reuse ;  /* 0x0000334074047816 */ /* 0x100fe40000000000 */
[----:B------:R-:W-:Y:S01]  /*c72f0*/  PRMT R72, R173, 0x3340, R0 ;  /* 0x00003340ad487816 */ /* 0x000fe20000000000 */
[----:B------:R1:W-:Y:S04]  /*c7300*/  STL [R1+0x463c], R3 ;  /* 0x00463c0301007387 */ /* 0x0003e80000100800 */
[----:B------:R-:W3:Y:S01]  /*c7310*/  LDL.LU R206, [R1+0x5148] ;  /* 0x0051480001ce7983 */ /* 0x000ee20000300800 */
[----:B0-----:R-:W-:-:S03]  /*c7320*/  PRMT R2, R115, 0x5410, R71 ;  /* 0x0000541073027816 */ /* 0x001fc60000000047 */
[----:B------:R-:W4:Y:S01]  /*c7330*/  LDL.LU R202, [R1+0x4e50] ;  /* 0x004e500001ca7983 */ /* 0x000f220000300800 */
[----:B-1----:R-:W-:-:S03]  /*c7340*/  PRMT R3, R80, 0x5410, R4 ;  /* 0x0000541050037816 */ /* 0x002fc60000000004 */
[----:B------:R0:W-:Y:S04]  /*c7350*/  STL [R1+0x4650], R2 ;  /* 0x0046500201007387 */ /* 0x0001e80000100800 */
[----:B------:R-:W4:Y:S01]  /*c7360*/  LDL.LU R203, [R1+0x4f54] ;  /* 0x004f540001cb7983 */ /* 0x000f220000300800 */
[----:B0-----:R-:W-:-:S03]  /*c7370*/  PRMT R2, R132, 0x5410, R72 ;  /* 0x0000541084027816 */ /* 0x001fc60000000048 */
[----:B------:R-:W-:Y:S04]  /*c7380*/  STL [R1+0x4654], R3 ;  /* 0x0046540301007387 */ /* 0x000fe80000100800 */
[----:B------:R0:W-:Y:S01]  /*c7390*/  STL [R1+0x4634], R2 ;  /* 0x0046340201007387 */ /* 0x0001e20000100800 */
[----:B------:R-:W-:-:S03]  /*c73a0*/  LOP3.LUT R172, R15, 0xffff, RZ, 0xc0, !PT ;  /* 0x0000ffff0fac7812 */ /* 0x000fc600078ec0ff */
[----:B------:R-:W4:Y:S01]  /*c73b0*/  LDL.LU R15, [R1+0x5500] ;  /* 0x00550000010f7983 */ /* 0x000f220000300800 */
[----:B------:R-:W-:Y:S02]  /*c73c0*/  PRMT R81, R171, 0x3340, R142 ;  /* 0x00003340ab517816 */ /* 0x000fe4000000008e */
[----:B------:R-:W-:-:S04]  /*c73d0*/  LOP3.LUT R171, R215, 0xffff, RZ, 0xc0, !PT ;  /* 0x0000ffffd7ab7812 */ /* 0x000fc800078ec0ff */
[----:B------:R-:W-:-:S04]  /*c73e0*/  PRMT R4, R171, 0x3340, R0 ;  /* 0x00003340ab047816 */ /* 0x000fc80000000000 */
[----:B0-----:R-:W-:Y:S02]  /*c73f0*/  PRMT R2, R81, 0x5410, R4 ;  /* 0x0000541051027816 */ /* 0x001fe40000000004 */
[----:B------:R-:W-:Y:S02]  /*c7400*/  PRMT R4, R172, 0x3340, R0 ;  /* 0x00003340ac047816 */ /* 0x000fe40000000000 */
[----:B------:R-:W-:Y:S01]  /*c7410*/  PRMT R5, R140, 0x5410, R73 ;  /* 0x000054108c057816 */ /* 0x000fe20000000049 */
[----:B------:R0:W-:Y:S01]  /*c7420*/  STL [R1+0x4658], R2 ;  /* 0x0046580201007387 */ /* 0x0001e20000100800 */
[----:B------:R-:W-:-:S03]  /*c7430*/  PRMT R3, R82, 0x5410, R4 ;  /* 0x0000541052037816 */ /* 0x000fc60000000004 */
[----:B------:R-:W-:Y:S01]  /*c7440*/  STL [R1+0x465c], R5 ;  /* 0x00465c0501007387 */ /* 0x000fe20000100800 */
[----:B0-----:R-:W-:-:S03]  /*c7450*/  PRMT R2, R112, 0x5410, R74 ;  /* 0x0000541070027816 */ /* 0x001fc6000000004a */
[----:B------:R-:W4:Y:S04]  /*c7460*/  LDL.LU R112, [R1+0x54fc] ;  /* 0x0054fc0001707983 */ /* 0x000f280000300800 */
[----:B------:R-:W-:Y:S04]  /*c7470*/  STL [R1+0x4660], R3 ;  /* 0x0046600301007387 */ /* 0x000fe80000100800 */
[----:B------:R0:W-:Y:S04]  /*c7480*/  STL [R1+0x4664], R2 ;  /* 0x0046640201007387 */ /* 0x0001e80000100800 */
[----:B------:R-:W4:Y:S04]  /*c7490*/  LDL.LU R199, [R1+0x50f0] ;  /* 0x0050f00001c77983 */ /* 0x000f280000300800 */
[----:B------:R-:W4:Y:S01]  /*c74a0*/  LDL.LU R215, [R1+0x47f4] ;  /* 0x0047f40001d77983 */ /* 0x000f220000300800 */
[----:B--2---:R-:W-:-:S04]  /*c74b0*/  LOP3.LUT R173, R182, 0xffff, RZ, 0xc0, !PT ;  /* 0x0000ffffb6ad7812 */ /* 0x004fc800078ec0ff */
[----:B------:R-:W-:-:S04]  /*c74c0*/  PRMT R4, R173, 0x3340, R0 ;  /* 0x00003340ad047816 */ /* 0x000fc80000000000 */
[----:B0-----:R-:W-:-:S05]  /*c74d0*/  PRMT R2, R83, 0x5410, R4 ;  /* 0x0000541053027816 */ /* 0x001fca0000000004 */
[----:B------:R0:W-:Y:S04]  /*c74e0*/  STL [R1+0x4668], R2 ;  /* 0x0046680201007387 */ /* 0x0001e80000100800 */
[----:B------:R-:W2:Y:S01]  /*c74f0*/  LDL.LU R182, [R1+0x4edc] ;  /* 0x004edc0001b67983 */ /* 0x000ea20000300800 */
[----:B------:R-:W-:-:S04]  /*c7500*/  SHF.R.U32.HI R6, RZ, 0x8, R85 ;  /* 0x00000008ff067819 */ /* 0x000fc80000011655 */
[----:B------:R-:W-:Y:S02]  /*c7510*/  LOP3.LUT R6, R6, 0xffff, RZ, 0xc0, !PT ;  /* 0x0000ffff06067812 */ /* 0x000fe400078ec0ff */
[----:B---3--:R-:W-:Y:S02]  /*c7520*/  LOP3.LUT R71, R206, 0xffff, RZ, 0xc0, !PT ;  /* 0x0000ffffce477812 */ /* 0x008fe400078ec0ff */
[----:B----4-:R-:W-:Y:S02]  /*c7530*/  LOP3.LUT R73, R202, 0xffff, RZ, 0xc0, !PT ;  /* 0x0000ffffca497812 */ /* 0x010fe400078ec0ff */
[----:B------:R-:W-:Y:S02]  /*c7540*/  LOP3.LUT R7, R203, 0xffff, RZ, 0xc0, !PT ;  /* 0x0000ffffcb077812 */ /* 0x000fe400078ec0ff */
[----:B------:R-:W-:-:S04]  /*c7550*/  LOP3.LUT R132, R15, 0xffff, RZ, 0xc0, !PT ;  /* 0x0000ffff0f847812 */ /* 0x000fc800078ec0ff */
[----:B------:R-:W-:-:S04]  /*c7560*/  PRMT R5, R132, 0x3340, R0 ;  /* 0x0000334084057816 */ /* 0x000fc80000000000 */
[----:B------:R-:W-:Y:S02]  /*c7570*/  PRMT R15, R88, 0x5410, R5 ;  /* 0x00005410580f7816 */ /* 0x000fe40000000005 */
[----:B------:R-:W-:-:S04]  /*c7580*/  SHF.R.U32.HI R5, RZ, 0x8, R84 ;  /* 0x00000008ff057819 */ /* 0x000fc80000011654 */
[----:B------:R-:W-:-:S04]  /*c7590*/  LOP3.LUT R5, R5, 0xffff, RZ, 0xc0, !PT ;  /* 0x0000ffff05057812 */ /* 0x000fc800078ec0ff */
[----:B0-----:R-:W-:Y:S02]  /*c75a0*/  PRMT R2, R6, 0x3340, R5 ;  /* 0x0000334006027816 */ /* 0x001fe40000000005 */
[----:B------:R-:W-:Y:S02]  /*c75b0*/  PRMT R5, R73, 0x3340, R0 ;  /* 0x0000334049057816 */ /* 0x000fe40000000000 */
[----:B------:R-:W-:Y:S02]  /*c75c0*/  PRMT R6, R71, 0x3340, R7 ;  /* 0x0000334047067816 */ /* 0x000fe40000000007 */
[----:B------:R-:W-:Y:S02]  /*c75d0*/  SHF.R.U32.HI R71, RZ, 0x8, R71 ;  /* 0x00000008ff477819 */ /* 0x000fe40000011647 */
[----:B------:R-:W-:Y:S02]  /*c75e0*/  PRMT R17, R6, 0x5410, R5 ;  /* 0x0000541006117816 */ /* 0x000fe40000000005 */
[----:B------:R-:W-:-:S02]  /*c75f0*/  SHF.R.U32.HI R6, RZ, 0x8, R7 ;  /* 0x00000008ff067819 */ /* 0x000fc40000011607 */
[----:B------:R-:W-:Y:S02]  /*c7600*/  LOP3.LUT R7, R71, 0xffff, RZ, 0xc0, !PT ;  /* 0x0000ffff47077812 */ /* 0x000fe400078ec0ff */
[----:B------:R-:W-:Y:S01]  /*c7610*/  LOP3.LUT R6, R6, 0xffff, RZ, 0xc0, !PT ;  /* 0x0000ffff06067812 */ /* 0x000fe200078ec0ff */
[----:B------:R-:W-:Y:S04]  /*c7620*/  STL [R1+0x5488], R15 ;  /* 0x0054880f01007387 */ /* 0x000fe80000100800 */
[----:B------:R0:W-:Y:S04]  /*c7630*/  STL [R1+0x68], R2 ;  /* 0x0000680201007387 */ /* 0x0001e80000100800 */
[----:B------:R-:W3:Y:S04]  /*c7640*/  LDL.LU R211, [R1+0x5154] ;  /* 0x0051540001d37983 */ /* 0x000ee80000300800 */
[----:B------:R-:W4:Y:S01]  /*c7650*/  LDL.LU R209, [R1+0x4e64] ;  /* 0x004e640001d17983 */ /* 0x000f220000300800 */
[----:B0-----:R-:W-:-:S03]  /*c7660*/  PRMT R2, R7, 0x3340, R6 ;  /* 0x0000334007027816 */ /* 0x001fc60000000006 */
[----:B------:R-:W4:Y:S04]  /*c7670*/  LDL.LU R208, [R1+0x4f68] ;  /* 0x004f680001d07983 */ /* 0x000f280000300800 */
[----:B------:R0:W-:Y:S01]  /*c7680*/  STL [R1+0x548c], R17 ;  /* 0x00548c1101007387 */ /* 0x0001e20000100800 */
[----:B------:R-:W-:-:S03]  /*c7690*/  LOP3.LUT R72, R199, 0xffff, RZ, 0xc0, !PT ;  /* 0x0000ffffc7487812 */ /* 0x000fc600078ec0ff */
[----:B------:R1:W-:Y:S04]  /*c76a0*/  STL [R1+0x64], R2 ;  /* 0x0000640201007387 */ /* 0x0003e80000100800 */
[----:B------:R-:W4:Y:S04]  /*c76b0*/  LDL.LU R206, [R1+0x515c] ;  /* 0x00515c0001ce7983 */ /* 0x000f280000300800 */
[----:B------:R-:W4:Y:S04]  /*c76c0*/  LDL.LU R202, [R1+0x4e68] ;  /* 0x004e680001ca7983 */ /* 0x000f280000300800 */
[----:B------:R-:W4:Y:S04]  /*c76d0*/  LDL.LU R203, [R1+0x4f74] ;  /* 0x004f740001cb7983 */ /* 0x000f280000300800 */
[----:B------:R-:W4:Y:S01]  /*c76e0*/  LDL.LU R199, [R1+0x5100] ;  /* 0x0051000001c77983 */ /* 0x000f220000300800 */
[----:B------:R-:W-:-:S03]  /*c76f0*/  LOP3.LUT R115, R215, 0xffff, RZ, 0xc0, !PT ;  /* 0x0000ffffd7737812 */ /* 0x000fc600078ec0ff */
[----:B------:R-:W4:Y:S01]  /*c7700*/  LDL.LU R215, [R1+0x47f8] ;  /* 0x0047f80001d77983 */ /* 0x000f220000300800 */
[----:B--2---:R-:W-:-:S03]  /*c7710*/  LOP3.LUT R71, R182, 0xffff, RZ, 0xc0, !PT ;  /* 0x0000ffffb6477812 */ /* 0x004fc600078ec0ff */
        /* <DEDUP_REMOVED lines=8> */
[----:B------:R-:W-:-:S04]  /*c77a0*/  LOP3.LUT R7, R7, 0xffff, RZ, 0xc0, !PT ;  /* 0x0000ffff07077812 */ /* 0x000fc800078ec0ff */
[----:B------:R-:W-:Y:S02]  /*c77b0*/  PRMT R222, R71, 0x3340, R7 ;  /* 0x0000334047de7816 */ /* 0x000fe40000000007 */
[----:B---3--:R-:W-:Y:S02]  /*c77c0*/  LOP3.LUT R74, R211, 0xffff, RZ, 0xc0, !PT ;  /* 0x0000ffffd34a7812 */ /* 0x008fe400078ec0ff */
[----:B------:R-:W3:Y:S01]  /*c77d0*/  LDL.LU R211, [R1+0x5104] ;  /* 0x0051040001d37983 */ /* 0x000ee20000300800 */
[----:B----4-:R-:W-:-:S03]  /*c77e0*/  LOP3.LUT R72, R209, 0xffff, RZ, 0xc0, !PT ;  /* 0x0000ffffd1487812 */ /* 0x010fc600078ec0ff */
[----:B------:R-:W4:Y:S01]  /*c77f0*/  LDL.LU R209, [R1+0x47fc] ;  /* 0x0047fc0001d17983 */ /* 0x000f220000300800 */
[----:B------:R-:W-:-:S03]  /*c7800*/  LOP3.LUT R73, R208, 0xffff, RZ, 0xc0, !PT ;  /* 0x0000ffffd0497812 */ /* 0x000fc600078ec0ff */
[----:B------:R-:W4:Y:S01]  /*c7810*/  LDL.LU R208, [R1+0x4efc] ;  /* 0x004efc0001d07983 */ /* 0x000f220000300800 */
[----:B------:R-:W-:Y:S02]  /*c7820*/  PRMT R7, R72, 0x3340, R0 ;  /* 0x0000334048077816 */ /* 0x000fe40000000000 */
[----:B------:R-:W-:-:S04]  /*c7830*/  PRMT R71, R74, 0x3340, R73 ;  /* 0x000033404a477816 */ /* 0x000fc80000000049 */
[----:B------:R-:W-:Y:S02]  /*c7840*/  PRMT R221, R71, 0x5410, R7 ;  /* 0x0000541047dd7816 */ /* 0x000fe40000000007 */
[----:B------:R-:W-:Y:S02]  /*c7850*/  SHF.R.U32.HI R7, RZ, 0x8, R73 ;  /* 0x00000008ff077819 */ /* 0x000fe40000011649 */
[----:B------:R-:W-:Y:S02]  /*c7860*/  LOP3.LUT R75, R199, 0xffff, RZ, 0xc0, !PT ;  /* 0x0000ffffc74b7812 */ /* 0x000fe400078ec0ff */
[----:B------:R-:W3:Y:S01]  /*c7870*/  LDL.LU R199, [R1+0x5160] ;  /* 0x0051600001c77983 */ /* 0x000ee20000300800 */
[----:B------:R-:W-:-:S03]  /*c7880*/  LOP3.LUT R77, R215, 0xffff, RZ, 0xc0, !PT ;  /* 0x0000ffffd74d7812 */ /* 0x000fc600078ec0ff */
[----:B------:R-:W4:Y:S01]  /*c7890*/  LDL.LU R215, [R1+0x4e80] ;  /* 0x004e800001d77983 */ /* 0x000f220000300800 */
[----:B--2---:R-:W-:-:S03]  /*c78a0*/  LOP3.LUT R73, R182, 0xffff, RZ, 0xc0, !PT ;  /* 0x0000ffffb6497812 */ /* 0x004fc600078ec0ff */
[----:B------:R-:W2:Y:S01]  /*c78b0*/  LDL.LU R182, [R1+0x4f84] ;  /* 0x004f840001b67983 */ /* 0x000ea20000300800 */
[----:B------:R-:W-:Y:S02]  /*c78c0*/  SHF.R.U32.HI R71, RZ, 0x8, R74 ;  /* 0x00000008ff477819 */ /* 0x000fe4000001164a */
[----:B------:R-:W-:Y:S02]  /*c78d0*/  SHF.R.U32.HI R72, RZ, 0x8, R72 ;  /* 0x00000008ff487819 */ /* 0x000fe40000011648 */
[----:B------:R-:W-:Y:S02]  /*c78e0*/  LOP3.LUT R71, R71, 0xffff, RZ, 0xc0, !PT ;  /* 0x0000ffff47477812 */ /* 0x000fe400078ec0ff */
[----:B------:R-:W-:Y:S02]  /*c78f0*/  LOP3.LUT R7, R7, 0xffff, RZ, 0xc0, !PT ;  /* 0x0000ffff07077812 */ /* 0x000fe400078ec0ff */
[----:B------:R-:W-:Y:S02]  /*c7900*/  LOP3.LUT R72, R72, 0xffff, RZ, 0xc0, !PT ;  /* 0x0000ffff48487812 */ /* 0x000fe400078ec0ff */
[----:B------:R-:W-:-:S02]  /*c7910*/  LOP3.LUT R76, R206, 0xffff, RZ, 0xc0, !PT ;  /* 0x0000ffffce4c7812 */ /* 0x000fc400078ec0ff */
[----:B------:R-:W-:Y:S01]  /*c7920*/  LOP3.LUT R78, R202, 0xffff, RZ, 0xc0, !PT ;  /* 0x0000ffffca4e7812 */ /* 0x000fe200078ec0ff */
[----:B------:R-:W2:Y:S01]  /*c7930*/  LDL.LU R206, [R1+0x5164] ;  /* 0x0051640001ce7983 */ /* 0x000ea20000300800 */
[----:B------:R-:W-:Y:S02]  /*c7940*/  LOP3.LUT R74, R203, 0xffff, RZ, 0xc0, !PT ;  /* 0x0000ffffcb4a7812 */ /* 0x000fe400078ec0ff */
[----:B0-----:R-:W-:Y:S01]  /*c7950*/  PRMT R17, R71, 0x3340, R7 ;  /* 0x0000334047117816 */ /* 0x001fe20000000007 */
[----:B------:R-:W2:Y:S01]  /*c7960*/  LDL.LU R202, [R1+0x4e88] ;  /* 0x004e880001ca7983 */ /* 0x000ea20000300800 */
[--C-:B------:R-:W-:Y:S02]  /*c7970*/  PRMT R7, R72, 0x3340, R0.reuse ;  /* 0x0000334048077816 */ /* 0x100fe40000000000 */
[----:B------:R-:W-:Y:S01]  /*c7980*/  PRMT R71, R78, 0x3340, R0 ;  /* 0x000033404e477816 */ /* 0x000fe20000000000 */
[----:B------:R-:W2:Y:S01]  /*c7990*/  LDL.LU R203, [R1+0x4f8c] ;  /* 0x004f8c0001cb7983 */ /* 0x000ea20000300800 */
[----:B------:R-:W-:-:S04]  /*c79a0*/  PRMT R72, R76, 0x3340, R74 ;  /* 0x000033404c487816 */ /* 0x000fc8000000004a */
[----:B------:R-:W-:Y:S02]  /*c79b0*/  PRMT R249, R72, 0x5410, R71 ;  /* 0x0000541048f97816 */ /* 0x000fe40000000047 */
[----:B------:R-:W-:Y:S02]  /*c79c0*/  PRMT R71, R77, 0x3340, R0 ;  /* 0x000033404d477816 */ /* 0x000fe40000000000 */
[----:B------:R-:W-:-:S04]  /*c79d0*/  PRMT R72, R75, 0x3340, R73 ;  /* 0x000033404b487816 */ /* 0x000fc80000000049 */
[----:B------:R-:W-:Y:S02]  /*c79e0*/  PRMT R235, R72, 0x5410, R71 ;  /* 0x0000541048eb7816 */ /* 0x000fe40000000047 */
[----:B------:R-:W-:Y:S02]  /*c79f0*/  SHF.R.U32.HI R72, RZ, 0x8, R76 ;  /* 0x00000008ff487819 */ /* 0x000fe4000001164c */
[----:B------:R-:W-:Y:S02]  /*c7a00*/  SHF.R.U32.HI R71, RZ, 0x8, R74 ;  /* 0x00000008ff477819 */ /* 0x000fe4000001164a */
[----:B------:R-:W-:Y:S02]  /*c7a10*/  LOP3.LUT R72, R72, 0xffff, RZ, 0xc0, !PT ;  /* 0x0000ffff48487812 */ /* 0x000fe400078ec0ff */
[----:B------:R-:W-:-:S04]  /*c7a20*/  LOP3.LUT R71, R71, 0xffff, RZ, 0xc0, !PT ;  /* 0x0000ffff47477812 */ /* 0x000fc800078ec0ff */
[----:B------:R-:W-:Y:S02]  /*c7a30*/  PRMT R3, R72, 0x3340, R71 ;  /* 0x0000334048037816 */ /* 0x000fe40000000047 */
[----:B------:R-:W-:Y:S02]  /*c7a40*/  SHF.R.U32.HI R72, RZ, 0x8, R78 ;  /* 0x00000008ff487819 */ /* 0x000fe4000001164e */
[----:B---3--:R-:W-:Y:S02]  /*c7a50*/  LOP3.LUT R78, R199, 0xffff, RZ, 0xc0, !PT ;  /* 0x0000ffffc74e7812 */ /* 0x008fe400078ec0ff */
[----:B------:R-:W3:Y:S01]  /*c7a60*/  LDL.LU R199, [R1+0x5110] ;  /* 0x0051100001c77983 */ /* 0x000ee20000300800 */
[----:B----4-:R-:W-:-:S03]  /*c7a70*/  LOP3.LUT R79, R215, 0xffff, RZ, 0xc0, !PT ;  /* 0x0000ffffd74f7812 */ /* 0x010fc600078ec0ff */
[----:B------:R-:W4:Y:S01]  /*c7a80*/  LDL.LU R215, [R1+0x4800] ;  /* 0x0048000001d77983 */ /* 0x000f220000300800 */
[----:B--2---:R-:W-:-:S03]  /*c7a90*/  LOP3.LUT R76, R182, 0xffff, RZ, 0xc0, !PT ;  /* 0x0000ffffb64c7812 */ /* 0x004fc600078ec0ff */
[----:B------:R-:W2:Y:S01]  /*c7aa0*/  LDL.LU R182, [R1+0x4f08] ;  /* 0x004f080001b67983 */ /* 0x000ea20000300800 */
[----:B------:R-:W-:Y:S02]  /*c7ab0*/  SHF.R.U32.HI R74, RZ, 0x8, R75 ;  /* 0x00000008ff4a7819 */ /* 0x000fe4000001164b */
[----:B------:R-:W-:Y:S02]  /*c7ac0*/  SHF.R.U32.HI R73, RZ, 0x8, R73 ;  /* 0x00000008ff497819 */ /* 0x000fe40000011649 */
[----:B------:R-:W-:Y:S02]  /*c7ad0*/  LOP3.LUT R74, R74, 0xffff, RZ, 0xc0, !PT ;  /* 0x0000ffff4a4a7812 */ /* 0x000fe400078ec0ff */
[----:B------:R-:W-:Y:S02]  /*c7ae0*/  LOP3.LUT R73, R73, 0xffff, RZ, 0xc0, !PT ;  /* 0x0000ffff49497812 */ /* 0x000fe400078ec0ff */
[----:B------:R-:W-:Y:S02]  /*c7af0*/  SHF.R.U32.HI R71, RZ, 0x8, R77 ;  /* 0x00000008ff477819 */ /* 0x000fe4000001164d */
[----:B------:R-:W-:-:S02]  /*c7b00*/  LOP3.LUT R77, R211, 0xffff, RZ, 0xc0, !PT ;  /* 0x0000ffffd34d7812 */ /* 0x000fc400078ec0ff */
[----:B------:R-:W-:Y:S01]  /*c7b10*/  LOP3.LUT R114, R209, 0xffff, RZ, 0xc0, !PT ;  /* 0x0000ffffd1727812 */ /* 0x000fe200078ec0ff */
[----:B------:R-:W2:Y:S01]  /*c7b20*/  LDL.LU R211, [R1+0x5118] ;  /* 0x0051180001d37983 */ /* 0x000ea20000300800 */
[----:B------:R-:W-:Y:S02]  /*c7b30*/  LOP3.LUT R75, R208, 0xffff, RZ, 0xc0, !PT ;  /* 0x0000ffffd04b7812 */ /* 0x000fe400078ec0ff */
[----:B------:R-:W-:Y:S01]  /*c7b40*/  PRMT R15, R74, 0x3340, R73 ;  /* 0x000033404a0f7816 */ /* 0x000fe20000000049 */
[----:B------:R-:W2:Y:S01]  /*c7b50*/  LDL.LU R209, [R1+0x4804] ;  /* 0x0048040001d17983 */ /* 0x000ea20000300800 */
[----:B------:R-:W-:Y:S02]  /*c7b60*/  PRMT R73, R114, 0x3340, R0 ;  /* 0x0000334072497816 */ /* 0x000fe40000000000 */
[----:B------:R-:W-:Y:S01]  /*c7b70*/  PRMT R74, R77, 0x3340, R75 ;  /* 0x000033404d4a7816 */ /* 0x000fe2000000004b */
[----:B------:R-:W2:Y:S03]  /*c7b80*/  LDL.LU R208, [R1+0x4f10] ;  /* 0x004f100001d07983 */ /* 0x000ea60000300800 */
[----:B------:R-:W-:-:S02]  /*c7b90*/  PRMT R16, R74, 0x5410, R73 ;  /* 0x000054104a107816 */ /* 0x000fc40000000049 */
        /* <DEDUP_REMOVED lines=9> */
[----:B------:R-:W-:Y:S02]  /*c7c30*/  PRMT R216, R76, 0x3340, R75 ;  /* 0x000033404cd87816 */ /* 0x000fe4000000004b */
[----:B------:R-:W-:Y:S02]  /*c7c40*/  LOP3.LUT R76, R206, 0xffff, RZ, 0xc0, !PT ;  /* 0x0000ffffce4c7812 */ /* 0x000fe400078ec0ff */
[----:B------:R-:W2:Y:S01]  /*c7c50*/  LDL.LU R206, [R1+0x5168] ;  /* 0x0051680001ce7983 */ /* 0x000ea20000300800 */
[----:B------:R-:W-:-:S03]  /*c7c60*/  LOP3.LUT R75, R203, 0xffff, RZ, 0xc0, !PT ;  /* 0x0000ffffcb4b7812 */ /* 0x000fc600078ec0ff */
[----:B------:R-:W2:Y:S04]  /*c7c70*/  LDL.LU R202, [R1+0x4ea0] ;  /* 0x004ea00001ca7983 */ /* 0x000ea80000300800 */
[----:B------:R-:W2:Y:S01]  /*c7c80*/  LDL.LU R203, [R1+0x4fa8] ;  /* 0x004fa80001cb7983 */ /* 0x000ea20000300800 */
[----:B------:R-:W-:Y:S02]  /*c7c90*/  SHF.R.U32.HI R74, RZ, 0x8, R77 ;  /* 0x00000008ff4a7819 */ /* 0x000fe4000001164d */
[----:B------:R-:W-:Y:S02]  /*c7ca0*/  LOP3.LUT R73, R73, 0xffff, RZ, 0xc0, !PT ;  /* 0x0000ffff49497812 */ /* 0x000fe400078ec0ff */
[----:B------:R-:W-:-:S04]  /*c7cb0*/  LOP3.LUT R74, R74, 0xffff, RZ, 0xc0, !PT ;  /* 0x0000ffff4a4a7812 */ /* 0x000fc800078ec0ff */
[----:B------:R-:W-:Y:S02]  /*c7cc0*/  PRMT R252, R74, 0x3340, R73 ;  /* 0x000033404afc7816 */ /* 0x000fe40000000049 */
[----:B------:R-:W-:Y:S02]  /*c7cd0*/  PRMT R73, R78, 0x3340, R0 ;  /* 0x000033404e497816 */ /* 0x000fe40000000000 */
[----:B------:R-:W-:Y:S02]  /*c7ce0*/  PRMT R74, R76, 0x3340, R75 ;  /* 0x000033404c4a7816 */ /* 0x000fe4000000004b */
[----:B------:R-:W-:Y:S02]  /*c7cf0*/  SHF.R.U32.HI R76, RZ, 0x8, R76 ;  /* 0x00000008ff4c7819 */ /* 0x000fe4000001164c */
[----:B------:R-:W-:Y:S02]  /*c7d00*/  PRMT R10, R74, 0x5410, R73 ;  /* 0x000054104a0a7816 */ /* 0x000fe40000000049 */
[----:B------:R-:W-:-:S02]  /*c7d10*/  SHF.R.U32.HI R73, RZ, 0x8, R79 ;  /* 0x00000008ff497819 */ /* 0x000fc4000001164f */
[----:B------:R-:W-:Y:S02]  /*c7d20*/  SHF.R.U32.HI R74, RZ, 0x8, R75 ;  /* 0x00000008ff4a7819 */ /* 0x000fe4000001164b */
[----:B------:R-:W-:Y:S02]  /*c7d30*/  LOP3.LUT R75, R76, 0xffff, RZ, 0xc0, !PT ;  /* 0x0000ffff4c4b7812 */ /* 0x000fe400078ec0ff */
[----:B---3--:R-:W-:Y:S02]  /*c7d40*/  LOP3.LUT R77, R199, 0xffff, RZ, 0xc0, !PT ;  /* 0x0000ffffc74d7812 */ /* 0x008fe400078ec0ff */
[----:B------:R-:W3:Y:S01]  /*c7d50*/  LDL.LU R199, [R1+0x516c] ;  /* 0x00516c0001c77983 */ /* 0x000ee20000300800 */
[----:B----4-:R-:W-:-:S03]  /*c7d60*/  LOP3.LUT R79, R215, 0xffff, RZ, 0xc0, !PT ;  /* 0x0000ffffd74f7812 */ /* 0x010fc600078ec0ff */
[----:B------:R-:W4:Y:S01]  /*c7d70*/  LDL.LU R215, [R1+0x4ea4] ;  /* 0x004ea40001d77983 */ /* 0x000f220000300800 */
[----:B--2---:R-:W-:-:S03]  /*c7d80*/  LOP3.LUT R76, R182, 0xffff, RZ, 0xc0, !PT ;  /* 0x0000ffffb64c7812 */ /* 0x004fc600078ec0ff */
[----:B------:R-:W2:Y:S01]  /*c7d90*/  LDL.LU R182, [R1+0x4fac] ;  /* 0x004fac0001b67983 */ /* 0x000ea20000300800 */
        /* <DEDUP_REMOVED lines=11> */
[----:B------:R-:W-:Y:S02]  /*c7e50*/  LOP3.LUT R113, R209, 0xffff, RZ, 0xc0, !PT ;  /* 0x0000ffffd1717812 */ /* 0x000fe400078ec0ff */
[----:B------:R-:W-:-:S02]  /*c7e60*/  LOP3.LUT R77, R208, 0xffff, RZ, 0xc0, !PT ;  /* 0x0000ffffd04d7812 */ /* 0x000fc400078ec0ff */
[----:B-1----:R-:W-:Y:S02]  /*c7e70*/  PRMT R2, R76, 0x3340, R75 ;  /* 0x000033404c027816 */ /* 0x002fe4000000004b */
[----:B------:R-:W-:Y:S02]  /*c7e80*/  PRMT R75, R113, 0x3340, R0 ;  /* 0x00003340714b7816 */ /* 0x000fe40000000000 */
[----:B------:R-:W-:-:S04]  /*c7e90*/  PRMT R76, R78, 0x3340, R77 ;  /* 0x000033404e4c7816 */ /* 0x000fc8000000004d */
[----:B------:R-:W-:Y:S02]  /*c7ea0*/  PRMT R20, R76, 0x5410, R75 ;  /* 0x000054104c147816 */ /* 0x000fe4000000004b */
[----:B------:R-:W-:Y:S02]  /*c7eb0*/  SHF.R.U32.HI R75, RZ, 0x8, R79 ;  /* 0x00000008ff4b7819 */ /* 0x000fe4000001164f */
[----:B------:R-:W-:Y:S02]  /*c7ec0*/  LOP3.LUT R81, R206, 0xffff, RZ, 0xc0, !PT ;  /* 0x0000ffffce517812 */ /* 0x000fe400078ec0ff */
[----:B------:R-:W2:Y:S01]  /*c7ed0*/  LDL.LU R206, [R1+0x512c] ;  /* 0x00512c0001ce7983 */ /* 0x000ea20000300800 */
[----:B------:R-:W-:-:S03]  /*c7ee0*/  LOP3.LUT R83, R202, 0xffff, RZ, 0xc0, !PT ;  /* 0x0000ffffca537812 */ /* 0x000fc600078ec0ff */
[----:B------:R-:W2:Y:S01]  /*c7ef0*/  LDL.LU R202, [R1+0x4808] ;  /* 0x0048080001ca7983 */ /* 0x000ea20000300800 */
[----:B------:R-:W-:-:S03]  /*c7f00*/  LOP3.LUT R79, R203, 0xffff, RZ, 0xc0, !PT ;  /* 0x0000ffffcb4f7812 */ /* 0x000fc600078ec0ff */
[----:B------:R-:W2:Y:S01]  /*c7f10*/  LDL.LU R203, [R1+0x4f20] ;  /* 0x004f200001cb7983 */ /* 0x000ea20000300800 */
[----:B------:R-:W-:Y:S02]  /*c7f20*/  SHF.R.U32.HI R78, RZ, 0x8, R78 ;  /* 0x00000008ff4e7819 */ /* 0x000fe4000001164e */
        /* <DEDUP_REMOVED lines=8> */
[----:B------:R-:W-:-:S03]  /*c7fb0*/  LOP3.LUT R76, R76, 0xffff, RZ, 0xc0, !PT ;  /* 0x0000ffff4c4c7812 */ /* 0x000fc600078ec0ff */
[----:B------:R-:W2:Y:S01]  /*c7fc0*/  LDL.LU R211, [R1+0x5170] ;  /* 0x0051700001d37983 */ /* 0x000ea20000300800 */
[----:B------:R-:W-:Y:S02]  /*c7fd0*/  PRMT R250, R77, 0x3340, R76 ;  /* 0x000033404dfa7816 */ /* 0x000fe4000000004c */
[----:B------:R-:W-:Y:S01]  /*c7fe0*/  PRMT R76, R83, 0x3340, R0 ;  /* 0x00003340534c7816 */ /* 0x000fe20000000000 */
[----:B------:R-:W2:Y:S01]  /*c7ff0*/  LDL.LU R209, [R1+0x4ebc] ;  /* 0x004ebc0001d17983 */ /* 0x000ea20000300800 */
[----:B------:R-:W-:-:S03]  /*c8000*/  PRMT R77, R81, 0x3340, R79 ;  /* 0x00003340514d7816 */ /* 0x000fc6000000004f */
[----:B------:R-:W2:Y:S01]  /*c8010*/  LDL.LU R208, [R1+0x4fc0] ;  /* 0x004fc00001d07983 */ /* 0x000ea20000300800 */
[----:B------:R-:W-:Y:S02]  /*c8020*/  PRMT R19, R77, 0x5410, R76 ;  /* 0x000054104d137816 */ /* 0x000fe4000000004c */
[----:B------:R-:W-:Y:S02]  /*c8030*/  PRMT R76, R82, 0x3340, R0 ;  /* 0x00003340524c7816 */ /* 0x000fe40000000000 */
[----:B------:R-:W-:-:S04]  /*c8040*/  PRMT R77, R80, 0x3340, R78 ;  /* 0x00003340504d7816 */ /* 0x000fc8000000004e */
[----:B------:R-:W-:Y:S02]  /*c8050*/  PRMT R12, R77, 0x5410, R76 ;  /* 0x000054104d0c7816 */ /* 0x000fe4000000004c */
[----:B------:R-:W-:Y:S02]  /*c8060*/  SHF.R.U32.HI R77, RZ, 0x8, R80 ;  /* 0x00000008ff4d7819 */ /* 0x000fe40000011650 */
[----:B------:R-:W-:Y:S02]  /*c8070*/  SHF.R.U32.HI R76, RZ, 0x8, R78 ;  /* 0x00000008ff4c7819 */ /* 0x000fe4000001164e */
[----:B------:R-:W-:Y:S02]  /*c8080*/  LOP3.LUT R77, R77, 0xffff, RZ, 0xc0, !PT ;  /* 0x0000ffff4d4d7812 */ /* 0x000fe400078ec0ff */
[----:B------:R-:W-:Y:S02]  /*c8090*/  LOP3.LUT R76, R76, 0xffff, RZ, 0xc0, !PT ;  /* 0x0000ffff4c4c7812 */ /* 0x000fe400078ec0ff */
[----:B------:R-:W-:-:S02]  /*c80a0*/  SHF.R.U32.HI R81, RZ, 0x8, R81 ;  /* 0x00000008ff517819 */ /* 0x000fc40000011651 */
[----:B------:R-:W-:Y:S02]  /*c80b0*/  PRMT R231, R77, 0x3340, R76 ;  /* 0x000033404de77816 */ /* 0x000fe4000000004c */
[----:B------:R-:W-:Y:S02]  /*c80c0*/  SHF.R.U32.HI R77, RZ, 0x8, R82 ;  /* 0x00000008ff4d7819 */ /* 0x000fe40000011652 */
[----:B------:R-:W-:Y:S02]  /*c80d0*/  SHF.R.U32.HI R78, RZ, 0x8, R79 ;  /* 0x00000008ff4e7819 */ /* 0x000fe4000001164f */
[----:B------:R-:W-:Y:S02]  /*c80e0*/  LOP3.LUT R79, R81, 0xffff, RZ, 0xc0, !PT ;  /* 0x0000ffff514f7812 */ /* 0x000fe400078ec0ff */
[----:B------:R-:W-:Y:S02]  /*c80f0*/  LOP3.LUT R82, R206, 0xffff, RZ, 0xc0, !PT ;  /* 0x0000ffffce527812 */ /* 0x000fe400078ec0ff */
[----:B------:R-:W2:Y:S01]  /*c8100*/  LDL.LU R206, [R1+0x5174] ;  /* 0x0051740001ce7983 */ /* 0x000ea20000300800 */
[----:B------:R-:W-:-:S03]  /*c8110*/  LOP3.LUT R80, R202, 0xffff, RZ, 0xc0, !PT ;  /* 0x0000ffffca507812 */ /* 0x000fc600078ec0ff */
[----:B------:R-:W2:Y:S01]  /*c8120*/  LDL.LU R202, [R1+0x4ec4] ;  /* 0x004ec40001ca7983 */ /* 0x000ea20000300800 */
[----:B------:R-:W-:-:S03]  /*c8130*/  LOP3.LUT R81, R203, 0xffff, RZ, 0xc0, !PT ;  /* 0x0000ffffcb517812 */ /* 0x000fc600078ec0ff */
[----:B------:R-:W2:Y:S01]  /*c8140*/  LDL.LU R203, [R1+0x4fcc] ;  /* 0x004fcc0001cb7983 */ /* 0x000ea20000300800 */
[----:B------:R-:W-:Y:S02]  /*c8150*/  LOP3.LUT R78, R78, 0xffff, RZ, 0xc0, !PT ;  /* 0x0000ffff4e4e7812 */ /* 0x000fe400078ec0ff */
[----:B------:R-:W-:Y:S02]  /*c8160*/  SHF.R.U32.HI R76, RZ, 0x8, R83 ;  /* 0x00000008ff4c7819 */ /* 0x000fe40000011653 */
[----:B------:R-:W-:Y:S02]  /*c8170*/  PRMT R18, R79, 0x3340, R78 ;  /* 0x000033404f127816 */ /* 0x000fe4000000004e */
[----:B------:R-:W-:Y:S02]  /*c8180*/  PRMT R78, R80, 0x3340, R0 ;  /* 0x00003340504e7816 */ /* 0x000fe40000000000 */
[----:B------:R-:W-:-:S04]  /*c8190*/  PRMT R79, R82, 0x3340, R81 ;  /* 0x00003340524f7816 */ /* 0x000fc80000000051 */
[----:B------:R-:W-:Y:S02]  /*c81a0*/  PRMT R226, R79, 0x5410, R78 ;  /* 0x000054104fe27816 */ /* 0x000fe4000000004e */
[----:B------:R-:W-:Y:S02]  /*c81b0*/  SHF.R.U32.HI R78, RZ, 0x8, R81 ;  /* 0x00000008ff4e7819 */ /* 0x000fe40000011651 */
        /* <DEDUP_REMOVED lines=8> */
[----:B------:R-:W-:Y:S02]  /*c8240*/  LOP3.LUT R79, R79, 0xffff, RZ, 0xc0, !PT ;  /* 0x0000ffff4f4f7812 */ /* 0x000fe400078ec0ff */
[----:B------:R-:W-:Y:S02]  /*c8250*/  LOP3.LUT R78, R78, 0xffff, RZ, 0xc0, !PT ;  /* 0x0000ffff4e4e7812 */ /* 0x000fe400078ec0ff */
[----:B------:R-:W-:Y:S02]  /*c8260*/  LOP3.LUT R80, R80, 0xffff, RZ, 0xc0, !PT ;  /* 0x0000ffff50507812 */ /* 0x000fe400078ec0ff */
[----:B------:R-:W-:Y:S02]  /*c8270*/  PRMT R225, R79, 0x3340, R78 ;  /* 0x000033404fe17816 */ /* 0x000fe4000000004e */
[----:B------:R-:W-:-:S02]  /*c8280*/  PRMT R78, R80, 0x3340, R0 ;  /* 0x00003340504e7816 */ /* 0x000fc40000000000 */
        /* <DEDUP_REMOVED lines=9> */
[----:B------:R-:W-:Y:S02]  /*c8320*/  LOP3.LUT R84, R211, 0xffff, RZ, 0xc0, !PT ;  /* 0x0000ffffd3547812 */ /* 0x000fe400078ec0ff */
[----:B------:R-:W-:Y:S01]  /*c8330*/  LOP3.LUT R82, R209, 0xffff, RZ, 0xc0, !PT ;  /* 0x0000ffffd1527812 */ /* 0x000fe200078ec0ff */
[----:B------:R-:W2:Y:S01]  /*c8340*/  LDL.LU R211, [R1+0x5140] ;  /* 0x0051400001d37983 */ /* 0x000ea20000300800 */
[----:B------:R-:W-:-:S02]  /*c8350*/  LOP3.LUT R83, R208, 0xffff, RZ, 0xc0, !PT ;  /* 0x0000ffffd0537812 */ /* 0x000fc400078ec0ff */
[----:B------:R-:W-:Y:S01]  /*c8360*/  PRMT R228, R80, 0x3340, R79 ;  /* 0x0000334050e47816 */ /* 0x000fe2000000004f */
[----:B------:R-:W2:Y:S01]  /*c8370*/  LDL.LU R209, [R1+0x4860] ;  /* 0x0048600001d17983 */ /* 0x000ea20000300800 */
[--C-:B------:R-:W-:Y:S02]  /*c8380*/  PRMT R79, R81, 0x3340, R0.reuse ;  /* 0x00003340514f7816 */ /* 0x100fe40000000000 */
[----:B------:R-:W-:Y:S01]  /*c8390*/  PRMT R80, R82, 0x3340, R0 ;  /* 0x0000334052507816 */ /* 0x000fe20000000000 */
[----:B------:R-:W2:Y:S01]  /*c83a0*/  LDL.LU R208, [R1+0x4f44] ;  /* 0x004f440001d07983 */ /* 0x000ea20000300800 */
[----:B------:R-:W-:Y:S02]  /*c83b0*/  PRMT R81, R84, 0x3340, R83 ;  /* 0x0000334054517816 */ /* 0x000fe40000000053 */
[----:B------:R-:W-:Y:S02]  /*c83c0*/  SHF.R.U32.HI R4, RZ, 0x8, R86 ;  /* 0x00000008ff047819 */ /* 0x000fe40000011656 */
[----:B------:R-:W-:-:S02]  /*c83d0*/  PRMT R22, R81, 0x5410, R80 ;  /* 0x0000541051167816 */ /* 0x000fc40000000050 */
[----:B------:R-:W-:Y:S02]  /*c83e0*/  LOP3.LUT R86, R206, 0xffff, RZ, 0xc0, !PT ;  /* 0x0000ffffce567812 */ /* 0x000fe400078ec0ff */
[----:B------:R-:W-:Y:S01]  /*c83f0*/  SHF.R.U32.HI R81, RZ, 0x8, R84 ;  /* 0x00000008ff517819 */ /* 0x000fe20000011654 */
[----:B------:R-:W2:Y:S01]  /*c8400*/  LDL.LU R206, [R1+0x5178] ;  /* 0x0051780001ce7983 */ /* 0x000ea20000300800 */
[----:B------:R-:W-:Y:S02]  /*c8410*/  LOP3.LUT R88, R202, 0xffff, RZ, 0xc0, !PT ;  /* 0x0000ffffca587812 */ /* 0x000fe400078ec0ff */
[----:B------:R-:W-:Y:S01]  /*c8420*/  LOP3.LUT R84, R203, 0xffff, RZ, 0xc0, !PT ;  /* 0x0000ffffcb547812 */ /* 0x000fe200078ec0ff */
[----:B------:R-:W2:Y:S04]  /*c8430*/  LDL.LU R202, [R1+0x4ecc] ;  /* 0x004ecc0001ca7983 */ /* 0x000ea80000300800 */
[----:B------:R-:W2:Y:S01]  /*c8440*/  LDL.LU R203, [R1+0x4fe0] ;  /* 0x004fe00001cb7983 */ /* 0x000ea20000300800 */
[----:B------:R-:W-:-:S02]  /*c8450*/  SHF.R.U32.HI R5, RZ, 0x8, R87 ;  /* 0x00000008ff057819 */ /* 0x000fc40000011657 */
        /* <DEDUP_REMOVED lines=14> */
[----:B------:R-:W-:-:S04]  /*c8540*/  PRMT R82, R86, 0x3340, R84 ;  /* 0x0000334056527816 */ /* 0x000fc80000000054 */
[----:B------:R-:W-:Y:S02]  /*c8550*/  PRMT R14, R82, 0x5410, R81 ;  /* 0x00005410520e7816 */ /* 0x000fe40000000051 */
        /* <DEDUP_REMOVED lines=14> */
[----:B------:R-:W-:Y:S02]  /*c8640*/  LOP3.LUT R84, R208, 0xffff, RZ, 0xc0, !PT ;  /* 0x0000ffffd0547812 */ /* 0x000fe400078ec0ff */
[----:B------:R-:W-:Y:S02]  /*c8650*/  PRMT R244, R82, 0x3340, R81 ;  /* 0x0000334052f47816 */ /* 0x000fe40000000051 */
[----:B------:R-:W-:-:S02]  /*c8660*/  SHF.R.U32.HI R81, RZ, 0x8, R87 ;  /* 0x00000008ff517819 */ /* 0x000fc40000011657 */
[----:B------:R-:W-:Y:S02]  /*c8670*/  SHF.R.U32.HI R142, RZ, 0x8, R88 ;  /* 0x00000008ff8e7819 */ /* 0x000fe40000011658 */
[----:B------:R-:W-:Y:S02]  /*c8680*/  PRMT R82, R91, 0x3340, R0 ;  /* 0x000033405b527816 */ /* 0x000fe40000000000 */
[----:B------:R-:W-:Y:S02]  /*c8690*/  PRMT R83, R86, 0x3340, R84 ;  /* 0x0000334056537816 */ /* 0x000fe40000000054 */
[----:B------:R-:W-:Y:S02]  /*c86a0*/  LOP3.LUT R87, R206, 0xffff, RZ, 0xc0, !PT ;  /* 0x0000ffffce577812 */ /* 0x000fe400078ec0ff */
[----:B------:R-:W-:Y:S01]  /*c86b0*/  LOP3.LUT R88, R202, 0xffff, RZ, 0xc0, !PT ;  /* 0x0000ffffca587812 */ /* 0x000fe200078ec0ff */
[----:B------:R-:W2:Y:S01]  /*c86c0*/  LDL.LU R206, [R1+0x517c] ;  /* 0x00517c0001ce7983 */ /* 0x000ea20000300800 */
[----:B------:R-:W-:-:S02]  /*c86d0*/  LOP3.LUT R85, R203, 0xffff, RZ, 0xc0, !PT ;  /* 0x0000ffffcb557812 */ /* 0x000fc400078ec0ff */
[----:B------:R-:W-:Y:S01]  /*c86e0*/  PRMT R229, R83, 0x5410, R82 ;  /* 0x0000541053e57816 */ /* 0x000fe20000000052 */
[----:B------:R-:W2:Y:S01]  /*c86f0*/  LDL.LU R202, [R1+0x4ee0] ;  /* 0x004ee00001ca7983 */ /* 0x000ea20000300800 */
[----:B------:R-:W-:Y:S02]  /*c8700*/  PRMT R82, R88, 0x3340, R0 ;  /* 0x0000334058527816 */ /* 0x000fe40000000000 */
[----:B------:R-:W-:Y:S01]  /*c8710*/  PRMT R83, R87, 0x3340, R85 ;  /* 0x0000334057537816 */ /* 0x000fe20000000055 */
[----:B------:R-:W2:Y:S01]  /*c8720*/  LDL.LU R203, [R1+0x4fec] ;  /* 0x004fec0001cb7983 */ /* 0x000ea20000300800 */
[----:B------:R-:W-:Y:S02]  /*c8730*/  SHF.R.U32.HI R87, RZ, 0x8, R87 ;  /* 0x00000008ff577819 */ /* 0x000fe40000011657 */
[----:B------:R-:W-:Y:S02]  /*c8740*/  PRMT R232, R83, 0x5410, R82 ;  /* 0x0000541053e87816 */ /* 0x000fe40000000052 */
[----:B------:R-:W-:-:S02]  /*c8750*/  SHF.R.U32.HI R82, RZ, 0x8, R84 ;  /* 0x00000008ff527819 */ /* 0x000fc40000011654 */
        /* <DEDUP_REMOVED lines=11> */
[----:B------:R-:W-:Y:S02]  /*c8810*/  LOP3.LUT R83, R83, 0xffff, RZ, 0xc0, !PT ;  /* 0x0000ffff53537812 */ /* 0x000fe400078ec0ff */
[----:B------:R-:W-:Y:S01]  /*c8820*/  LOP3.LUT R82, R82, 0xffff, RZ, 0xc0, !PT ;  /* 0x0000ffff52527812 */ /* 0x000fe200078ec0ff */
[----:B------:R-:W2:Y:S03]  /*c8830*/  LDL.LU R166, [R1+0x5194] ;  /* 0x0051940001a67983 */ /* 0x000ea60000300800 */
[----:B------:R-:W-:Y:S01]  /*c8840*/  PRMT R241, R83, 0x3340, R82 ;  /* 0x0000334053f17816 */ /* 0x000fe20000000052 */
[----:B------:R-:W2:Y:S01]  /*c8850*/  LDL.LU R212, [R1+0x5190] ;  /* 0x0051900001d47983 */ /* 0x000ea20000300800 */
[----:B------:R-:W-:Y:S02]  /*c8860*/  PRMT R82, R86, 0x3340, R0 ;  /* 0x0000334056527816 */ /* 0x000fe40000000000 */
[----:B------:R-:W-:Y:S01]  /*c8870*/  PRMT R83, R85, 0x3340, R84 ;  /* 0x0000334055537816 */ /* 0x000fe20000000054 */
[----:B------:R-:W2:Y:S04]  /*c8880*/  LDL.LU R210, [R1+0x519c] ;  /* 0x00519c0001d27983 */ /* 0x000ea80000300800 */
[----:B------:R-:W2:Y:S01]  /*c8890*/  LDL.LU R211, [R1+0x5198] ;  /* 0x0051980001d37983 */ /* 0x000ea20000300800 */
[----:B------:R-:W-:-:S02]  /*c88a0*/  PRMT R243, R83, 0x5410, R82 ;  /* 0x0000541053f37816 */ /* 0x000fc40000000052 */
[----:B------:R-:W-:Y:S01]  /*c88b0*/  SHF.R.U32.HI R83, RZ, 0x8, R85 ;  /* 0x00000008ff537819 */ /* 0x000fe20000011655 */
[----:B------:R-:W2:Y:S01]  /*c88c0*/  LDL.LU R209, [R1+0x51b4] ;  /* 0x0051b40001d17983 */ /* 0x000ea20000300800 */
[----:B------:R-:W-:Y:S02]  /*c88d0*/  SHF.R.U32.HI R82, RZ, 0x8, R84 ;  /* 0x00000008ff527819 */ /* 0x000fe40000011654 */
[----:B------:R-:W-:Y:S01]  /*c88e0*/  LOP3.LUT R83, R83, 0xffff, RZ, 0xc0, !PT ;  /* 0x0000ffff53537812 */ /* 0x000fe200078ec0ff */
[----:B------:R-:W2:Y:S01]  /*c88f0*/  LDL.LU R208, [R1+0x51ac] ;  /* 0x0051ac0001d07983 */ /* 0x000ea20000300800 */
[----:B------:R-:W-:-:S04]  /*c8900*/  LOP3.LUT R82, R82, 0xffff, RZ, 0xc0, !PT ;  /* 0x0000ffff52527812 */ /* 0x000fc800078ec0ff */
[----:B------:R-:W-:Y:S02]  /*c8910*/  PRMT R237, R83, 0x3340, R82 ;  /* 0x0000334053ed7816 */ /* 0x000fe40000000052 */
[----:B------:R-:W-:Y:S02]  /*c8920*/  LOP3.LUT R85, R206, 0xffff, RZ, 0xc0, !PT ;  /* 0x0000ffffce557812 */ /* 0x000fe400078ec0ff */
[----:B------:R-:W2:Y:S01]  /*c8930*/  LDL.LU R206, [R1+0x51a4] ;  /* 0x0051a40001ce7983 */ /* 0x000ea20000300800 */
[----:B------:R-:W-:-:S03]  /*c8940*/  LOP3.LUT R87, R202, 0xffff, RZ, 0xc0, !PT ;  /* 0x0000ffffca577812 */ /* 0x000fc600078ec0ff */
[----:B------:R-:W2:Y:S01]  /*c8950*/  LDL.LU R202, [R1+0x51a0] ;  /* 0x0051a00001ca7983 */ /* 0x000ea20000300800 */
[----:B------:R-:W-:-:S03]  /*c8960*/  LOP3.LUT R84, R203, 0xffff, RZ, 0xc0, !PT ;  /* 0x0000ffffcb547812 */ /* 0x000fc600078ec0ff */
[----:B------:R-:W2:Y:S01]  /*c8970*/  LDL.LU R203, [R1+0x51a8] ;  /* 0x0051a80001cb7983 */ /* 0x000ea20000300800 */
[----:B------:R-:W-:Y:S02]  /*c8980*/  PRMT R82, R87, 0x3340, R0 ;  /* 0x0000334057527816 */ /* 0x000fe40000000000 */
[----:B------:R-:W-:-:S04]  /*c8990*/  PRMT R83, R85, 0x3340, R84 ;  /* 0x0000334055537816 */ /* 0x000fc80000000054 */
[----:B------:R-:W-:Y:S02]  /*c89a0*/  PRMT R223, R83, 0x5410, R82 ;  /* 0x0000541053df7816 */ /* 0x000fe40000000052 */
[----:B------:R-:W-:Y:S02]  /*c89b0*/  SHF.R.U32.HI R82, RZ, 0x8, R86 ;  /* 0x00000008ff527819 */ /* 0x000fe40000011656 */
[----:B------:R-:W-:Y:S02]  /*c89c0*/  SHF.R.U32.HI R85, RZ, 0x8, R85 ;  /* 0x00000008ff557819 */ /* 0x000fe40000011655 */
[----:B------:R-:W-:Y:S02]  /*c89d0*/  SHF.R.U32.HI R83, RZ, 0x8, R84 ;  /* 0x00000008ff537819 */ /* 0x000fe40000011654 */
[----:B------:R-:W-:Y:S02]  /*c89e0*/  LOP3.LUT R84, R85, 0xffff, RZ, 0xc0, !PT ;  /* 0x0000ffff55547812 */ /* 0x000fe400078ec0ff */
[----:B---3--:R-:W-:-:S02]  /*c89f0*/  LOP3.LUT R86, R199, 0xffff, RZ, 0xc0, !PT ;  /* 0x0000ffffc7567812 */ /* 0x008fc400078ec0ff */
        /* <DEDUP_REMOVED lines=14> */
[----:B------:R-:W-:Y:S02]  /*c8ae0*/  SHF.R.U32.HI R87, RZ, 0x8, R210 ;  /* 0x00000008ff577819 */ /* 0x000fe400000116d2 */
[----:B------:R-:W-:Y:S02]  /*c8af0*/  SHF.R.U32.HI R86, RZ, 0x8, R211 ;  /* 0x00000008ff567819 */ /* 0x000fe400000116d3 */
[----:B------:R-:W-:Y:S02]  /*c8b00*/  LOP3.LUT R87, R87, 0xffff, RZ, 0xc0, !PT ;  /* 0x0000ffff57577812 */ /* 0x000fe400078ec0ff */
[----:B------:R-:W-:-:S02]  /*c8b10*/  LOP3.LUT R86, R86, 0xffff, RZ, 0xc0, !PT ;  /* 0x0000ffff56567812 */ /* 0x000fc400078ec0ff */
[----:B------:R-:W-:Y:S02]  /*c8b20*/  SHF.R.U32.HI R133, RZ, 0x8, R88 ;  /* 0x00000008ff857819 */ /* 0x000fe40000011658 */
[----:B------:R-:W-:Y:S02]  /*c8b30*/  PRMT R11, R87, 0x3340, R86 ;  /* 0x00003340570b7816 */ /* 0x000fe40000000056 */
[----:B------:R-:W-:Y:S02]  /*c8b40*/  SHF.R.U32.HI R87, RZ, 0x8, R206 ;  /* 0x00000008ff577819 */ /* 0x000fe400000116ce */
[----:B------:R-:W-:Y:S02]  /*c8b50*/  SHF.R.U32.HI R86, RZ, 0x8, R202 ;  /* 0x00000008ff567819 */ /* 0x000fe400000116ca */
[----:B------:R-:W-:Y:S02]  /*c8b60*/  SHF.R.U32.HI R88, RZ, 0x8, R203 ;  /* 0x00000008ff587819 */ /* 0x000fe400000116cb */
[----:B------:R-:W-:-:S02]  /*c8b70*/  LOP3.LUT R87, R87, 0xffff, RZ, 0xc0, !PT ;  /* 0x0000ffff57577812 */ /* 0x000fc400078ec0ff */
[----:B------:R-:W-:Y:S02]  /*c8b80*/  LOP3.LUT R86, R86, 0xffff, RZ, 0xc0, !PT ;  /* 0x0000ffff56567812 */ /* 0x000fe400078ec0ff */
[----:B------:R-:W-:Y:S02]  /*c8b90*/  LOP3.LUT R88, R88, 0xffff, RZ, 0xc0, !PT ;  /* 0x0000ffff58587812 */ /* 0x000fe400078ec0ff */
[----:B------:R-:W-:Y:S02]  /*c8ba0*/  PRMT R246, R87, 0x3340, R86 ;  /* 0x0000334057f67816 */ /* 0x000fe40000000056 */
[----:B------:R-:W-:Y:S02]  /*c8bb0*/  PRMT R86, R88, 0x3340, R0 ;  /* 0x0000334058567816 */ /* 0x000fe40000000000 */
[----:B---3--:R-:W-:Y:S02]  /*c8bc0*/  SHF.R.U32.HI R88, RZ, 0x8, R199 ;  /* 0x00000008ff587819 */ /* 0x008fe400000116c7 */
[----:B------:R-:W3:Y:S01]  /*c8bd0*/  LDL.LU R199, [R1+0x4ed8] ;  /* 0x004ed80001c77983 */ /* 0x000ee20000300800 */
[----:B--2---:R-:W-:-:S03]  /*c8be0*/  SHF.R.U32.HI R89, RZ, 0x8, R182 ;  /* 0x00000008ff597819 */ /* 0x004fc600000116b6 */
[----:B------:R-:W2:Y:S01]  /*c8bf0*/  LDL.LU R182, [R1+0x4bfc] ;  /* 0x004bfc0001b67983 */ /* 0x000ea20000300800 */
[----:B----4-:R-:W-:-:S03]  /*c8c00*/  SHF.R.U32.HI R87, RZ, 0x8, R215 ;  /* 0x00000008ff577819 */ /* 0x010fc600000116d7 */
[----:B------:R-:W4:Y:S01]  /*c8c10*/  LDL.LU R215, [R1+0x4bc8] ;  /* 0x004bc80001d77983 */ /* 0x000f220000300800 */
[----:B------:R-:W-:Y:S02]  /*c8c20*/  PRMT R111, R124, 0x5410, R111 ;  /* 0x000054107c6f7816 */ /* 0x000fe4000000006f */
[----:B------:R-:W-:Y:S02]  /*c8c30*/  PRMT R110, R123, 0x5410, R110 ;  /* 0x000054107b6e7816 */ /* 0x000fe4000000006e */
[----:B---3--:R-:W-:-:S05]  /*c8c40*/  PRMT R112, R199, 0x5410, R112 ;  /* 0x00005410c7707816 */ /* 0x008fca0000000070 */
[----:B------:R-:W-:Y:S04]  /*c8c50*/  STL [R1+0x4628], R112 ;  /* 0x0046287001007387 */ /* 0x000fe80000100800 */
[----:B------:R-:W-:Y:S04]  /*c8c60*/  STL [R1+0x1634], R111 ;  /* 0x0016346f01007387 */ /* 0x000fe80000100800 */
[----:B------:R-:W-:Y:S04]  /*c8c70*/  STL [R1+0xd74], R110 ;  /* 0x000d746e01007387 */ /* 0x000fe80000100800 */
[----:B------:R-:W3:Y:S01]  /*c8c80*/  LDL.LU R199, [R1+0x47c0] ;  /* 0x0047c00001c77983 */ /* 0x000ee20000300800 */
[----:B--2---:R-:W-:-:S03]  /*c8c90*/  PRMT R96, R182, 0x5410, R96 ;  /* 0x00005410b6607816 */ /* 0x004fc60000000060 */
[----:B------:R-:W2:Y:S01]  /*c8ca0*/  LDL.LU R182, [R1+0x4bb8] ;  /* 0x004bb80001b67983 */ /* 0x000ea20000300800 */
[----:B------:R-:W-:Y:S02]  /*c8cb0*/  LOP3.LUT R95, R95, 0xffff, RZ, 0xc0, !PT ;  /* 0x0000ffff5f5f7812 */ /* 0x000fe400078ec0ff */
[----:B------:R-:W-:Y:S02]  /*c8cc0*/  LOP3.LUT R94, R94, 0xffff, RZ, 0xc0, !PT ;  /* 0x0000ffff5e5e7812 */ /* 0x000fe400078ec0ff */
[--C-:B------:R-:W-:Y:S02]  /*c8cd0*/  PRMT R95, R95, 0x3340, R0.reuse ;  /* 0x000033405f5f7816 */ /* 0x100fe40000000000 */
[----:B------:R-:W-:Y:S02]  /*c8ce0*/  PRMT R94, R94, 0x3340, R0 ;  /* 0x000033405e5e7816 */ /* 0x000fe40000000000 */
[----:B------:R-:W-:Y:S02]  /*c8cf0*/  PRMT R95, R121, 0x5410, R95 ;  /* 0x00005410795f7816 */ /* 0x000fe4000000005f */
[----:B----4-:R-:W-:Y:S01]  /*c8d00*/  PRMT R94, R215, 0x5410, R94 ;  /* 0x00005410d75e7816 */ /* 0x010fe2000000005e */
[----:B------:R-:W-:Y:S04]  /*c8d10*/  STL [R1+0xd70], R96 ;  /* 0x000d706001007387 */ /* 0x000fe80000100800 */
[----:B------:R-:W-:Y:S04]  /*c8d20*/  STL [R1+0xd6c], R95 ;  /* 0x000d6c5f01007387 */ /* 0x000fe80000100800 */
[----:B------:R-:W-:Y:S01]  /*c8d30*/  STL [R1+0xd68], R94 ;  /* 0x000d685e01007387 */ /* 0x000fe20000100800 */
[----:B------:R-:W-:-:S03]  /*c8d40*/  LOP3.LUT R93, R93, 0xffff, RZ, 0xc0, !PT ;  /* 0x0000ffff5d5d7812 */ /* 0x000fc600078ec0ff */
[----:B------:R-:W4:Y:S01]  /*c8d50*/  LDL.LU R215, [R1+0x47b8] ;  /* 0x0047b80001d77983 */ /* 0x000f220000300800 */
[----:B------:R-:W-:Y:S02]  /*c8d60*/  PRMT R93, R93, 0x3340, R0 ;  /* 0x000033405d5d7816 */ /* 0x000fe40000000000 */
[----:B------:R-:W-:Y:S02]  /*c8d70*/  LOP3.LUT R88, R88, 0xffff, RZ, 0xc0, !PT ;  /* 0x0000ffff58587812 */ /* 0x000fe400078ec0ff */
[----:B------:R-:W-:Y:S02]  /*c8d80*/  LOP3.LUT R87, R87, 0xffff, RZ, 0xc0, !PT ;  /* 0x0000ffff57577812 */ /* 0x000fe400078ec0ff */
[----:B------:R-:W-:Y:S02]  /*c8d90*/  LOP3.LUT R196, R196, 0xffff, RZ, 0xc0, !PT ;  /* 0x0000ffffc4c47812 */ /* 0x000fe400078ec0ff */
[----:B------:R-:W-:Y:S02]  /*c8da0*/  LOP3.LUT R89, R89, 0xffff, RZ, 0xc0, !PT ;  /* 0x0000ffff59597812 */ /* 0x000fe400078ec0ff */
[----:B------:R-:W-:-:S02]  /*c8db0*/  PRMT R93, R117, 0x5410, R93 ;  /* 0x00005410755d7816 */ /* 0x000fc4000000005d */
[----:B------:R-:W-:Y:S02]  /*c8dc0*/  PRMT R9, R88, 0x3340, R87 ;  /* 0x0000334058097816 */ /* 0x000fe40000000057 */
[--C-:B------:R-:W-:Y:S02]  /*c8dd0*/  PRMT R196, R196, 0x3340, R0.reuse ;  /* 0x00003340c4c47816 */ /* 0x100fe40000000000 */
[----:B------:R-:W-:Y:S01]  /*c8de0*/  PRMT R87, R89, 0x3340, R0 ;  /* 0x0000334059577816 */ /* 0x000fe20000000000 */
[----:B------:R4:W-:Y:S01]  /*c8df0*/  STL [R1+0xd64], R93 ;  /* 0x000d645d01007387 */ /* 0x0009e20000100800 */
[----:B------:R-:W-:Y:S02]  /*c8e00*/  SHF.R.U32.HI R89, RZ, 0x8, R91 ;  /* 0x00000008ff597819 */ /* 0x000fe4000001165b */
[----:B------:R-:W-:Y:S02]  /*c8e10*/  SHF.R.U32.HI R91, RZ, 0x8, R114 ;  /* 0x00000008ff5b7819 */ /* 0x000fe40000011672 */
[----:B------:R-:W-:-:S02]  /*c8e20*/  SHF.R.U32.HI R117, RZ, 0x8, R183 ;  /* 0x00000008ff757819 */ /* 0x000fc400000116b7 */
[----:B------:R-:W3:Y:S01]  /*c8e30*/  LDL.LU R183, [R1+0x47c4] ;  /* 0x0047c40001b77983 */ /* 0x000ee20000300800 */
[----:B------:R-:W-:-:S03]  /*c8e40*/  SHF.R.U32.HI R114, RZ, 0x8, R179 ;  /* 0x00000008ff727819 */ /* 0x000fc600000116b3 */
[----:B------:R-:W3:Y:S01]  /*c8e50*/  LDL.LU R179, [R1+0x5188] ;  /* 0x0051880001b37983 */ /* 0x000ee20000300800 */
[----:B--2---:R-:W-:-:S03]  /*c8e60*/  PRMT R196, R182, 0x5410, R196 ;  /* 0x00005410b6c47816 */ /* 0x004fc600000000c4 */
[----:B------:R-:W2:Y:S01]  /*c8e70*/  LDL.LU R182, [R1+0x518c] ;  /* 0x00518c0001b67983 */ /* 0x000ea20000300800 */
[----:B------:R-:W-:Y:S02]  /*c8e80*/  LOP3.LUT R92, R92, 0xffff, RZ, 0xc0, !PT ;  /* 0x0000ffff5c5c7812 */ /* 0x000fe400078ec0ff */
[----:B------:R-:W-:Y:S02]  /*c8e90*/  LOP3.LUT R84, R84, 0xffff, RZ, 0xc0, !PT ;  /* 0x0000ffff54547812 */ /* 0x000fe400078ec0ff */
[----:B------:R-:W-:Y:S02]  /*c8ea0*/  PRMT R92, R92, 0x3340, R0 ;  /* 0x000033405c5c7816 */ /* 0x000fe40000000000 */
[----:B------:R-:W-:Y:S02]  /*c8eb0*/  PRMT R242, R85, 0x3340, R84 ;  /* 0x0000334055f27816 */ /* 0x000fe40000000054 */
[----:B------:R-:W-:Y:S02]  /*c8ec0*/  SHF.R.U32.HI R85, RZ, 0x8, R166 ;  /* 0x00000008ff557819 */ /* 0x000fe400000116a6 */
[----:B------:R-:W-:-:S02]  /*c8ed0*/  SHF.R.U32.HI R84, RZ, 0x8, R212 ;  /* 0x00000008ff547819 */ /* 0x000fc400000116d4 */
[----:B------:R-:W-:Y:S02]  /*c8ee0*/  LOP3.LUT R85, R85, 0xffff, RZ, 0xc0, !PT ;  /* 0x0000ffff55557812 */ /* 0x000fe400078ec0ff */
[----:B------:R-:W-:Y:S02]  /*c8ef0*/  LOP3.LUT R84, R84, 0xffff, RZ, 0xc0, !PT ;  /* 0x0000ffff54547812 */ /* 0x000fe400078ec0ff */
[----:B----4-:R-:W-:Y:S02]  /*c8f00*/  PRMT R93, R215, 0x5410, R92 ;  /* 0x00005410d75d7816 */ /* 0x010fe4000000005c */
[----:B------:R-:W-:-:S03]  /*c8f10*/  SHF.R.U32.HI R92, RZ, 0x8, R189 ;  /* 0x00000008ff5c7819 */ /* 0x000fc600000116bd */
[----:B------:R0:W-:Y:S01]  /*c8f20*/  STL [R1+0xd60], R93 ;  /* 0x000d605d01007387 */ /* 0x0001e20000100800 */
[----:B------:R-:W-:-:S03]  /*c8f30*/  PRMT R248, R85, 0x3340, R84 ;  /* 0x0000334055f87816 */ /* 0x000fc60000000054 */
[----:B------:R-:W4:Y:S01]  /*c8f40*/  LDL.LU R189, [R1+0x54f8] ;  /* 0x0054f80001bd7983 */ /* 0x000f220000300800 */
[----:B------:R-:W-:Y:S02]  /*c8f50*/  SHF.R.U32.HI R84, RZ, 0x8, R209 ;  /* 0x00000008ff547819 */ /* 0x000fe400000116d1 */
[----:B0-----:R-:W-:Y:S02]  /*c8f60*/  SHF.R.U32.HI R93, RZ, 0x8, R188 ;  /* 0x00000008ff5d7819 */ /* 0x001fe400000116bc */
[----:B------:R-:W4:Y:S01]  /*c8f70*/  LDL.LU R188, [R1+0x54f4] ;  /* 0x0054f40001bc7983 */ /* 0x000f220000300800 */
[----:B------:R-:W-:-:S03]  /*c8f80*/  SHF.R.U32.HI R85, RZ, 0x8, R208 ;  /* 0x00000008ff557819 */ /* 0x000fc600000116d0 */
[----:B------:R-:W4:Y:S04]  /*c8f90*/  LDL.LU R210, [R1+0x47bc] ;  /* 0x0047bc0001d27983 */ /* 0x000f280000300800 */
[----:B------:R-:W4:Y:S04]  /*c8fa0*/  LDL.LU R211, [R1+0x47b4] ;  /* 0x0047b40001d37983 */ /* 0x000f280000300800 */
[----:B------:R-:W4:Y:S04]  /*c8fb0*/  LDL.LU R209, [R1+0x47b0] ;  /* 0x0047b00001d17983 */ /* 0x000f280000300800 */
[----:B------:R-:W4:Y:S01]  /*c8fc0*/  LDL.LU R208, [R1+0x477c] ;  /* 0x00477c0001d07983 */ /* 0x000f220000300800 */
[----:B--2---:R-:W-:-:S03]  /*c8fd0*/  SHF.R.U32.HI R96, RZ, 0x8, R182 ;  /* 0x00000008ff607819 */ /* 0x004fc600000116b6 */
[----:B------:R-:W2:Y:S01]  /*c8fe0*/  LDL.LU R182, [R1+0x4778] ;  /* 0x0047780001b67983 */ /* 0x000ea20000300800 */
[----:B------:R-:W-:Y:S02]  /*c8ff0*/  LOP3.LUT R197, R197, 0xffff, RZ, 0xc0, !PT ;  /* 0x0000ffffc5c57812 */ /* 0x000fe400078ec0ff */
[----:B------:R-:W-:Y:S01]  /*c9000*/  LOP3.LUT R198, R198, 0xffff, RZ, 0xc0, !PT ;  /* 0x0000ffffc6c67812 */ /* 0x000fe200078ec0ff */
[----:B------:R-:W2:Y:S01]  /*c9010*/  LDL.LU R206, [R1+0x4774] ;  /* 0x0047740001ce7983 */ /* 0x000ea20000300800 */
[----:B------:R-:W-:Y:S02]  /*c9020*/  PRMT R197, R197, 0x3340, R0 ;  /* 0x00003340c5c57816 */ /* 0x000fe40000000000 */
[----:B------:R-:W-:Y:S01]  /*c9030*/  SHF.R.U32.HI R110, RZ, 0x8, R172 ;  /* 0x00000008ff6e7819 */ /* 0x000fe200000116ac */
[----:B------:R-:W2:Y:S01]  /*c9040*/  LDL.LU R202, [R1+0xc] ;  /* 0x00000c0001ca7983 */ /* 0x000ea20000300800 */
[----:B------:R-:W-:-:S03]  /*c9050*/  SHF.R.U32.HI R94, RZ, 0x8, R173 ;  /* 0x00000008ff5e7819 */ /* 0x000fc600000116ad */
[----:B------:R-:W2:Y:S01]  /*c9060*/  LDL.LU R172, [R1+0x476c] ;  /* 0x00476c0001ac7983 */ /* 0x000ea20000300800 */
[----:B------:R-:W-:Y:S02]  /*c9070*/  PRMT R198, R198, 0x3340, R0 ;  /* 0x00003340c6c67816 */ /* 0x000fe40000000000 */
[----:B---3--:R-:W-:Y:S01]  /*c9080*/  PRMT R197, R199, 0x5410, R197 ;  /* 0x00005410c7c57816 */ /* 0x008fe200000000c5 */
[----:B------:R-:W3:Y:S01]  /*c9090*/  LDL.LU R203, [R1+0x8] ;  /* 0x0000080001cb7983 */ /* 0x000ee20000300800 */
[----:B------:R-:W-:Y:S02]  /*c90a0*/  SHF.R.U32.HI R88, RZ, 0x8, R90 ;  /* 0x00000008ff587819 */ /* 0x000fe4000001165a */
[----:B------:R-:W-:Y:S01]  /*c90b0*/  SHF.R.U32.HI R124, RZ, 0x8, R174 ;  /* 0x00000008ff7c7819 */ /* 0x000fe200000116ae */
[----:B------:R-:W3:Y:S01]  /*c90c0*/  LDL.LU R173, [R1+0x4768] ;  /* 0x0047680001ad7983 */ /* 0x000ee20000300800 */
[----:B------:R-:W-:Y:S02]  /*c90d0*/  SHF.R.U32.HI R90, RZ, 0x8, R113 ;  /* 0x00000008ff5a7819 */ /* 0x000fe40000011671 */
[----:B------:R-:W-:Y:S01]  /*c90e0*/  SHF.R.U32.HI R95, RZ, 0x8, R179 ;  /* 0x00000008ff5f7819 */ /* 0x000fe200000116b3 */
[----:B------:R-:W3:Y:S01]  /*c90f0*/  LDL.LU R199, [R1+0x4] ;  /* 0x0000040001c77983 */ /* 0x000ee20000300800 */
[----:B------:R-:W-:-:S03]  /*c9100*/  SHF.R.U32.HI R113, RZ, 0x8, R171 ;  /* 0x00000008ff717819 */ /* 0x000fc600000116ab */
[----:B------:R-:W3:Y:S01]  /*c9110*/  LDL.LU R174, [R1+0x4764] ;  /* 0x0047640001ae7983 */ /* 0x000ee20000300800 */
[----:B------:R-:W-:Y:S02]  /*c9120*/  LOP3.LUT R204, R204, 0xffff, RZ, 0xc0, !PT ;  /* 0x0000ffffcccc7812 */ /* 0x000fe400078ec0ff */
[----:B------:R-:W-:Y:S01]  /*c9130*/  PRMT R198, R183, 0x5410, R198 ;  /* 0x00005410b7c67816 */ /* 0x000fe200000000c6 */
[----:B------:R-:W3:Y:S01]  /*c9140*/  LDL.LU R179, [R1] ;  /* 0x0000000001b37983 */ /* 0x000ee20000300800 */
[----:B------:R-:W-:-:S03]  /*c9150*/  LOP3.LUT R180, R180, 0xffff, RZ, 0xc0, !PT ;  /* 0x0000ffffb4b47812 */ /* 0x000fc600078ec0ff */
[----:B------:R-:W3:Y:S01]  /*c9160*/  LDL.LU R171, [R1+0x4760] ;  /* 0x0047600001ab7983 */ /* 0x000ee20000300800 */
[----:B------:R-:W-:Y:S02]  /*c9170*/  SHF.R.U32.HI R140, RZ, 0x8, R115 ;  /* 0x00000008ff8c7819 */ /* 0x000fe40000011673 */
[----:B------:R-:W-:Y:S01]  /*c9180*/  SHF.R.U32.HI R111, RZ, 0x8, R187 ;  /* 0x00000008ff6f7819 */ /* 0x000fe200000116bb */
[----:B------:R-:W3:Y:S01]  /*c9190*/  LDL.LU R183, [R1+0x4750] ;  /* 0x0047500001b77983 */ /* 0x000ee20000300800 */
[----:B------:R-:W-:Y:S02]  /*c91a0*/  LOP3.LUT R190, R190, 0xffff, RZ, 0xc0, !PT ;  /* 0x0000ffffbebe7812 */ /* 0x000fe400078ec0ff */
[----:B------:R-:W-:Y:S01]  /*c91b0*/  SHF.R.U32.HI R115, RZ, 0x8, R195 ;  /* 0x00000008ff737819 */ /* 0x000fe200000116c3 */
[----:B------:R-:W3:Y:S01]  /*c91c0*/  LDL.LU R215, [R1+0x4744] ;  /* 0x0047440001d77983 */ /* 0x000ee20000300800 */
[----:B------:R-:W-:Y:S02]  /*c91d0*/  PRMT R204, R204, 0x3340, R0 ;  /* 0x00003340cccc7816 */ /* 0x000fe40000000000 */
[----:B------:R-:W-:Y:S01]  /*c91e0*/  SHF.R.U32.HI R112, RZ, 0x8, R191 ;  /* 0x00000008ff707819 */ /* 0x000fe200000116bf */
[----:B------:R-:W3:Y:S01]  /*c91f0*/  LDL.LU R187, [R1+0x4740] ;  /* 0x0047400001bb7983 */ /* 0x000ee20000300800 */
[----:B------:R-:W-:-:S03]  /*c9200*/  LOP3.LUT R205, R205, 0xffff, RZ, 0xc0, !PT ;  /* 0x0000ffffcdcd7812 */ /* 0x000fc600078ec0ff */
[----:B------:R-:W3:Y:S01]  /*c9210*/  LDL.LU R195, [R1+0xd14] ;  /* 0x000d140001c37983 */ /* 0x000ee20000300800 */
[----:B------:R-:W-:-:S03]  /*c9220*/  PRMT R180, R180, 0x3340, R0 ;  /* 0x00003340b4b47816 */ /* 0x000fc60000000000 */
[----:B------:R-:W3:Y:S01]  /*c9230*/  LDL.LU R191, [R1+0xd0c] ;  /* 0x000d0c0001bf7983 */ /* 0x000ee20000300800 */
[----:B------:R-:W-:Y:S02]  /*c9240*/  PRMT R190, R190, 0x3340, R0 ;  /* 0x00003340bebe7816 */ /* 0x000fe40000000000 */
[----:B------:R-:W-:Y:S01]  /*c9250*/  SHF.R.U32.HI R123, RZ, 0x8, R161 ;  /* 0x00000008ff7b7819 */ /* 0x000fe200000116a1 */
[----:B------:R-:W3:Y:S01]  /*c9260*/  LDL.LU R163, [R1+0xd10] ;  /* 0x000d100001a37983 */ /* 0x000ee20000300800 */
[----:B------:R-:W-:Y:S02]  /*c9270*/  SHF.R.U32.HI R121, RZ, 0x8, R160 ;  /* 0x00000008ff797819 */ /* 0x000fe400000116a0 */
[----:B------:R-:W-:Y:S01]  /*c9280*/  PRMT R204, R120, 0x5410, R204 ;  /* 0x0000541078cc7816 */ /* 0x000fe200000000cc */
[----:B------:R-:W3:Y:S01]  /*c9290*/  LDL.LU R162, [R1+0xd08] ;  /* 0x000d080001a27983 */ /* 0x000ee20000300800 */
[----:B------:R-:W-:Y:S02]  /*c92a0*/  PRMT R205, R205, 0x3340, R0 ;  /* 0x00003340cdcd7816 */ /* 0x000fe40000000000 */
[----:B------:R-:W-:Y:S01]  /*c92b0*/  SHF.R.U32.HI R120, RZ, 0x8, R159 ;  /* 0x00000008ff787819 */ /* 0x000fe2000001169f */
[----:B------:R-:W3:Y:S01]  /*c92c0*/  LDL.LU R161, [R1+0xd04] ;  /* 0x000d040001a17983 */ /* 0x000ee20000300800 */
[----:B----4-:R-:W-:-:S03]  /*c92d0*/  PRMT R180, R208, 0x5410, R180 ;  /* 0x00005410d0b47816 */ /* 0x010fc600000000b4 */
[----:B------:R-:W4:Y:S01]  /*c92e0*/  LDL.LU R160, [R1+0xcfc] ;  /* 0x000cfc0001a07983 */ /* 0x000f220000300800 */
[----:B------:R-:W-:Y:S02]  /*c92f0*/  LOP3.LUT R181, R181, 0xffff, RZ, 0xc0, !PT ;  /* 0x0000ffffb5b57812 */ /* 0x000fe400078ec0ff */
[----:B------:R-:W-:Y:S01]  /*c9300*/  PRMT R190, R209, 0x5410, R190 ;  /* 0x00005410d1be7816 */ /* 0x000fe200000000be */
[----:B------:R-:W4:Y:S01]  /*c9310*/  LDL.LU R159, [R1+0xcf4] ;  /* 0x000cf400019f7983 */ /* 0x000f220000300800 */
[----:B------:R-:W-:-:S03]  /*c9320*/  PRMT R189, R211, 0x5410, R189 ;  /* 0x00005410d3bd7816 */ /* 0x000fc600000000bd */
[----:B------:R-:W4:Y:S01]  /*c9330*/  LDL.LU R208, [R1+0xcf8] ;  /* 0x000cf80001d07983 */ /* 0x000f220000300800 */
[----:B------:R-:W-:Y:S02]  /*c9340*/  PRMT R205, R118, 0x5410, R205 ;  /* 0x0000541076cd7816 */ /* 0x000fe400000000cd */
[----:B------:R-:W-:Y:S01]  /*c9350*/  PRMT R188, R210, 0x5410, R188 ;  /* 0x00005410d2bc7816 */ /* 0x000fe200000000bc */
[----:B------:R-:W4:Y:S01]  /*c9360*/  LDL.LU R209, [R1+0xcec] ;  /* 0x000cec0001d17983 */ /* 0x000f220000300800 */
[----:B------:R-:W-:-:S03]  /*c9370*/  SHF.R.U32.HI R118, RZ, 0x8, R201 ;  /* 0x00000008ff767819 */ /* 0x000fc600000116c9 */
[----:B------:R-:W4:Y:S01]  /*c9380*/  LDL.LU R211, [R1+0xce8] ;  /* 0x000ce80001d37983 */ /* 0x000f220000300800 */
[----:B------:R-:W-:-:S03]  /*c9390*/  PRMT R181, R181, 0x3340, R0 ;  /* 0x00003340b5b57816 */ /* 0x000fc60000000000 */
[----:B------:R-:W4:Y:S04]  /*c93a0*/  LDL.LU R210, [R1+0xce4] ;  /* 0x000ce40001d27983 */ /* 0x000f280000300800 */
[----:B------:R-:W4:Y:S04]  /*c93b0*/  LDL.LU R201, [R1+0xcd4] ;  /* 0x000cd40001c97983 */ /* 0x000f280000300800 */
[----:B------:R-:W4:Y:S04]  /*c93c0*/  LDL.LU R212, [R1+0xcb0] ;  /* 0x000cb00001d47983 */ /* 0x000f280000300800 */
[----:B------:R-:W4:Y:S04]  /*c93d0*/  LDL.LU R164, [R1+0xcac] ;  /* 0x000cac0001a47983 */ /* 0x000f280000300800 */
[----:B------:R-:W4:Y:S04]  /*c93e0*/  LDL.LU R165, [R1+0xca8] ;  /* 0x000ca80001a57983 */ /* 0x000f280000300800 */
[----:B------:R-:W4:Y:S01]  /*c93f0*/  LDL.LU R166, [R1+0xca0] ;  /* 0x000ca00001a67983 */ /* 0x000f220000300800 */
[----:B--2---:R-:W-:-:S03]  /*c9400*/  PRMT R181, R182, 0x5410, R181 ;  /* 0x00005410b6b57816 */ /* 0x004fc600000000b5 */
[----:B------:R-:W2:Y:S01]  /*c9410*/  LDL.LU R182, [R1+0x54f0] ;  /* 0x0054f00001b67983 */ /* 0x000ea20000300800 */
[----:B------:R-:W-:Y:S02]  /*c9420*/  PRMT R172, R172, 0x5410, R202 ;  /* 0x00005410acac7816 */ /* 0x000fe400000000ca */
[----:B---3--:R-:W-:Y:S02]  /*c9430*/  PRMT R173, R173, 0x5410, R203 ;  /* 0x00005410adad7816 */ /* 0x008fe400000000cb */
[----:B------:R-:W-:Y:S02]  /*c9440*/  PRMT R174, R174, 0x5410, R199 ;  /* 0x00005410aeae7816 */ /* 0x000fe400000000c7 */
[----:B------:R-:W-:Y:S02]  /*c9450*/  PRMT R171, R171, 0x5410, R179 ;  /* 0x00005410abab7816 */ /* 0x000fe400000000b3 */
[----:B--2---:R-:W-:Y:S02]  /*c9460*/  PRMT R182, R206, 0x5410, R182 ;  /* 0x00005410ceb67816 */ /* 0x004fe400000000b6 */
[----:B------:R-:W2:Y:S04]  /*c9470*/  LDL.LU R206, [R1+0x54ec] ;  /* 0x0054ec0001ce7983 */ /* 0x000ea80000300800 */
[----:B------:R-:W4:Y:S04]  /*c9480*/  LDL.LU R202, [R1+0x54e8] ;  /* 0x0054e80001ca7983 */ /* 0x000f280000300800 */
[----:B------:R-:W3:Y:S04]  /*c9490*/  LDL.LU R203, [R1+0x54e4] ;  /* 0x0054e40001cb7983 */ /* 0x000ee80000300800 */
[----:B------:R-:W2:Y:S04]  /*c94a0*/  LDL.LU R199, [R1+0x54e0] ;  /* 0x0054e00001c77983 */ /* 0x000ea80000300800 */
[----:B------:R-:W4:Y:S02]  /*c94b0*/  LDL.LU R179, [R1+0x54dc] ;  /* 0x0054dc0001b37983 */ /* 0x000f240000300800 */
[----:B----4-:R-:W-:-:S02]  /*c94c0*/  PRMT R179, R183, 0x5410, R179 ;  /* 0x00005410b7b37816 */ /* 0x010fc400000000b3 */
[----:B------:R-:W4:Y:S02]  /*c94d0*/  LDL.LU R183, [R1+0x54d8] ;  /* 0x0054d80001b77983 */ /* 0x000f240000300800 */
[----:B----4-:R-:W-:Y:S02]  /*c94e0*/  PRMT R183, R215, 0x5410, R183 ;  /* 0x00005410d7b77816 */ /* 0x010fe400000000b7 */
[----:B------:R-:W4:Y:S02]  /*c94f0*/  LDL.LU R215, [R1+0x54d4] ;  /* 0x0054d40001d77983 */ /* 0x000f240000300800 */
[----:B----4-:R-:W-:Y:S02]  /*c9500*/  PRMT R215, R187, 0x5410, R215 ;  /* 0x00005410bbd77816 */ /* 0x010fe400000000d7 */
[----:B------:R-:W4:Y:S04]  /*c9510*/  LDL.LU R187, [R1+0x54d0] ;  /* 0x0054d00001bb7983 */ /* 0x000f280000300800 */
[----:B------:R0:W-:Y:S04]  /*c9520*/  STL [R1+0xd5c], R215 ;  /* 0x000d5cd701007387 */ /* 0x0001e80000100800 */
[----:B0-----:R-:W3:Y:S01]  /*c9530*/  LDL R215, [R1+0x400] ;  /* 0x0004000001d77983 */ /* 0x001ee20000100800 */
[----:B----4-:R-:W-:-:S03]  /*c9540*/  PRMT R187, R195, 0x5410, R187 ;  /* 0x00005410c3bb7816 */ /* 0x010fc600000000bb */
[----:B------:R-:W4:Y:S01]  /*c9550*/  LDL.LU R195, [R1+0x54cc] ;  /* 0x0054cc0001c37983 */ /* 0x000f220000300800 */
[----:B------:R-:W-:Y:S02]  /*c9560*/  LOP3.LUT R207, R207, 0xffff, RZ, 0xc0, !PT ;  /* 0x0000ffffcfcf7812 */ /* 0x000fe400078ec0ff */
[----:B----4-:R-:W-:Y:S02]  /*c9570*/  PRMT R195, R191, 0x5410, R195 ;  /* 0x00005410bfc37816 */ /* 0x010fe400000000c3 */
[----:B------:R-:W4:Y:S01]  /*c9580*/  LDL.LU R191, [R1+0x54c8] ;  /* 0x0054c80001bf7983 */ /* 0x000f220000300800 */
[----:B------:R-:W-:Y:S02]  /*c9590*/  PRMT R207, R207, 0x3340, R0 ;  /* 0x00003340cfcf7816 */ /* 0x000fe40000000000 */
[----:B--2---:R-:W-:Y:S02]  /*c95a0*/  PRMT R199, R162, 0x5410, R199 ;  /* 0x00005410a2c77816 */ /* 0x004fe400000000c7 */
[----:B---3--:R-:W-:-:S02]  /*c95b0*/  PRMT R203, R161, 0x5410, R203 ;  /* 0x00005410a1cb7816 */ /* 0x008fc400000000cb */
[----:B------:R-:W-:Y:S02]  /*c95c0*/  PRMT R202, R160, 0x5410, R202 ;  /* 0x00005410a0ca7816 */ /* 0x000fe400000000ca */
[----:B------:R-:W-:Y:S02]  /*c95d0*/  PRMT R206, R159, 0x5410, R206 ;  /* 0x000054109fce7816 */ /* 0x000fe400000000ce */
[----:B------:R-:W-:Y:S02]  /*c95e0*/  PRMT R207, R208, 0x5410, R207 ;  /* 0x00005410d0cf7816 */ /* 0x000fe400000000cf */
[----:B----4-:R-:W-:Y:S02]  /*c95f0*/  PRMT R191, R163, 0x5410, R191 ;  /* 0x00005410a3bf7816 */ /* 0x010fe400000000bf */
[----:B------:R-:W2:Y:S04]  /*c9600*/  LDL.LU R163, [R1+0xc94] ;  /* 0x000c940001a37983 */ /* 0x000ea80000300800 */
[----:B------:R-:W3:Y:S04]  /*c9610*/  LDL.LU R162, [R1+0xc90] ;  /* 0x000c900001a27983 */ /* 0x000ee80000300800 */
[----:B------:R-:W4:Y:S04]  /*c9620*/  LDL.LU R161, [R1+0xc84] ;  /* 0x000c840001a17983 */ /* 0x000f280000300800 */
[----:B------:R-:W4:Y:S04]  /*c9630*/  LDL.LU R160, [R1+0xc8c] ;  /* 0x000c8c0001a07983 */ /* 0x000f280000300800 */
[----:B------:R-:W4:Y:S04]  /*c9640*/  LDL.LU R159, [R1+0xc80] ;  /* 0x000c8000019f7983 */ /* 0x000f280000300800 */
[----:B------:R-:W2:Y:S02]  /*c9650*/  LDL.LU R208, [R1+0x54c4] ;  /* 0x0054c40001d07983 */ /* 0x000ea40000300800 */
[----:B--2---:R-:W-:-:S02]  /*c9660*/  PRMT R208, R209, 0x5410, R208 ;  /* 0x00005410d1d07816 */ /* 0x004fc400000000d0 */
[----:B------:R-:W2:Y:S02]  /*c9670*/  LDL.LU R209, [R1+0x54c0] ;  /* 0x0054c00001d17983 */ /* 0x000ea40000300800 */
[----:B--2---:R-:W-:Y:S02]  /*c9680*/  PRMT R209, R211, 0x5410, R209 ;  /* 0x00005410d3d17816 */ /* 0x004fe400000000d1 */
[----:B------:R-:W2:Y:S02]  /*c9690*/  LDL.LU R211, [R1+0x54bc] ;  /* 0x0054bc0001d37983 */ /* 0x000ea40000300800 */
[----:B--2---:R-:W-:Y:S02]  /*c96a0*/  PRMT R211, R210, 0x5410, R211 ;  /* 0x00005410d2d37816 */ /* 0x004fe400000000d3 */
[----:B------:R-:W2:Y:S02]  /*c96b0*/  LDL.LU R210, [R1+0x54b8] ;  /* 0x0054b80001d27983 */ /* 0x000ea40000300800 */
[----:B--2---:R-:W-:-:S02]  /*c96c0*/  PRMT R210, R201, 0x5410, R210 ;  /* 0x00005410c9d27816 */ /* 0x004fc400000000d2 */
[----:B------:R-:W2:Y:S01]  /*c96d0*/  LDL.LU R201, [R1+0x54b4] ;  /* 0x0054b40001c97983 */ /* 0x000ea20000300800 */
[----:B------:R-:W-:-:S04]  /*c96e0*/  LOP3.LUT R213, R213, 0xffff, RZ, 0xc0, !PT ;  /* 0x0000ffffd5d57812 */ /* 0x000fc800078ec0ff */
[----:B------:R-:W-:-:S04]  /*c96f0*/  PRMT R213, R213, 0x3340, R0 ;  /* 0x00003340d5d57816 */ /* 0x000fc80000000000 */
[----:B------:R-:W-:Y:S02]  /*c9700*/  PRMT R213, R166, 0x5410, R213 ;  /* 0x00005410a6d57816 */ /* 0x000fe400000000d5 */
[----:B--2---:R-:W-:Y:S02]  /*c9710*/  PRMT R201, R212, 0x5410, R201 ;  /* 0x00005410d4c97816 */ /* 0x004fe400000000c9 */
[----:B------:R-:W2:Y:S04]  /*c9720*/  LDL.LU R212, [R1+0x54b0] ;  /* 0x0054b00001d47983 */ /* 0x000ea80000300800 */
[----:B------:R-:W-:Y:S04]  /*c9730*/  STL [R1+0xd58], R201 ;  /* 0x000d58c901007387 */ /* 0x000fe80000100800 */
[----:B------:R-:W2:Y:S01]  /*c9740*/  LDL.LU R166, [R1+0x404] ;  /* 0x0004040001a67983 */ /* 0x000ea20000300800 */
[----:B------:R-:W-:-:S02]  /*c9750*/  LOP3.LUT R176, R176, 0xffff, RZ, 0xc0, !PT ;  /* 0x0000ffffb0b07812 */ /* 0x000fc400078ec0ff */
[----:B------:R-:W-:Y:S02]  /*c9760*/  LOP3.LUT R214, R214, 0xffff, RZ, 0xc0, !PT ;  /* 0x0000ffffd6d67812 */ /* 0x000fe400078ec0ff */
[----:B------:R-:W-:Y:S02]  /*c9770*/  LOP3.LUT R175, R175, 0xffff, RZ, 0xc0, !PT ;  /* 0x0000ffffafaf7812 */ /* 0x000fe400078ec0ff */
[--C-:B------:R-:W-:Y:S02]  /*c9780*/  PRMT R176, R176, 0x3340, R0.reuse ;  /* 0x00003340b0b07816 */ /* 0x100fe40000000000 */
[----:B------:R-:W-:Y:S02]  /*c9790*/  LOP3.LUT R170, R170, 0xffff, RZ, 0xc0, !PT ;  /* 0x0000ffffaaaa7812 */ /* 0x000fe400078ec0ff */
[--C-:B------:R-:W-:Y:S02]  /*c97a0*/  PRMT R214, R214, 0x3340, R0.reuse ;  /* 0x00003340d6d67816 */ /* 0x100fe40000000000 */
[----:B------:R-:W-:-:S02]  /*c97b0*/  PRMT R175, R175, 0x3340, R0 ;  /* 0x00003340afaf7816 */ /* 0x000fc40000000000 */
[----:B------:R-:W-:Y:S02]  /*c97c0*/  LOP3.LUT R169, R169, 0xffff, RZ, 0xc0, !PT ;  /* 0x0000ffffa9a97812 */ /* 0x000fe400078ec0ff */
[----:B------:R-:W-:Y:S02]  /*c97d0*/  PRMT R170, R170, 0x3340, R0 ;  /* 0x00003340aaaa7816 */ /* 0x000fe40000000000 */
[----:B------:R-:W-:Y:S02]  /*c97e0*/  LOP3.LUT R168, R168, 0xffff, RZ, 0xc0, !PT ;  /* 0x0000ffffa8a87812 */ /* 0x000fe400078ec0ff */
[----:B------:R-:W-:Y:S02]  /*c97f0*/  PRMT R176, R163, 0x5410, R176 ;  /* 0x00005410a3b07816 */ /* 0x000fe400000000b0 */
[----:B------:R-:W-:Y:S02]  /*c9800*/  PRMT R214, R165, 0x5410, R214 ;  /* 0x00005410a5d67816 */ /* 0x000fe400000000d6 */
[----:B------:R-:W-:Y:S01]  /*c9810*/  PRMT R169, R169, 0x3340, R0 ;  /* 0x00003340a9a97816 */ /* 0x000fe20000000000 */
[----:B------:R-:W2:Y:S01]  /*c9820*/  LDL.LU R165, [R1+0x34c] ;  /* 0x00034c0001a57983 */ /* 0x000ea20000300800 */
[----:B---3--:R-:W-:-:S02]  /*c9830*/  PRMT R175, R162, 0x5410, R175 ;  /* 0x00005410a2af7816 */ /* 0x008fc400000000af */
[----:B------:R-:W-:Y:S02]  /*c9840*/  PRMT R168, R168, 0x3340, R0 ;  /* 0x00003340a8a87816 */ /* 0x000fe40000000000 */
[----:B----4-:R-:W-:Y:S02]  /*c9850*/  PRMT R170, R161, 0x5410, R170 ;  /* 0x00005410a1aa7816 */ /* 0x010fe400000000aa */
[----:B------:R-:W-:Y:S02]  /*c9860*/  PRMT R169, R160, 0x5410, R169 ;  /* 0x00005410a0a97816 */ /* 0x000fe400000000a9 */
[----:B------:R-:W-:Y:S02]  /*c9870*/  SHF.R.U32.HI R185, RZ, 0x8, R185 ;  /* 0x00000008ffb97819 */ /* 0x000fe400000116b9 */
[----:B------:R-:W-:Y:S02]  /*c9880*/  PRMT R168, R159, 0x5410, R168 ;  /* 0x000054109fa87816 */ /* 0x000fe400000000a8 */
[----:B------:R-:W-:-:S02]  /*c9890*/  LOP3.LUT R177, R177, 0xffff, RZ, 0xc0, !PT ;  /* 0x0000ffffb1b17812 */ /* 0x000fc400078ec0ff */
[----:B------:R-:W-:Y:S02]  /*c98a0*/  LOP3.LUT R178, R178, 0xffff, RZ, 0xc0, !PT ;  /* 0x0000ffffb2b27812 */ /* 0x000fe400078ec0ff */
[----:B------:R-:W-:Y:S02]  /*c98b0*/  LOP3.LUT R184, R184, 0xffff, RZ, 0xc0, !PT ;  /* 0x0000ffffb8b87812 */ /* 0x000fe400078ec0ff */
[----:B------:R-:W-:Y:S02]  /*c98c0*/  LOP3.LUT R185, R185, 0xffff, RZ, 0xc0, !PT ;  /* 0x0000ffffb9b97812 */ /* 0x000fe400078ec0ff */
[----:B------:R-:W-:Y:S02]  /*c98d0*/  LOP3.LUT R186, R186, 0xffff, RZ, 0xc0, !PT ;  /* 0x0000ffffbaba7812 */ /* 0x000fe400078ec0ff */
[----:B------:R-:W-:Y:S02]  /*c98e0*/  PRMT R177, R177, 0x3340, R0 ;  /* 0x00003340b1b17816 */ /* 0x000fe40000000000 */
[----:B------:R-:W-:-:S02]  /*c98f0*/  LOP3.LUT R192, R192, 0xffff, RZ, 0xc0, !PT ;  /* 0x0000ffffc0c07812 */ /* 0x000fc400078ec0ff */
[--C-:B------:R-:W-:Y:S02]  /*c9900*/  PRMT R178, R178, 0x3340, R0.reuse ;  /* 0x00003340b2b27816 */ /* 0x100fe40000000000 */
[----:B------:R-:W-:Y:S02]  /*c9910*/  LOP3.LUT R193, R193, 0xffff, RZ, 0xc0, !PT ;  /* 0x0000ffffc1c17812 */ /* 0x000fe400078ec0ff */
[--C-:B------:R-:W-:Y:S02]  /*c9920*/  PRMT R184, R184, 0x3340, R0.reuse ;  /* 0x00003340b8b87816 */ /* 0x100fe40000000000 */
[----:B------:R-:W-:Y:S02]  /*c9930*/  LOP3.LUT R194, R194, 0xffff, RZ, 0xc0, !PT ;  /* 0x0000ffffc2c27812 */ /* 0x000fe400078ec0ff */
[----:B------:R-:W-:Y:S02]  /*c9940*/  PRMT R185, R185, 0x3340, R0 ;  /* 0x00003340b9b97816 */ /* 0x000fe40000000000 */
[----:B------:R-:W-:-:S02]  /*c9950*/  LOP3.LUT R200, R200, 0xffff, RZ, 0xc0, !PT ;  /* 0x0000ffffc8c87812 */ /* 0x000fc400078ec0ff */
[--C-:B------:R-:W-:Y:S02]  /*c9960*/  PRMT R186, R186, 0x3340, R0.reuse ;  /* 0x00003340baba7816 */ /* 0x100fe40000000000 */
[--C-:B------:R-:W-:Y:S02]  /*c9970*/  PRMT R192, R192, 0x3340, R0.reuse ;  /* 0x00003340c0c07816 */ /* 0x100fe40000000000 */
[----:B------:R-:W-:Y:S02]  /*c9980*/  PRMT R23, R23, 0x5410, R177 ;  /* 0x0000541017177816 */ /* 0x000fe400000000b1 */
[----:B------:R-:W-:Y:S02]  /*c9990*/  PRMT R193, R193, 0x3340, R0 ;  /* 0x00003340c1c17816 */ /* 0x000fe40000000000 */
[----:B------:R-:W-:Y:S02]  /*c99a0*/  PRMT R217, R217, 0x5410, R178 ;  /* 0x00005410d9d97816 */ /* 0x000fe400000000b2 */
[----:B------:R-:W-:-:S02]  /*c99b0*/  PRMT R194, R194, 0x3340, R0 ;  /* 0x00003340c2c27816 */ /* 0x000fc40000000000 */
        /* <DEDUP_REMOVED lines=8> */
[----:B------:R-:W-:Y:S02]  /*c9a40*/  PRMT R233, R233, 0x5410, R194 ;  /* 0x00005410e9e97816 */ /* 0x000fe400000000c2 */
[----:B------:R-:W-:Y:S02]  /*c9a50*/  PRMT R239, R239, 0x5410, R200 ;  /* 0x00005410efef7816 */ /* 0x000fe400000000c8 */
[----:B--2---:R-:W-:Y:S02]  /*c9a60*/  PRMT R212, R164, 0x5410, R212 ;  /* 0x00005410a4d47816 */ /* 0x004fe400000000d4 */
[----:B------:R-:W2:Y:S04]  /*c9a70*/  LDL.LU R164, [R1+0x340] ;  /* 0x0003400001a47983 */ /* 0x000ea80000300800 */
[----:B------:R-:W3:Y:S04]  /*c9a80*/  LDL.LU R163, [R1+0x344] ;  /* 0x0003440001a37983 */ /* 0x000ee80000300800 */
[----:B------:R-:W-:Y:S04]  /*c9a90*/  STL [R1+0xd50], R176 ;  /* 0x000d50b001007387 */ /* 0x000fe80000100800 */
[----:B------:R-:W4:Y:S04]  /*c9aa0*/  LDL.LU R162, [R1+0x33c] ;  /* 0x00033c0001a27983 */ /* 0x000f280000300800 */
[----:B------:R-:W-:Y:S04]  /*c9ab0*/  STL [R1+0xd44], R175 ;  /* 0x000d44af01007387 */ /* 0x000fe80000100800 */
[----:B------:R-:W4:Y:S04]  /*c9ac0*/  LDL.LU R161, [R1+0x338] ;  /* 0x0003380001a17983 */ /* 0x000f280000300800 */
[----:B------:R-:W-:Y:S04]  /*c9ad0*/  STL [R1+0xd48], R170 ;  /* 0x000d48aa01007387 */ /* 0x000fe80000100800 */
[----:B------:R-:W4:Y:S04]  /*c9ae0*/  LDL.LU R160, [R1+0x334] ;  /* 0x0003340001a07983 */ /* 0x000f280000300800 */
[----:B------:R-:W-:Y:S04]  /*c9af0*/  STL [R1+0xd40], R169 ;  /* 0x000d40a901007387 */ /* 0x000fe80000100800 */
[----:B------:R-:W4:Y:S04]  /*c9b00*/  LDL.LU R159, [R1+0x330] ;  /* 0x00033000019f7983 */ /* 0x000f280000300800 */
[----:B------:R0:W-:Y:S04]  /*c9b10*/  STL [R1+0xd34], R168 ;  /* 0x000d34a801007387 */ /* 0x0001e80000100800 */
[----:B0-----:R-:W4:Y:S04]  /*c9b20*/  LDL.LU R168, [R1+0x240] ;  /* 0x0002400001a87983 */ /* 0x001f280000300800 */
        /* <DEDUP_REMOVED lines=10> */
[----:B------:R-:W-:-:S03]  /*c9bd0*/  PRMT R167, R166, 0x5410, R167 ;  /* 0x00005410a6a77816 */ /* 0x000fc600000000a7 */
[----:B------:R-:W4:Y:S04]  /*c9be0*/  LDL.LU R193, [R1+0x20c] ;  /* 0x00020c0001c17983 */ /* 0x000f280000300800 */
[----:B------:R-:W4:Y:S04]  /*c9bf0*/  LDL.LU R194, [R1+0x208] ;  /* 0x0002080001c27983 */ /* 0x000f280000300800 */
[----:B------:R-:W4:Y:S04]  /*c9c00*/  LDL.LU R200, [R1+0x200] ;  /* 0x0002000001c87983 */ /* 0x000f280000300800 */
[----:B------:R-:W4:Y:S04]  /*c9c10*/  LDL.LU R201, [R1+0x204] ;  /* 0x0002040001c97983 */ /* 0x000f280000300800 */
[----:B------:R-:W2:Y:S04]  /*c9c20*/  LDL.LU R166, [R1+0x54ac] ;  /* 0x0054ac0001a67983 */ /* 0x000ea80000300800 */
[----:B------:R0:W-:Y:S04]  /*c9c30*/  STL [R1+0xd38], R167 ;  /* 0x000d38a701007387 */ /* 0x0001e80000100800 */
[----:B0-----:R-:W4:Y:S01]  /*c9c40*/  LDL.LU R167, [R1+0x248] ;  /* 0x0002480001a77983 */ /* 0x001f220000300800 */
[----:B--2---:R-:W-:-:S03]  /*c9c50*/  PRMT R166, R165, 0x5410, R166 ;  /* 0x00005410a5a67816 */ /* 0x004fc600000000a6 */
[----:B------:R-:W2:Y:S04]  /*c9c60*/  LDL.LU R165, [R1+0x54a8] ;  /* 0x0054a80001a57983 */ /* 0x000ea80000300800 */
[----:B------:R0:W-:Y:S04]  /*c9c70*/  STL [R1+0xd30], R166 ;  /* 0x000d30a601007387 */ /* 0x0001e80000100800 */
[----:B0-----:R-:W4:Y:S01]  /*c9c80*/  LDL.LU R166, [R1+0x244] ;  /* 0x0002440001a67983 */ /* 0x001f220000300800 */
[----:B--2---:R-:W-:-:S03]  /*c9c90*/  PRMT R165, R164, 0x5410, R165 ;  /* 0x00005410a4a57816 */ /* 0x004fc600000000a5 */
[----:B------:R-:W3:Y:S04]  /*c9ca0*/  LDL.LU R164, [R1+0x54a4] ;  /* 0x0054a40001a47983 */ /* 0x000ee80000300800 */
[----:B------:R0:W-:Y:S04]  /*c9cb0*/  STL [R1+0xd24], R165 ;  /* 0x000d24a501007387 */ /* 0x0001e80000100800 */
[----:B0-----:R-:W2:Y:S01]  /*c9cc0*/  LDL.LU R165, [R1+0x24c] ;  /* 0x00024c0001a57983 */ /* 0x001ea20000300800 */
[----:B---3--:R-:W-:-:S03]  /*c9cd0*/  PRMT R164, R163, 0x5410, R164 ;  /* 0x00005410a3a47816 */ /* 0x008fc600000000a4 */
[----:B------:R-:W4:Y:S04]  /*c9ce0*/  LDL.LU R163, [R1+0x54a0] ;  /* 0x0054a00001a37983 */ /* 0x000f280000300800 */
[----:B------:R0:W-:Y:S04]  /*c9cf0*/  STL [R1+0xd20], R164 ;  /* 0x000d20a401007387 */ /* 0x0001e80000100800 */
[----:B0-----:R-:W3:Y:S01]  /*c9d00*/  LDL.LU R164, [R1+0x250] ;  /* 0x0002500001a47983 */ /* 0x001ee20000300800 */
[----:B----4-:R-:W-:-:S03]  /*c9d10*/  PRMT R163, R162, 0x5410, R163 ;  /* 0x00005410a2a37816 */ /* 0x010fc600000000a3 */
[----:B------:R-:W4:Y:S04]  /*c9d20*/  LDL.LU R162, [R1+0x549c] ;  /* 0x00549c0001a27983 */ /* 0x000f280000300800 */
[----:B------:R0:W-:Y:S04]  /*c9d30*/  STL [R1+0xd1c], R163 ;  /* 0x000d1ca301007387 */ /* 0x0001e80000100800 */
[----:B0-----:R-:W2:Y:S01]  /*c9d40*/  LDL.LU R163, [R1+0x254] ;  /* 0x0002540001a37983 */ /* 0x001ea20000300800 */
[----:B----4-:R-:W-:-:S03]  /*c9d50*/  PRMT R162, R161, 0x5410, R162 ;  /* 0x00005410a1a27816 */ /* 0x010fc600000000a2 */
        /* <DEDUP_REMOVED lines=8> */
[----:B------:R-:W4:Y:S01]  /*c9de0*/  LDL.LU R159, [R1+0x5490] ;  /* 0x00549000019f7983 */ /* 0x000f220000300800 */
        /* <DEDUP_REMOVED lines=10> */
[--C-:B------:R-:W-:Y:S02]  /*c9e90*/  PRMT R155, R155, 0x3340, R0.reuse ;  /* 0x000033409b9b7816 */ /* 0x100fe40000000000 */
[----:B------:R-:W-:-:S02]  /*c9ea0*/  PRMT R154, R154, 0x3340, R0 ;  /* 0x000033409a9a7816 */ /* 0x000fc40000000000 */
[----:B---3--:R-:W-:Y:S02]  /*c9eb0*/  PRMT R158, R162, 0x5410, R158 ;  /* 0x00005410a29e7816 */ /* 0x008fe4000000009e */
[--C-:B------:R-:W-:Y:S02]  /*c9ec0*/  PRMT R153, R153, 0x3340, R0.reuse ;  /* 0x0000334099997816 */ /* 0x100fe40000000000 */
[----:B--2---:R-:W-:Y:S01]  /*c9ed0*/  PRMT R157, R163, 0x5410, R157 ;  /* 0x00005410a39d7816 */ /* 0x004fe2000000009d */
[----:B------:R-:W-:Y:S01]  /*c9ee0*/  STL [R1+0xd08], R160 ;  /* 0x000d08a001007387 */ /* 0x000fe20000100800 */
[----:B------:R-:W-:Y:S02]  /*c9ef0*/  PRMT R152, R152, 0x3340, R0 ;  /* 0x0000334098987816 */ /* 0x000fe40000000000 */
[----:B------:R-:W-:Y:S02]  /*c9f00*/  LOP3.LUT R148, R148, 0xffff, RZ, 0xc0, !PT ;  /* 0x0000ffff94947812 */ /* 0x000fe400078ec0ff */
        /* <DEDUP_REMOVED lines=22> */
[----:B----4-:R-:W-:-:S05]  /*ca070*/  PRMT R159, R161, 0x5410, R159 ;  /* 0x00005410a19f7816 */ /* 0x010fca000000009f */
        /* <DEDUP_REMOVED lines=20> */
[----:B0-----:R-:W2:Y:S04]  /*ca1c0*/  LDL.LU R153, [R1+0x1fc] ;  /* 0x0001fc0001997983 */ /* 0x001ea80000300800 */
[----:B------:R-:W-:Y:S04]  /*ca1d0*/  STL [R1+0xc94], R108 ;  /* 0x000c946c01007387 */ /* 0x000fe80000100800 */
[----:B------:R-:W3:Y:S04]  /*ca1e0*/  LDL.LU R154, [R1+0x1f8] ;  /* 0x0001f800019a7983 */ /* 0x000ee80000300800 */
        /* <DEDUP_REMOVED lines=29> */
[----:B------:R-:W-:-:S04]  /*ca3c0*/  LOP3.LUT R24, R24, 0xffff, RZ, 0xc0, !PT ;  /* 0x0000ffff18187812 */ /* 0x000fc800078ec0ff */
[--C-:B------:R-:W-:Y:S02]  /*ca3d0*/  PRMT R24, R24, 0x3340, R0.reuse ;  /* 0x0000334018187816 */ /* 0x100fe40000000000 */
[----:B------:R-:W-:Y:S02]  /*ca3e0*/  LOP3.LUT R28, R28, 0xffff, RZ, 0xc0, !PT ;  /* 0x0000ffff1c1c7812 */ /* 0x000fe400078ec0ff */
[----:B------:R-:W-:Y:S02]  /*ca3f0*/  LOP3.LUT R29, R29, 0xffff, RZ, 0xc0, !PT ;  /* 0x0000ffff1d1d7812 */ /* 0x000fe400078ec0ff */
[--C-:B------:R-:W-:Y:S02]  /*ca400*/  PRMT R28, R28, 0x3340, R0.reuse ;  /* 0x000033401c1c7816 */ /* 0x100fe40000000000 */
[----:B------:R-:W-:Y:S02]  /*ca410*/  LOP3.LUT R31, R31, 0xffff, RZ, 0xc0, !PT ;  /* 0x0000ffff1f1f7812 */ /* 0x000fe400078ec0ff */
[----:B------:R-:W-:-:S02]  /*ca420*/  PRMT R29, R29, 0x3340, R0 ;  /* 0x000033401d1d7816 */ /* 0x000fc40000000000 */
[--C-:B------:R-:W-:Y:S02]  /*ca430*/  PRMT R30, R30, 0x3340, R0.reuse ;  /* 0x000033401e1e7816 */ /* 0x100fe40000000000 */
[--C-:B------:R-:W-:Y:S02]  /*ca440*/  PRMT R31, R31, 0x3340, R0.reuse ;  /* 0x000033401f1f7816 */ /* 0x100fe40000000000 */
[----:B------:R-:W-:Y:S02]  /*ca450*/  LOP3.LUT R32, R32, 0xffff, RZ, 0xc0, !PT ;  /* 0x0000ffff20207812 */ /* 0x000fe400078ec0ff */
[----:B------:R-:W-:Y:S02]  /*ca460*/  LOP3.LUT R34, R34, 0xffff, RZ, 0xc0, !PT ;  /* 0x0000ffff22227812 */ /* 0x000fe400078ec0ff */
[--C-:B------:R-:W-:Y:S02]  /*ca470*/  PRMT R32, R32, 0x3340, R0.reuse ;  /* 0x0000334020207816 */ /* 0x100fe40000000000 */
[----:B------:R-:W-:-:S02]  /*ca480*/  PRMT R34, R34, 0x3340, R0 ;  /* 0x0000334022227816 */ /* 0x000fc40000000000 */
[----:B------:R-:W-:Y:S02]  /*ca490*/  LOP3.LUT R35, R35, 0xffff, RZ, 0xc0, !PT ;  /* 0x0000ffff23237812 */ /* 0x000fe400078ec0ff */
[----:B------:R-:W-:Y:S02]  /*ca4a0*/  LOP3.LUT R36, R36, 0xffff, RZ, 0xc0, !PT ;  /* 0x0000ffff24247812 */ /* 0x000fe400078ec0ff */
[----:B------:R-:W-:Y:S02]  /*ca4b0*/  LOP3.LUT R37, R37, 0xffff, RZ, 0xc0, !PT ;  /* 0x0000ffff25257812 */ /* 0x000fe400078ec0ff */
[--C-:B------:R-:W-:Y:S02]  /*ca4c0*/  PRMT R35, R35, 0x3340, R0.reuse ;  /* 0x0000334023237816 */ /* 0x100fe40000000000 */
[--C-:B------:R-:W-:Y:S02]  /*ca4d0*/  PRMT R36, R36, 0x3340, R0.reuse ;  /* 0x0000334024247816 */ /* 0x100fe40000000000 */
[----:B------:R-:W-:-:S02]  /*ca4e0*/  PRMT R37, R37, 0x3340, R0 ;  /* 0x0000334025257816 */ /* 0x000fc40000000000 */
[----:B------:R-:W-:Y:S02]  /*ca4f0*/  LOP3.LUT R39, R39, 0xffff, RZ, 0xc0, !PT ;  /* 0x0000ffff27277812 */ /* 0x000fe400078ec0ff */
[----:B------:R-:W-:Y:S02]  /*ca500*/  LOP3.LUT R40, R40, 0xffff, RZ, 0xc0, !PT ;  /* 0x0000ffff28287812 */ /* 0x000fe400078ec0ff */
[--C-:B------:R-:W-:Y:S02]  /*ca510*/  PRMT R39, R39, 0x3340, R0.reuse ;  /* 0x0000334027277816 */ /* 0x100fe40000000000 */
[----:B------:R-:W-:Y:S02]  /*ca520*/  PRMT R40, R40, 0x3340, R0 ;  /* 0x0000334028287816 */ /* 0x000fe40000000000 */
[----:B------:R-:W-:-:S04]  /*ca530*/  LOP3.LUT R45, R45, 0xffff, RZ, 0xc0, !PT ;  /* 0x0000ffff2d2d7812 */ /* 0x000fc800078ec0ff */
[----:B------:R-:W-:Y:S02]  /*ca540*/  PRMT R45, R45, 0x3340, R0 ;  /* 0x000033402d2d7816 */ /* 0x000fe40000000000 */
[----:B--2---:R-:W-:Y:S02]  /*ca550*/  PRMT R107, R153, 0x5410, R106 ;  /* 0x00005410996b7816 */ /* 0x004fe4000000006a */
[----:B---3--:R-:W-:-:S03]  /*ca560*/  PRMT R106, R154, 0x5410, R105 ;  /* 0x000054109a6a7816 */ /* 0x008fc60000000069 */
[----:B------:R-:W-:Y:S01]  /*ca570*/  STL [R1+0xc8c], R107 ;  /* 0x000c8c6b01007387 */ /* 0x000fe20000100800 */
[----:B----4-:R-:W-:-:S03]  /*ca580*/  PRMT R105, R155, 0x5410, R104 ;  /* 0x000054109b697816 */ /* 0x010fc60000000068 */
[----:B------:R-:W-:Y:S01]  /*ca590*/  STL [R1+0xc80], R106 ;  /* 0x000c806a01007387 */ /* 0x000fe20000100800 */
[----:B------:R-:W-:-:S03]  /*ca5a0*/  PRMT R104, R156, 0x5410, R103 ;  /* 0x000054109c687816 */ /* 0x000fc60000000067 */
        /* <DEDUP_REMOVED lines=18> */
[----:B------:R0:W-:Y:S01]  /*ca6d0*/  STL [R1+0x24c], R24 ;  /* 0x00024c1801007387 */ /* 0x0001e20000100800 */
[----:B------:R-:W-:-:S03]  /*ca6e0*/  PRMT R25, R166, 0x5410, R27 ;  /* 0x00005410a6197816 */ /* 0x000fc6000000001b */
[----:B------:R1:W-:Y:S01]  /*ca6f0*/  STL [R1+0x248], R26 ;  /* 0x0002481a01007387 */ /* 0x0003e20000100800 */
[----:B0-----:R-:W-:-:S03]  /*ca700*/  PRMT R24, R167, 0x5410, R28 ;  /* 0x00005410a7187816 */ /* 0x001fc6000000001c */
[----:B------:R0:W-:Y:S01]  /*ca710*/  STL [R1+0x244], R25 ;  /* 0x0002441901007387 */ /* 0x0001e20000100800 */
[----:B-1----:R-:W-:-:S03]  /*ca720*/  PRMT R26, R168, 0x5410, R29 ;  /* 0x00005410a81a7816 */ /* 0x002fc6000000001d */
[----:B------:R1:W-:Y:S01]  /*ca730*/  STL [R1+0x240], R24 ;  /* 0x0002401801007387 */ /* 0x0003e20000100800 */
[----:B0-----:R-:W-:-:S03]  /*ca740*/  PRMT R25, R169, 0x5410, R30 ;  /* 0x00005410a9197816 */ /* 0x001fc6000000001e */
[----:B------:R0:W-:Y:S01]  /*ca750*/  STL [R1+0x23c], R26 ;  /* 0x00023c1a01007387 */ /* 0x0001e20000100800 */
[----:B-1----:R-:W-:-:S03]  /*ca760*/  PRMT R24, R170, 0x5410, R31 ;  /* 0x00005410aa187816 */ /* 0x002fc6000000001f */
[----:B------:R1:W-:Y:S04]  /*ca770*/  STL [R1+0x238], R25 ;  /* 0x0002381901007387 */ /* 0x0003e80000100800 */
[----:B------:R2:W-:Y:S01]  /*ca780*/  STL [R1+0x234], R24 ;  /* 0x0002341801007387 */ /* 0x0005e20000100800 */
[----:B0-----:R-:W-:Y:S02]  /*ca790*/  PRMT R26, R175, 0x5410, R32 ;  /* 0x00005410af1a7816 */ /* 0x001fe40000000020 */
[----:B-1----:R-:W-:-:S03]  /*ca7a0*/  PRMT R25, R176, 0x5410, R33 ;  /* 0x00005410b0197816 */ /* 0x002fc60000000021 */
[----:B------:R0:W-:Y:S01]  /*ca7b0*/  STL [R1+0x22c], R26 ;  /* 0x00022c1a01007387 */ /* 0x0001e20000100800 */
[----:B--2---:R-:W-:-:S03]  /*ca7c0*/  PRMT R24, R177, 0x5410, R34 ;  /* 0x00005410b1187816 */ /* 0x004fc60000000022 */
        /* <DEDUP_REMOVED lines=10> */
[----:B------:R-:W-:Y:S01]  /*ca870*/  STL [R1+0x210], R26 ;  /* 0x0002101a01007387 */ /* 0x000fe20000100800 */
[----:B--2---:R-:W-:-:S03]  /*ca880*/  PRMT R24, R193, 0x5410, R40 ;  /* 0x00005410c1187816 */ /* 0x004fc60000000028 */
[----:B------:R-:W-:Y:S04]  /*ca890*/  STL [R1+0x20c], R25 ;  /* 0x00020c1901007387 */ /* 0x000fe80000100800 */
[----:B------:R0:W-:Y:S04]  /*ca8a0*/  STL [R1+0x208], R24 ;  /* 0x0002081801007387 */ /* 0x0001e80000100800 */
        /* <DEDUP_REMOVED lines=18> */
[----:B------:R-:W4:Y:S04]  /*ca9d0*/  LDL.LU R175, [R1+0xc0] ;  /* 0x0000c00001af7983 */ /* 0x000f280000300800 */
[----:B------:R-:W3:Y:S04]  /*ca9e0*/  LDL.LU R176, [R1+0xb8] ;  /* 0x0000b80001b07983 */ /* 0x000ee80000300800 */
[----:B------:R-:W3:Y:S04]  /*ca9f0*/  LDL.LU R177, [R1+0xa4] ;  /* 0x0000a40001b17983 */ /* 0x000ee80000300800 */
[----:B------:R-:W3:Y:S04]  /*caa00*/  LDL.LU R178, [R1+0xa8] ;  /* 0x0000a80001b27983 */ /* 0x000ee80000300800 */
[----:B------:R-:W2:Y:S04]  /*caa10*/  LDL.LU R184, [R1+0xa0] ;  /* 0x0000a00001b87983 */ /* 0x000ea80000300800 */
[----:B------:R-:W4:Y:S04]  /*caa20*/  LDL.LU R185, [R1+0x8c] ;  /* 0x00008c0001b97983 */ /* 0x000f280000300800 */
[----:B------:R-:W3:Y:S04]  /*caa30*/  LDL.LU R186, [R1+0x88] ;  /* 0x0000880001ba7983 */ /* 0x000ee80000300800 */
[----:B------:R-:W3:Y:S01]  /*caa40*/  LDL.LU R192, [R1+0x84] ;  /* 0x0000840001c07983 */ /* 0x000ee20000300800 */
[----:B------:R-:W-:-:S02]  /*caa50*/  PRMT R41, R194, 0x5410, R41 ;  /* 0x00005410c2297816 */ /* 0x000fc40000000029 */
[----:B------:R-:W-:Y:S01]  /*caa60*/  PRMT R45, R200, 0x5410, R45 ;  /* 0x00005410c82d7816 */ /* 0x000fe2000000002d */
[----:B------:R-:W3:Y:S01]  /*caa70*/  LDL.LU R193, [R1+0x80] ;  /* 0x0000800001c17983 */ /* 0x000ee20000300800 */
[----:B------:R-:W-:-:S03]  /*caa80*/  PRMT R43, R201, 0x5410, R43 ;  /* 0x00005410c92b7816 */ /* 0x000fc6000000002b */
[----:B------:R-:W3:Y:S04]  /*caa90*/  LDL.LU R194, [R1+0x7c] ;  /* 0x00007c0001c27983 */ /* 0x000ee80000300800 */
[----:B------:R-:W3:Y:S04]  /*caaa0*/  LDL.LU R200, [R1+0x68] ;  /* 0x0000680001c87983 */ /* 0x000ee80000300800 */
[----:B------:R-:W3:Y:S01]  /*caab0*/  LDL.LU R201, [R1+0x64] ;  /* 0x0000640001c97983 */ /* 0x000ee20000300800 */
[----:B------:R-:W-:Y:S02]  /*caac0*/  LOP3.LUT R71, R71, 0xffff, RZ, 0xc0, !PT ;  /* 0x0000ffff47477812 */ /* 0x000fe400078ec0ff */
[----:B------:R-:W-:-:S02]  /*caad0*/  LOP3.LUT R72, R72, 0xffff, RZ, 0xc0, !PT ;  /* 0x0000ffff48487812 */ /* 0x000fc400078ec0ff */
[----:B------:R-:W-:Y:S02]  /*caae0*/  LOP3.LUT R73, R73, 0xffff, RZ, 0xc0, !PT ;  /* 0x0000ffff49497812 */ /* 0x000fe400078ec0ff */
[----:B------:R-:W-:Y:S02]  /*caaf0*/  LOP3.LUT R74, R74, 0xffff, RZ, 0xc0, !PT ;  /* 0x0000ffff4a4a7812 */ /* 0x000fe400078ec0ff */
[--C-:B------:R-:W-:Y:S02]  /*cab00*/  PRMT R71, R71, 0x3340, R0.reuse ;  /* 0x0000334047477816 */ /* 0x100fe40000000000 */
[----:B------:R-:W-:Y:S02]  /*cab10*/  LOP3.LUT R75, R75, 0xffff, RZ, 0xc0, !PT ;  /* 0x0000ffff4b4b7812 */ /* 0x000fe400078ec0ff */
[----:B------:R-:W-:Y:S02]  /*cab20*/  LOP3.LUT R66, R66, 0xffff, RZ, 0xc0, !PT ;  /* 0x0000ffff42427812 */ /* 0x000fe400078ec0ff */
[----:B------:R-:W-:-:S02]  /*cab30*/  PRMT R72, R72, 0x3340, R0 ;  /* 0x0000334048487816 */ /* 0x000fc40000000000 */
[--C-:B------:R-:W-:Y:S02]  /*cab40*/  PRMT R73, R73, 0x3340, R0.reuse ;  /* 0x0000334049497816 */ /* 0x100fe40000000000 */
[--C-:B------:R-:W-:Y:S02]  /*cab50*/  PRMT R74, R74, 0x3340, R0.reuse ;  /* 0x000033404a4a7816 */ /* 0x100fe40000000000 */
[----:B------:R-:W-:Y:S02]  /*cab60*/  PRMT R32, R17, 0x5410, R7 ;  /* 0x0000541011207816 */ /* 0x000fe40000000007 */
[----:B------:R-:W-:Y:S01]  /*cab70*/  PRMT R75, R75, 0x3340, R0 ;  /* 0x000033404b4b7816 */ /* 0x000fe20000000000 */
[----:B------:R-:W3:Y:S01]  /*cab80*/  LDL.LU R17, [R1+0x548c] ;  /* 0x00548c0001117983 */ /* 0x000ee20000300800 */
[----:B------:R-:W-:Y:S02]  /*cab90*/  LOP3.LUT R76, R76, 0xffff, RZ, 0xc0, !PT ;  /* 0x0000ffff4c4c7812 */ /* 0x000fe400078ec0ff */
[----:B------:R-:W-:-:S02]  /*caba0*/  PRMT R71, R15, 0x5410, R71 ;  /* 0x000054100f477816 */ /* 0x000fc40000000047 */
[----:B------:R-:W-:Y:S01]  /*cabb0*/  PRMT R66, R66, 0x3340, R0 ;  /* 0x0000334042427816 */ /* 0x000fe20000000000 */
[----:B------:R-:W3:Y:S01]  /*cabc0*/  LDL.LU R15, [R1+0x5488] ;  /* 0x00548800010f7983 */ /* 0x000ee20000300800 */
[----:B------:R-:W-:Y:S02]  /*cabd0*/  LOP3.LUT R77, R77, 0xffff, RZ, 0xc0, !PT ;  /* 0x0000ffff4d4d7812 */ /* 0x000fe400078ec0ff */
[----:B------:R-:W-:Y:S02]  /*cabe0*/  PRMT R72, R3, 0x5410, R72 ;  /* 0x0000541003487816 */ /* 0x000fe40000000048 */
[----:B------:R-:W3:Y:S01]  /*cabf0*/  LDL.LU R3, [R1+0x5484] ;  /* 0x0054840001037983 */ /* 0x000ee20000300800 */
[----:B------:R-:W-:Y:S02]  /*cac00*/  PRMT R73, R216, 0x5410, R73 ;  /* 0x00005410d8497816 */ /* 0x000fe40000000049 */
[----:B------:R-:W-:Y:S01]  /*cac10*/  PRMT R74, R13, 0x5410, R74 ;  /* 0x000054100d4a7816 */ /* 0x000fe2000000004a */
[----:B------:R-:W3:Y:S01]  /*cac20*/  LDL.LU R216, [R1+0x5480] ;  /* 0x0054800001d87983 */ /* 0x000ee20000300800 */
[----:B------:R-:W-:-:S02]  /*cac30*/  LOP3.LUT R68, R68, 0xffff, RZ, 0xc0, !PT ;  /* 0x0000ffff44447812 */ /* 0x000fc400078ec0ff */
[--C-:B------:R-:W-:Y:S01]  /*cac40*/  PRMT R76, R76, 0x3340, R0.reuse ;  /* 0x000033404c4c7816 */ /* 0x100fe20000000000 */
[----:B------:R-:W3:Y:S01]  /*cac50*/  LDL.LU R13, [R1+0x547c] ;  /* 0x00547c00010d7983 */ /* 0x000ee20000300800 */
[----:B------:R-:W-:Y:S02]  /*cac60*/  PRMT R75, R2, 0x5410, R75 ;  /* 0x00005410024b7816 */ /* 0x000fe4000000004b */
[--C-:B------:R-:W-:Y:S01]  /*cac70*/  PRMT R77, R77, 0x3340, R0.reuse ;  /* 0x000033404d4d7816 */ /* 0x100fe20000000000 */
[----:B------:R-:W3:Y:S01]  /*cac80*/  LDL.LU R2, [R1+0x5478] ;  /* 0x0054780001027983 */ /* 0x000ee20000300800 */
[----:B------:R-:W-:Y:S02]  /*cac90*/  LOP3.LUT R81, R81, 0xffff, RZ, 0xc0, !PT ;  /* 0x0000ffff51517812 */ /* 0x000fe400078ec0ff */
[----:B------:R-:W-:Y:S02]  /*caca0*/  LOP3.LUT R142, R142, 0xffff, RZ, 0xc0, !PT ;  /* 0x0000ffff8e8e7812 */ /* 0x000fe400078ec0ff */
[----:B------:R-:W-:-:S02]  /*cacb0*/  PRMT R68, R68, 0x3340, R0 ;  /* 0x0000334044447816 */ /* 0x000fc40000000000 */
[----:B------:R-:W-:Y:S02]  /*cacc0*/  LOP3.LUT R133, R133, 0xffff, RZ, 0xc0, !PT ;  /* 0x0000ffff85857812 */ /* 0x000fe400078ec0ff */
[----:B------:R-:W-:Y:S02]  /*cacd0*/  PRMT R76, R18, 0x5410, R76 ;  /* 0x00005410124c7816 */ /* 0x000fe4000000004c */
[----:B------:R-:W-:Y:S02]  /*cace0*/  LOP3.LUT R82, R82, 0xffff, RZ, 0xc0, !PT ;  /* 0x0000ffff52527812 */ /* 0x000fe400078ec0ff */
[----:B------:R-:W-:Y:S02]  /*cacf0*/  PRMT R77, R231, 0x5410, R77 ;  /* 0x00005410e74d7816 */ /* 0x000fe4000000004d */
        /* <DEDUP_REMOVED lines=12> */
[--C-:B------:R-:W-:Y:S02]  /*cadc0*/  PRMT R82, R82, 0x3340, R0.reuse ;  /* 0x0000334052527816 */ /* 0x100fe40000000000 */
[----:B------:R-:W-:-:S02]  /*cadd0*/  PRMT R4, R4, 0x3340, R0 ;  /* 0x0000334004047816 */ /* 0x000fc40000000000 */
[--C-:B------:R-:W-:Y:S02]  /*cade0*/  PRMT R83, R83, 0x3340, R0.reuse ;  /* 0x0000334053537816 */ /* 0x100fe40000000000 */
[----:B------:R-:W-:Y:S02]  /*cadf0*/  PRMT R81, R8, 0x5410, R81 ;  /* 0x0000541008517816 */ /* 0x000fe40000000051 */
[--C-:B------:R-:W-:Y:S02]  /*cae00*/  PRMT R5, R5, 0x3340, R0.reuse ;  /* 0x0000334005057816 */ /* 0x100fe40000000000 */
[----:B------:R-:W-:Y:S02]  /*cae10*/  PRMT R84, R84, 0x3340, R0 ;  /* 0x0000334054547816 */ /* 0x000fe40000000000 */
[----:B------:R-:W-:Y:S02]  /*cae20*/  LOP3.LUT R88, R88, 0xffff, RZ, 0xc0, !PT ;  /* 0x0000ffff58587812 */ /* 0x000fe400078ec0ff */
[----:B------:R-:W-:-:S02]  /*cae30*/  PRMT R28, R244, 0x5410, R142 ;  /* 0x00005410f41c7816 */ /* 0x000fc4000000008e */
[--C-:B------:R-:W-:Y:S02]  /*cae40*/  PRMT R6, R6, 0x3340, R0.reuse ;  /* 0x0000334006067816 */ /* 0x100fe40000000000 */
[----:B------:R-:W-:Y:S02]  /*cae50*/  PRMT R85, R85, 0x3340, R0 ;  /* 0x0000334055557816 */ /* 0x000fe40000000000 */
[----:B------:R-:W-:Y:S02]  /*cae60*/  LOP3.LUT R89, R89, 0xffff, RZ, 0xc0, !PT ;  /* 0x0000ffff59597812 */ /* 0x000fe400078ec0ff */
[----:B------:R-:W-:Y:S02]  /*cae70*/  PRMT R133, R240, 0x5410, R133 ;  /* 0x00005410f0857816 */ /* 0x000fe40000000085 */
[----:B------:R-:W-:Y:S02]  /*cae80*/  LOP3.LUT R90, R90, 0xffff, RZ, 0xc0, !PT ;  /* 0x0000ffff5a5a7812 */ /* 0x000fe400078ec0ff */
[----:B------:R-:W-:-:S02]  /*cae90*/  PRMT R82, R237, 0x5410, R82 ;  /* 0x00005410ed527816 */ /* 0x000fc40000000052 */
[----:B------:R-:W-:Y:S02]  /*caea0*/  LOP3.LUT R91, R91, 0xffff, RZ, 0xc0, !PT ;  /* 0x0000ffff5b5b7812 */ /* 0x000fe400078ec0ff */
[----:B------:R-:W-:Y:S02]  /*caeb0*/  PRMT R83, R234, 0x5410, R83 ;  /* 0x00005410ea537816 */ /* 0x000fe40000000053 */
[--C-:B------:R-:W-:Y:S02]  /*caec0*/  PRMT R88, R88, 0x3340, R0.reuse ;  /* 0x0000334058587816 */ /* 0x100fe40000000000 */
[--C-:B------:R-:W-:Y:S02]  /*caed0*/  PRMT R89, R89, 0x3340, R0.reuse ;  /* 0x0000334059597816 */ /* 0x100fe40000000000 */
        /* <DEDUP_REMOVED lines=10> */
[----:B--2---:R-:W-:Y:S02]  /*caf80*/  PRMT R66, R184, 0x5410, R66 ;  /* 0x00005410b8427816 */ /* 0x004fe40000000042 */
[----:B------:R-:W2:Y:S01]  /*caf90*/  LDL.LU R184, [R1+0x16c] ;  /* 0x00016c0001b87983 */ /* 0x000ea20000300800 */
[----:B----4-:R-:W-:-:S03]  /*cafa0*/  PRMT R65, R185, 0x5410, R65 ;  /* 0x00005410b9417816 */ /* 0x010fc60000000041 */
[----:B------:R-:W4:Y:S01]  /*cafb0*/  LDL.LU R185, [R1+0x17c] ;  /* 0x00017c0001b97983 */ /* 0x000f220000300800 */
[----:B---3--:R-:W-:-:S03]  /*cafc0*/  PRMT R70, R186, 0x5410, R70 ;  /* 0x00005410ba467816 */ /* 0x008fc60000000046 */
[----:B------:R-:W3:Y:S04]  /*cafd0*/  LDL.LU R186, [R1+0x1a4] ;  /* 0x0001a40001ba7983 */ /* 0x000ee80000300800 */
[----:B------:R-:W3:Y:S01]  /*cafe0*/  LDL.LU R18, [R1+0x5474] ;  /* 0x0054740001127983 */ /* 0x000ee20000300800 */
[----:B------:R-:W-:-:S03]  /*caff0*/  PRMT R68, R192, 0x5410, R68 ;  /* 0x00005410c0447816 */ /* 0x000fc60000000044 */
[----:B------:R-:W3:Y:S01]  /*cb000*/  LDL.LU R231, [R1+0x5470] ;  /* 0x0054700001e77983 */ /* 0x000ee20000300800 */
[----:B------:R-:W-:-:S03]  /*cb010*/  IMAD.MOV.U32 R192, RZ, RZ, R215 ;  /* 0x000000ffffc07224 */ /* 0x000fc600078e00d7 */
[----:B------:R-:W3:Y:S04]  /*cb020*/  LDL.LU R225, [R1+0x546c] ;  /* 0x00546c0001e17983 */ /* 0x000ee80000300800 */
[----:B------:R-:W3:Y:S04]  /*cb030*/  LDL.LU R228, [R1+0x5468] ;  /* 0x0054680001e47983 */ /* 0x000ee80000300800 */
[----:B------:R-:W3:Y:S04]  /*cb040*/  LDL.LU R220, [R1+0x5464] ;  /* 0x0054640001dc7983 */ /* 0x000ee80000300800 */
[----:B------:R-:W3:Y:S01]  /*cb050*/  LDL.LU R215, [R1+0x1e8] ;  /* 0x0001e80001d77983 */ /* 0x000ee20000300800 */
[----:B------:R-:W-:-:S03]  /*cb060*/  PRMT R34, R194, 0x5410, R4 ;  /* 0x00005410c2227816 */ /* 0x000fc60000000004 */
[----:B------:R-:W2:Y:S01]  /*cb070*/  LDL.LU R8, [R1+0x5460] ;  /* 0x0054600001087983 */ /* 0x000ea20000300800 */
[----:B------:R-:W-:-:S03]  /*cb080*/  PRMT R35, R200, 0x5410, R5 ;  /* 0x00005410c8237816 */ /* 0x000fc60000000005 */
[----:B------:R-:W3:Y:S01]  /*cb090*/  LDL.LU R244, [R1+0x545c] ;  /* 0x00545c0001f47983 */ /* 0x000ee20000300800 */
[----:B------:R-:W-:-:S03]  /*cb0a0*/  PRMT R4, R11, 0x5410, R84 ;  /* 0x000054100b047816 */ /* 0x000fc60000000054 */
[----:B------:R-:W3:Y:S01]  /*cb0b0*/  LDL.LU R240, [R1+0x5458] ;  /* 0x0054580001f07983 */ /* 0x000ee20000300800 */
[----:B------:R-:W-:-:S03]  /*cb0c0*/  PRMT R33, R201, 0x5410, R6 ;  /* 0x00005410c9217816 */ /* 0x000fc60000000006 */
[----:B------:R-:W3:Y:S01]  /*cb0d0*/  LDL.LU R237, [R1+0x5454] ;  /* 0x0054540001ed7983 */ /* 0x000ee20000300800 */
[----:B------:R-:W-:-:S03]  /*cb0e0*/  PRMT R5, R248, 0x5410, R85 ;  /* 0x00005410f8057816 */ /* 0x000fc60000000055 */
[----:B------:R-:W3:Y:S01]  /*cb0f0*/  LDL.LU R234, [R1+0x5450] ;  /* 0x0054500001ea7983 */ /* 0x000ee20000300800 */
[----:B------:R-:W-:-:S03]  /*cb100*/  PRMT R6, R246, 0x5410, R86 ;  /* 0x00005410f6067816 */ /* 0x000fc60000000056 */
[----:B------:R-:W4:Y:S04]  /*cb110*/  LDL.LU R11, [R1+0x544c] ;  /* 0x00544c00010b7983 */ /* 0x000f280000300800 */
        /* <DEDUP_REMOVED lines=9> */
[----:B------:R-:W-:-:S02]  /*cb1b0*/  SHF.R.U32.HI R139, RZ, 0x8, R139 ;  /* 0x00000008ff8b7819 */ /* 0x000fc4000001168b */
[----:B------:R-:W-:Y:S02]  /*cb1c0*/  LOP3.LUT R69, R69, 0xffff, RZ, 0xc0, !PT ;  /* 0x0000ffff45457812 */ /* 0x000fe400078ec0ff */
[----:B------:R-:W-:Y:S02]  /*cb1d0*/  SHF.R.U32.HI R138, RZ, 0x8, R138 ;  /* 0x00000008ff8a7819 */ /* 0x000fe4000001168a */
[----:B------:R-:W-:Y:S02]  /*cb1e0*/  SHF.R.U32.HI R137, RZ, 0x8, R137 ;  /* 0x00000008ff897819 */ /* 0x000fe40000011689 */
[----:B------:R-:W-:Y:S02]  /*cb1f0*/  SHF.R.U32.HI R132, RZ, 0x8, R132 ;  /* 0x00000008ff847819 */ /* 0x000fe40000011684 */
[----:B------:R-:W-:Y:S02]  /*cb200*/  LOP3.LUT R139, R139, 0xffff, RZ, 0xc0, !PT ;  /* 0x0000ffff8b8b7812 */ /* 0x000fe400078ec0ff */
[----:B------:R-:W-:-:S02]  /*cb210*/  PRMT R69, R69, 0x3340, R0 ;  /* 0x0000334045457816 */ /* 0x000fc40000000000 */
[----:B------:R-:W-:Y:S02]  /*cb220*/  LOP3.LUT R138, R138, 0xffff, RZ, 0xc0, !PT ;  /* 0x0000ffff8a8a7812 */ /* 0x000fe400078ec0ff */
[----:B------:R-:W-:Y:S02]  /*cb230*/  LOP3.LUT R137, R137, 0xffff, RZ, 0xc0, !PT ;  /* 0x0000ffff89897812 */ /* 0x000fe400078ec0ff */
[----:B------:R-:W-:Y:S02]  /*cb240*/  LOP3.LUT R132, R132, 0xffff, RZ, 0xc0, !PT ;  /* 0x0000ffff84847812 */ /* 0x000fe400078ec0ff */
[--C-:B------:R-:W-:Y:S02]  /*cb250*/  PRMT R139, R139, 0x3340, R0.reuse ;  /* 0x000033408b8b7816 */ /* 0x100fe40000000000 */
[----:B------:R-:W-:Y:S02]  /*cb260*/  PRMT R138, R138, 0x3340, R0 ;  /* 0x000033408a8a7816 */ /* 0x000fe40000000000 */
[----:B------:R-:W-:-:S02]  /*cb270*/  PRMT R69, R193, 0x5410, R69 ;  /* 0x00005410c1457816 */ /* 0x000fc40000000045 */
[--C-:B------:R-:W-:Y:S01]  /*cb280*/  PRMT R137, R137, 0x3340, R0.reuse ;  /* 0x0000334089897816 */ /* 0x100fe20000000000 */
[----:B------:R-:W3:Y:S01]  /*cb290*/  LDL.LU R193, [R1+0x278] ;  /* 0x0002780001c17983 */ /* 0x000ee20000300800 */
[----:B------:R-:W-:-:S03]  /*cb2a0*/  PRMT R132, R132, 0x3340, R0 ;  /* 0x0000334084847816 */ /* 0x000fc60000000000 */
[----:B------:R-:W3:Y:S01]  /*cb2b0*/  LDL.LU R200, [R1+0x28c] ;  /* 0x00028c0001c87983 */ /* 0x000ee20000300800 */
[----:B------:R-:W-:-:S03]  /*cb2c0*/  PRMT R64, R175, 0x5410, R64 ;  /* 0x00005410af407816 */ /* 0x000fc60000000040 */
[----:B------:R-:W3:Y:S01]  /*cb2d0*/  LDL.LU R201, [R1+0x2a0] ;  /* 0x0002a00001c97983 */ /* 0x000ee20000300800 */
[----:B--2---:R-:W-:-:S03]  /*cb2e0*/  PRMT R139, R8, 0x5410, R139 ;  /* 0x00005410088b7816 */ /* 0x004fc6000000008b */
[----:B------:R-:W2:Y:S01]  /*cb2f0*/  LDL.LU R8, [R1+0x5428] ;  /* 0x0054280001087983 */ /* 0x000ea20000300800 */
[----:B----4-:R-:W-:-:S03]  /*cb300*/  PRMT R138, R11, 0x5410, R138 ;  /* 0x000054100b8a7816 */ /* 0x010fc6000000008a */
[----:B------:R-:W4:Y:S01]  /*cb310*/  LDL.LU R11, [R1+0x5424] ;  /* 0x00542400010b7983 */ /* 0x000f220000300800 */
[----:B---3--:R-:W-:-:S03]  /*cb320*/  PRMT R137, R241, 0x5410, R137 ;  /* 0x00005410f1897816 */ /* 0x008fc60000000089 */
[----:B------:R-:W3:Y:S01]  /*cb330*/  LDL.LU R241, [R1+0x5420] ;  /* 0x0054200001f17983 */ /* 0x000ee20000300800 */
[----:B------:R-:W-:-:S03]  /*cb340*/  PRMT R175, R222, 0x5410, R132 ;  /* 0x00005410deaf7816 */ /* 0x000fc60000000084 */
[----:B------:R-:W0:Y:S01]  /*cb350*/  LDL.LU R222, [R1+0x541c] ;  /* 0x00541c0001de7983 */ /* 0x000e220000300800 */
[----:B------:R-:W-:Y:S02]  /*cb360*/  LOP3.LUT R49, R49, 0xffff, RZ, 0xc0, !PT ;  /* 0x0000ffff31317812 */ /* 0x000fe400078ec0ff */
[----:B------:R-:W-:Y:S02]  /*cb370*/  LOP3.LUT R50, R50, 0xffff, RZ, 0xc0, !PT ;  /* 0x0000ffff32327812 */ /* 0x000fe400078ec0ff */
[----:B------:R-:W-:Y:S02]  /*cb380*/  LOP3.LUT R54, R54, 0xffff, RZ, 0xc0, !PT ;  /* 0x0000ffff36367812 */ /* 0x000fe400078ec0ff */
[----:B------:R-:W-:Y:S02]  /*cb390*/  LOP3.LUT R53, R53, 0xffff, RZ, 0xc0, !PT ;  /* 0x0000ffff35357812 */ /* 0x000fe400078ec0ff */
[--C-:B------:R-:W-:Y:S02]  /*cb3a0*/  PRMT R49, R49, 0x3340, R0.reuse ;  /* 0x0000334031317816 */ /* 0x100fe40000000000 */
[----:B------:R-:W-:-:S02]  /*cb3b0*/  PRMT R50, R50, 0x3340, R0 ;  /* 0x0000334032327816 */ /* 0x000fc40000000000 */
[----:B------:R-:W-:Y:S02]  /*cb3c0*/  SHF.R.U32.HI R130, RZ, 0x8, R130 ;  /* 0x00000008ff827819 */ /* 0x000fe40000011682 */
[--C-:B------:R-:W-:Y:S02]  /*cb3d0*/  PRMT R54, R54, 0x3340, R0.reuse ;  /* 0x0000334036367816 */ /* 0x100fe40000000000 */
[----:B------:R-:W-:Y:S02]  /*cb3e0*/  LOP3.LUT R57, R57, 0xffff, RZ, 0xc0, !PT ;  /* 0x0000ffff39397812 */ /* 0x000fe400078ec0ff */
[----:B------:R-:W-:Y:S02]  /*cb3f0*/  PRMT R53, R53, 0x3340, R0 ;  /* 0x0000334035357816 */ /* 0x000fe40000000000 */
[----:B------:R-:W-:Y:S02]  /*cb400*/  PRMT R51, R158, 0x5410, R51 ;  /* 0x000054109e337816 */ /* 0x000fe40000000033 */
[----:B------:R-:W-:Y:S01]  /*cb410*/  LOP3.LUT R61, R61, 0xffff, RZ, 0xc0, !PT ;  /* 0x0000ffff3d3d7812 */ /* 0x000fe200078ec0ff */
[----:B------:R-:W2:Y:S01]  /*cb420*/  LDL.LU R158, [R1+0x30c] ;  /* 0x00030c00019e7983 */ /* 0x000ea20000300800 */
[----:B------:R-:W-:-:S02]  /*cb430*/  PRMT R49, R159, 0x5410, R49 ;  /* 0x000054109f317816 */ /* 0x000fc40000000031 */
[----:B------:R-:W-:Y:S01]  /*cb440*/  PRMT R58, R58, 0x3340, R0 ;  /* 0x000033403a3a7816 */ /* 0x000fe20000000000 */
[----:B------:R-:W4:Y:S01]  /*cb450*/  LDL.LU R159, [R1+0x32c] ;  /* 0x00032c00019f7983 */ /* 0x000f220000300800 */
[----:B------:R-:W-:Y:S02]  /*cb460*/  LOP3.LUT R130, R130, 0xffff, RZ, 0xc0, !PT ;  /* 0x0000ffff82827812 */ /* 0x000fe400078ec0ff */
[----:B------:R-:W-:Y:S02]  /*cb470*/  PRMT R50, R160, 0x5410, R50 ;  /* 0x00005410a0327816 */ /* 0x000fe40000000032 */
[----:B------:R-:W-:Y:S01]  /*cb480*/  PRMT R57, R57, 0x3340, R0 ;  /* 0x0000334039397816 */ /* 0x000fe20000000000 */
[----:B------:R-:W3:Y:S01]  /*cb490*/  LDL.LU R160, [R1+0x348] ;  /* 0x0003480001a07983 */ /* 0x000ee20000300800 */
[----:B------:R-:W-:Y:S02]  /*cb4a0*/  PRMT R54, R161, 0x5410, R54 ;  /* 0x00005410a1367816 */ /* 0x000fe40000000036 */
        /* <DEDUP_REMOVED lines=10> */
[----:B------:R-:W4:Y:S01]  /*cb550*/  LDL.LU R164, [R1+0xce0] ;  /* 0x000ce00001a47983 */ /* 0x000f220000300800 */
[----:B------:R-:W-:-:S03]  /*cb560*/  PRMT R61, R168, 0x5410, R61 ;  /* 0x00005410a83d7816 */ /* 0x000fc6000000003d */
[----:B------:R-:W4:Y:S04]  /*cb570*/  LDL.LU R165, [R1+0xcf0] ;  /* 0x000cf00001a57983 */ /* 0x000f280000300800 */
[----:B------:R-:W4:Y:S04]  /*cb580*/  LDL.LU R166, [R1+0xd00] ;  /* 0x000d000001a67983 */ /* 0x000f280000300800 */
[----:B------:R-:W4:Y:S01]  /*cb590*/  LDL.LU R168, [R1+0x470c] ;  /* 0x00470c0001a87983 */ /* 0x000f220000300800 */
[----:B0-----:R-:W-:-:S03]  /*cb5a0*/  PRMT R24, R222, 0x5410, R130 ;  /* 0x00005410de187816 */ /* 0x001fc60000000082 */
[----:B------:R-:W2:Y:S01]  /*cb5b0*/  LDL.LU R222, [R1+0x5418] ;  /* 0x0054180001de7983 */ /* 0x000ea20000300800 */
[----:B------:R-:W-:Y:S02]  /*cb5c0*/  LOP3.LUT R59, R59, 0xffff, RZ, 0xc0, !PT ;  /* 0x0000ffff3b3b7812 */ /* 0x000fe400078ec0ff */
[----:B------:R-:W-:Y:S02]  /*cb5d0*/  SHF.R.U32.HI R136, RZ, 0x8, R136 ;  /* 0x00000008ff887819 */ /* 0x000fe40000011688 */
[----:B------:R-:W-:Y:S02]  /*cb5e0*/  SHF.R.U32.HI R129, RZ, 0x8, R129 ;  /* 0x00000008ff817819 */ /* 0x000fe40000011681 */
[----:B------:R-:W-:Y:S02]  /*cb5f0*/  SHF.R.U32.HI R135, RZ, 0x8, R135 ;  /* 0x00000008ff877819 */ /* 0x000fe40000011687 */
[----:B------:R-:W-:Y:S02]  /*cb600*/  SHF.R.U32.HI R128, RZ, 0x8, R128 ;  /* 0x00000008ff807819 */ /* 0x000fe40000011680 */
[----:B------:R-:W-:-:S02]  /*cb610*/  SHF.R.U32.HI R134, RZ, 0x8, R134 ;  /* 0x00000008ff867819 */ /* 0x000fc40000011686 */
[----:B------:R-:W-:Y:S02]  /*cb620*/  SHF.R.U32.HI R126, RZ, 0x8, R126 ;  /* 0x00000008ff7e7819 */ /* 0x000fe4000001167e */
[----:B------:R-:W-:Y:S02]  /*cb630*/  LOP3.LUT R62, R62, 0xffff, RZ, 0xc0, !PT ;  /* 0x0000ffff3e3e7812 */ /* 0x000fe400078ec0ff */
[----:B------:R-:W-:Y:S02]  /*cb640*/  PRMT R59, R59, 0x3340, R0 ;  /* 0x000033403b3b7816 */ /* 0x000fe40000000000 */
[----:B------:R-:W-:Y:S02]  /*cb650*/  LOP3.LUT R136, R136, 0xffff, RZ, 0xc0, !PT ;  /* 0x0000ffff88887812 */ /* 0x000fe400078ec0ff */
[----:B------:R-:W-:Y:S02]  /*cb660*/  LOP3.LUT R129, R129, 0xffff, RZ, 0xc0, !PT ;  /* 0x0000ffff81817812 */ /* 0x000fe400078ec0ff */
[----:B------:R-:W-:-:S02]  /*cb670*/  LOP3.LUT R135, R135, 0xffff, RZ, 0xc0, !PT ;  /* 0x0000ffff87877812 */ /* 0x000fc400078ec0ff */
[----:B------:R-:W-:Y:S02]  /*cb680*/  LOP3.LUT R128, R128, 0xffff, RZ, 0xc0, !PT ;  /* 0x0000ffff80807812 */ /* 0x000fe400078ec0ff */
[----:B------:R-:W-:Y:S02]  /*cb690*/  LOP3.LUT R134, R134, 0xffff, RZ, 0xc0, !PT ;  /* 0x0000ffff86867812 */ /* 0x000fe400078ec0ff */
[----:B------:R-:W-:Y:S02]  /*cb6a0*/  LOP3.LUT R126, R126, 0xffff, RZ, 0xc0, !PT ;  /* 0x0000ffff7e7e7812 */ /* 0x000fe400078ec0ff */
[--C-:B------:R-:W-:Y:S02]  /*cb6b0*/  PRMT R62, R62, 0x3340, R0.reuse ;  /* 0x000033403e3e7816 */ /* 0x100fe40000000000 */
[--C-:B------:R-:W-:Y:S02]  /*cb6c0*/  PRMT R136, R136, 0x3340, R0.reuse ;  /* 0x0000334088887816 */ /* 0x100fe40000000000 */
[----:B------:R-:W-:-:S02]  /*cb6d0*/  PRMT R129, R129, 0x3340, R0 ;  /* 0x0000334081817816 */ /* 0x000fc40000000000 */
[----:B------:R-:W-:Y:S02]  /*cb6e0*/  PRMT R59, R169, 0x5410, R59 ;  /* 0x00005410a93b7816 */ /* 0x000fe4000000003b */
[--C-:B------:R-:W-:Y:S01]  /*cb6f0*/  PRMT R135, R135, 0x3340, R0.reuse ;  /* 0x0000334087877816 */ /* 0x100fe20000000000 */
[----:B------:R-:W4:Y:S01]  /*cb700*/  LDL.LU R169, [R1+0x4770] ;  /* 0x0047700001a97983 */ /* 0x000f220000300800 */
[----:B------:R-:W-:Y:S02]  /*cb710*/  PRMT R128, R128, 0x3340, R0 ;  /* 0x0000334080807816 */ /* 0x000fe40000000000 */
[----:B------:R-:W-:Y:S02]  /*cb720*/  PRMT R60, R170, 0x5410, R60 ;  /* 0x00005410aa3c7816 */ /* 0x000fe4000000003c */
[--C-:B------:R-:W-:Y:S01]  /*cb730*/  PRMT R134, R134, 0x3340, R0.reuse ;  /* 0x0000334086867816 */ /* 0x100fe20000000000 */
[----:B------:R-:W4:Y:S01]  /*cb740*/  LDL.LU R170, [R1+0x47c8] ;  /* 0x0047c80001aa7983 */ /* 0x000f220000300800 */
[----:B------:R-:W-:-:S02]  /*cb750*/  PRMT R126, R126, 0x3340, R0 ;  /* 0x000033407e7e7816 */ /* 0x000fc40000000000 */
[----:B------:R-:W-:Y:S01]  /*cb760*/  LOP3.LUT R124, R124, 0xffff, RZ, 0xc0, !PT ;  /* 0x0000ffff7c7c7812 */ /* 0x000fe200078ec0ff */
[----:B------:R0:W-:Y:S01]  /*cb770*/  STL [R1+0x200], R24 ;  /* 0x0002001801007387 */ /* 0x0001e20000100800 */
[----:B------:R-:W-:Y:S02]  /*cb780*/  PRMT R62, R176, 0x5410, R62 ;  /* 0x00005410b03e7816 */ /* 0x000fe4000000003e */
[----:B------:R-:W-:Y:S01]  /*cb790*/  PRMT R136, R184, 0x5410, R136 ;  /* 0x00005410b8887816 */ /* 0x000fe20000000088 */
[----:B------:R-:W4:Y:S01]  /*cb7a0*/  LDL.LU R176, [R1+0x47cc] ;  /* 0x0047cc0001b07983 */ /* 0x000f220000300800 */
[----:B------:R-:W-:Y:S02]  /*cb7b0*/  PRMT R25, R194, 0x5410, R129 ;  /* 0x00005410c2197816 */ /* 0x000fe40000000081 */
[----:B------:R-:W-:Y:S01]  /*cb7c0*/  PRMT R135, R185, 0x5410, R135 ;  /* 0x00005410b9877816 */ /* 0x000fe20000000087 */
[----:B------:R-:W4:Y:S01]  /*cb7d0*/  LDL.LU R184, [R1+0x4c0c] ;  /* 0x004c0c0001b87983 */ /* 0x000f220000300800 */
[----:B------:R-:W-:-:S02]  /*cb7e0*/  PRMT R134, R186, 0x5410, R134 ;  /* 0x00005410ba867816 */ /* 0x000fc40000000086 */
[----:B0-----:R-:W-:Y:S01]  /*cb7f0*/  PRMT R24, R193, 0x5410, R128 ;  /* 0x00005410c1187816 */ /* 0x001fe20000000080 */
[----:B------:R-:W4:Y:S01]  /*cb800*/  LDL.LU R185, [R1+0x4c4c] ;  /* 0x004c4c0001b97983 */ /* 0x000f220000300800 */
[----:B------:R-:W-:Y:S02]  /*cb810*/  PRMT R26, R200, 0x5410, R126 ;  /* 0x00005410c81a7816 */ /* 0x000fe4000000007e */
[----:B------:R-:W-:Y:S01]  /*cb820*/  PRMT R124, R124, 0x3340, R0 ;  /* 0x000033407c7c7816 */ /* 0x000fe20000000000 */
[----:B------:R-:W4:Y:S04]  /*cb830*/  LDL.LU R186, [R1+0x4f38] ;  /* 0x004f380001ba7983 */ /* 0x000f280000300800 */
[----:B------:R-:W4:Y:S04]  /*cb840*/  LDL.LU R194, [R1+0x51cc] ;  /* 0x0051cc0001c27983 */ /* 0x000f280000300800 */
[----:B------:R-:W-:Y:S04]  /*cb850*/  STL [R1+0x204], R25 ;  /* 0x0002041901007387 */ /* 0x000fe80000100800 */
[----:B------:R2:W-:Y:S04]  /*cb860*/  STL [R1+0x214], R24 ;  /* 0x0002141801007387 */ /* 0x0005e80000100800 */
[----:B------:R-:W-:Y:S01]  /*cb870*/  STL [R1+0x224], R26 ;  /* 0x0002241a01007387 */ /* 0x000fe20000100800 */
[----:B--2---:R-:W-:-:S03]  /*cb880*/  PRMT R24, R222, 0x5410, R124 ;  /* 0x00005410de187816 */ /* 0x004fc6000000007c */
[----:B------:R-:W2:Y:S01]  /*cb890*/  LDL.LU R222, [R1+0x5414] ;  /* 0x0054140001de7983 */ /* 0x000ea20000300800 */
[----:B------:R-:W-:-:S04]  /*cb8a0*/  SHF.R.U32.HI R125, RZ, 0x8, R125 ;  /* 0x00000008ff7d7819 */ /* 0x000fc8000001167d */
[----:B------:R-:W-:Y:S02]  /*cb8b0*/  LOP3.LUT R125, R125, 0xffff, RZ, 0xc0, !PT ;  /* 0x0000ffff7d7d7812 */ /* 0x000fe400078ec0ff */
[----:B------:R-:W-:Y:S02]  /*cb8c0*/  LOP3.LUT R63, R63, 0xffff, RZ, 0xc0, !PT ;  /* 0x0000ffff3f3f7812 */ /* 0x000fe400078ec0ff */
[----:B------:R-:W-:Y:S02]  /*cb8d0*/  PRMT R125, R125, 0x3340, R0 ;  /* 0x000033407d7d7816 */ /* 0x000fe40000000000 */
[----:B------:R-:W-:Y:S02]  /*cb8e0*/  SHF.R.U32.HI R122, RZ, 0x8, R122 ;  /* 0x00000008ff7a7819 */ /* 0x000fe4000001167a */
[----:B------:R-:W-:Y:S02]  /*cb8f0*/  LOP3.LUT R67, R67, 0xffff, RZ, 0xc0, !PT ;  /* 0x0000ffff43437812 */ /* 0x000fe400078ec0ff */
[----:B------:R-:W-:-:S02]  /*cb900*/  LOP3.LUT R123, R123, 0xffff, RZ, 0xc0, !PT ;  /* 0x0000ffff7b7b7812 */ /* 0x000fc400078ec0ff */
[----:B------:R-:W-:Y:S02]  /*cb910*/  PRMT R25, R201, 0x5410, R125 ;  /* 0x00005410c9197816 */ /* 0x000fe4000000007d */
[--C-:B------:R-:W-:Y:S02]  /*cb920*/  PRMT R63, R63, 0x3340, R0.reuse ;  /* 0x000033403f3f7816 */ /* 0x100fe40000000000 */
[----:B------:R-:W-:Y:S02]  /*cb930*/  LOP3.LUT R122, R122, 0xffff, RZ, 0xc0, !PT ;  /* 0x0000ffff7a7a7812 */ /* 0x000fe400078ec0ff */
[--C-:B------:R-:W-:Y:S02]  /*cb940*/  PRMT R67, R67, 0x3340, R0.reuse ;  /* 0x0000334043437816 */ /* 0x100fe40000000000 */
[----:B------:R-:W-:Y:S02]  /*cb950*/  LOP3.LUT R121, R121, 0xffff, RZ, 0xc0, !PT ;  /* 0x0000ffff79797812 */ /* 0x000fe400078ec0ff */
[----:B------:R-:W-:Y:S01]  /*cb960*/  SHF.R.U32.HI R119, RZ, 0x8, R119 ;  /* 0x00000008ff777819 */ /* 0x000fe20000011677 */
[----:B------:R0:W-:Y:S01]  /*cb970*/  STL [R1+0x330], R25 ;  /* 0x0003301901007387 */ /* 0x0001e20000100800 */
[----:B------:R-:W-:-:S02]  /*cb980*/  PRMT R123, R123, 0x3340, R0 ;  /* 0x000033407b7b7816 */ /* 0x000fc40000000000 */
[--C-:B------:R-:W-:Y:S02]  /*cb990*/  PRMT R122, R122, 0x3340, R0.reuse ;  /* 0x000033407a7a7816 */ /* 0x100fe40000000000 */
[----:B------:R-:W-:Y:S02]  /*cb9a0*/  PRMT R63, R177, 0x5410, R63 ;  /* 0x00005410b13f7816 */ /* 0x000fe4000000003f */
[----:B------:R-:W-:Y:S01]  /*cb9b0*/  PRMT R121, R121, 0x3340, R0 ;  /* 0x0000334079797816 */ /* 0x000fe20000000000 */
[----:B------:R-:W2:Y:S01]  /*cb9c0*/  LDL.LU R177, [R1+0x51c8] ;  /* 0x0051c80001b17983 */ /* 0x000ea20000300800 */
[----:B------:R-:W-:Y:S02]  /*cb9d0*/  PRMT R67, R178, 0x5410, R67 ;  /* 0x00005410b2437816 */ /* 0x000fe40000000043 */
[----:B------:R-:W-:Y:S01]  /*cb9e0*/  LOP3.LUT R119, R119, 0xffff, RZ, 0xc0, !PT ;  /* 0x0000ffff77777812 */ /* 0x000fe200078ec0ff */
[----:B------:R-:W2:Y:S01]  /*cb9f0*/  LDL.LU R178, [R1+0x51c4] ;  /* 0x0051c40001b27983 */ /* 0x000ea20000300800 */
[----:B------:R-:W-:Y:S01]  /*cba00*/  PRMT R55, R167, 0x5410, R55 ;  /* 0x00005410a7377816 */ /* 0x000fe20000000037 */
[----:B------:R-:W-:Y:S01]  /*cba10*/  IMAD.MOV.U32 R167, RZ, RZ, R192 ;  /* 0x000000ffffa77224 */ /* 0x000fe200078e00c0 */
[----:B0-----:R-:W-:Y:S01]  /*cba20*/  PRMT R25, R158, 0x5410, R123 ;  /* 0x000054109e197816 */ /* 0x001fe2000000007b */
[----:B------:R4:W-:Y:S01]  /*cba30*/  STL [R1+0x334], R24 ;  /* 0x0003341801007387 */ /* 0x0009e20000100800 */
[----:B---3--:R-:W-:-:S03]  /*cba40*/  PRMT R26, R160, 0x5410, R121 ;  /* 0x00005410a01a7816 */ /* 0x008fc60000000079 */
[----:B------:R-:W3:Y:S01]  /*cba50*/  LDL.LU R192, [R1+0x51c0] ;  /* 0x0051c00001c07983 */ /* 0x000ee20000300800 */
[----:B------:R-:W-:-:S03]  /*cba60*/  PRMT R119, R119, 0x3340, R0 ;  /* 0x0000334077777816 */ /* 0x000fc60000000000 */
[----:B------:R-:W3:Y:S01]  /*cba70*/  LDL.LU R193, [R1+0x49a4] ;  /* 0x0049a40001c17983 */ /* 0x000ee20000300800 */
[----:B----4-:R-:W-:-:S03]  /*cba80*/  PRMT R24, R159, 0x5410, R122 ;  /* 0x000054109f187816 */ /* 0x010fc6000000007a */
[----:B------:R-:W4:Y:S04]  /*cba90*/  LDL.LU R200, [R1+0x49a0] ;  /* 0x0049a00001c87983 */ /* 0x000f280000300800 */
[----:B------:R-:W4:Y:S04]  /*cbaa0*/  LDL.LU R201, [R1+0x320] ;  /* 0x0003200001c97983 */ /* 0x000f280000300800 */
[----:B------:R-:W-:Y:S04]  /*cbab0*/  STL [R1+0x338], R25 ;  /* 0x0003381901007387 */ /* 0x000fe80000100800 */
[----:B------:R2:W-:Y:S04]  /*cbac0*/  STL [R1+0x344], R24 ;  /* 0x0003441801007387 */ /* 0x0005e80000100800 */
[----:B------:R0:W-:Y:S01]  /*cbad0*/  STL [R1+0x348], R26 ;  /* 0x0003481a01007387 */ /* 0x0001e20000100800 */
[----:B------:R-:W-:-:S02]  /*cbae0*/  LOP3.LUT R120, R120, 0xffff, RZ, 0xc0, !PT ;  /* 0x0000ffff78787812 */ /* 0x000fc400078ec0ff */
[----:B------:R-:W-:Y:S01]  /*cbaf0*/  LOP3.LUT R118, R118, 0xffff, RZ, 0xc0, !PT ;  /* 0x0000ffff76767812 */ /* 0x000fe200078ec0ff */
[----:B------:R-:W1:Y:S01]  /*cbb00*/  LDS.128 R84, [R167] ;  /* 0x00000000a7547984 */ /* 0x000e620000000c00 */
[----:B--2---:R-:W-:-:S03]  /*cbb10*/  PRMT R24, R222, 0x5410, R119 ;  /* 0x00005410de187816 */ /* 0x004fc60000000077 */
[----:B------:R-:W2:Y:S01]  /*cbb20*/  LDL.LU R222, [R1+0x5410] ;  /* 0x0054100001de7983 */ /* 0x000ea20000300800 */
[----:B------:R-:W-:Y:S02]  /*cbb30*/  PRMT R120, R120, 0x3340, R0 ;  /* 0x0000334078787816 */ /* 0x000fe40000000000 */
[----:B------:R-:W-:Y:S02]  /*cbb40*/  LOP3.LUT R117, R117, 0xffff, RZ, 0xc0, !PT ;  /* 0x0000ffff75757812 */ /* 0x000fe400078ec0ff */
[----:B------:R-:W-:Y:S02]  /*cbb50*/  SHF.R.U32.HI R116, RZ, 0x8, R116 ;  /* 0x00000008ff747819 */ /* 0x000fe40000011674 */
[----:B------:R-:W-:Y:S02]  /*cbb60*/  PRMT R25, R161, 0x5410, R120 ;  /* 0x00005410a1197816 */ /* 0x000fe40000000078 */
[--C-:B------:R-:W-:Y:S02]  /*cbb70*/  PRMT R118, R118, 0x3340, R0.reuse ;  /* 0x0000334076767816 */ /* 0x100fe40000000000 */
[----:B------:R-:W-:-:S02]  /*cbb80*/  PRMT R117, R117, 0x3340, R0 ;  /* 0x0000334075757816 */ /* 0x000fc40000000000 */
[----:B------:R-:W-:Y:S01]  /*cbb90*/  LOP3.LUT R116, R116, 0xffff, RZ, 0xc0, !PT ;  /* 0x0000ffff74747812 */ /* 0x000fe200078ec0ff */
[----:B------:R1:W-:Y:S01]  /*cbba0*/  STL [R1+0xc88], R25 ;  /* 0x000c881901007387 */ /* 0x0003e20000100800 */
[----:B------:R-:W-:Y:S02]  /*cbbb0*/  LOP3.LUT R115, R115, 0xffff, RZ, 0xc0, !PT ;  /* 0x0000ffff73737812 */ /* 0x000fe400078ec0ff */
[----:B------:R-:W-:Y:S02]  /*cbbc0*/  LOP3.LUT R114, R114, 0xffff, RZ, 0xc0, !PT ;  /* 0x0000ffff72727812 */ /* 0x000fe400078ec0ff */
[----:B------:R-:W-:Y:S02]  /*cbbd0*/  PRMT R116, R116, 0x3340, R0 ;  /* 0x0000334074747816 */ /* 0x000fe40000000000 */
[----:B0-----:R-:W-:Y:S02]  /*cbbe0*/  PRMT R26, R163, 0x5410, R117 ;  /* 0x00005410a31a7816 */ /* 0x001fe40000000075 */
[----:B-1----:R-:W-:-:S02]  /*cbbf0*/  PRMT R25, R162, 0x5410, R118 ;  /* 0x00005410a2197816 */ /* 0x002fc40000000076 */
[--C-:B------:R-:W-:Y:S01]  /*cbc00*/  PRMT R115, R115, 0x3340, R0.reuse ;  /* 0x0000334073737816 */ /* 0x100fe20000000000 */
[----:B------:R0:W-:Y:S01]  /*cbc10*/  STL [R1+0xca4], R24 ;  /* 0x000ca41801007387 */ /* 0x0001e20000100800 */
[----:B------:R-:W-:Y:S02]  /*cbc20*/  PRMT R114, R114, 0x3340, R0 ;  /* 0x0000334072727816 */ /* 0x000fe40000000000 */
[----:B------:R-:W-:Y:S01]  /*cbc30*/  LOP3.LUT R112, R112, 0xffff, RZ, 0xc0, !PT ;  /* 0x0000ffff70707812 */ /* 0x000fe200078ec0ff */
[----:B------:R1:W-:Y:S04]  /*cbc40*/  STL [R1+0xcb4], R25 ;  /* 0x000cb41901007387 */ /* 0x0003e80000100800 */
[----:B------:R1:W-:Y:S01]  /*cbc50*/  STL [R1+0xcb8], R26 ;  /* 0x000cb81a01007387 */ /* 0x0003e20000100800 */
[----:B0-----:R-:W-:-:S02]  /*cbc60*/  PRMT R24, R164, 0x5410, R116 ;  /* 0x00005410a4187816 */ /* 0x001fc40000000074 */
[----:B------:R-:W-:Y:S02]  /*cbc70*/  PRMT R112, R112, 0x3340, R0 ;  /* 0x0000334070707816 */ /* 0x000fe40000000000 */
[----:B-1----:R-:W-:Y:S01]  /*cbc80*/  PRMT R25, R165, 0x5410, R115 ;  /* 0x00005410a5197816 */ /* 0x002fe20000000073 */
[----:B------:R-:W-:Y:S01]  /*cbc90*/  STL [R1+0xccc], R24 ;  /* 0x000ccc1801007387 */ /* 0x000fe20000100800 */
[----:B------:R-:W-:-:S03]  /*cbca0*/  PRMT R26, R166, 0x5410, R114 ;  /* 0x00005410a61a7816 */ /* 0x000fc60000000072 */
[----:B------:R2:W-:Y:S04]  /*cbcb0*/  STL [R1+0xcdc], R25 ;  /* 0x000cdc1901007387 */ /* 0x0005e80000100800 */
[----:B------:R0:W-:Y:S01]  /*cbcc0*/  STL [R1+0xce0], R26 ;  /* 0x000ce01a01007387 */ /* 0x0001e20000100800 */
        /* <DEDUP_REMOVED lines=11> */
[----:B---3--:R-:W-:Y:S02]  /*cbd80*/  PRMT R7, R7, 0x5210, R192 ;  /* 0x0000521007077816 */ /* 0x008fe400000000c0 */
[----:B------:R-:W-:Y:S02]  /*cbd90*/  LOP3.LUT R29, R193, 0xffff, RZ, 0xc0, !PT ;  /* 0x0000ffffc11d7812 */ /* 0x000fe400078ec0ff */
[----:B----4-:R-:W-:Y:S02]  /*cbda0*/  LOP3.LUT R30, R200, 0xffff, RZ, 0xc0, !PT ;  /* 0x0000ffffc81e7812 */ /* 0x010fe400078ec0ff */
[----:B------:R-:W-:Y:S01]  /*cbdb0*/  LOP3.LUT R31, R201, 0xffff, RZ, 0xc0, !PT ;  /* 0x0000ffffc91f7812 */ /* 0x000fe200078ec0ff */
[----:B------:R-:W-:Y:S01]  /*cbdc0*/  BAR.SYNC.DEFER_BLOCKING 0x0 ;  /* 0x0000000000007b1d */ /* 0x000fe20000010000 */
[----:B--2---:R-:W-:-:S05]  /*cbdd0*/  PRMT R25, R222, 0x5410, R112 ;  /* 0x00005410de197816 */ /* 0x004fca0000000070 */
[----:B------:R-:W2:Y:S01]  /*cbde0*/  LDL.LU R222, [R1+0x540c] ;  /* 0x00540c0001de7983 */ /* 0x000ea20000300800 */
[--C-:B------:R-:W-:Y:S02]  /*cbdf0*/  PRMT R113, R113, 0x3340, R0.reuse ;  /* 0x0000334071717816 */ /* 0x100fe40000000000 */
[--C-:B------:R-:W-:Y:S02]  /*cbe00*/  PRMT R111, R111, 0x3340, R0.reuse ;  /* 0x000033406f6f7816 */ /* 0x100fe40000000000 */
[----:B------:R-:W-:Y:S02]  /*cbe10*/  PRMT R24, R168, 0x5410, R113 ;  /* 0x00005410a8187816 */ /* 0x000fe40000000071 */
[----:B------:R-:W-:-:S03]  /*cbe20*/  PRMT R110, R110, 0x3340, R0 ;  /* 0x000033406e6e7816 */ /* 0x000fc60000000000 */
[----:B------:R1:W-:Y:S01]  /*cbe30*/  STL [R1+0xcf0], R24 ;  /* 0x000cf01801007387 */ /* 0x0003e20000100800 */
[----:B------:R-:W-:Y:S02]  /*cbe40*/  PRMT R92, R92, 0x3340, R0 ;  /* 0x000033405c5c7816 */ /* 0x000fe40000000000 */
[----:B0-----:R-:W-:Y:S02]  /*cbe50*/  PRMT R26, R170, 0x5410, R110 ;  /* 0x00005410aa1a7816 */ /* 0x001fe4000000006e */
[--C-:B------:R-:W-:Y:S01]  /*cbe60*/  PRMT R93, R93, 0x3340, R0.reuse ;  /* 0x000033405d5d7816 */ /* 0x100fe20000000000 */
[----:B------:R0:W-:Y:S01]  /*cbe70*/  STL [R1+0xd00], R25 ;  /* 0x000d001901007387 */ /* 0x0001e20000100800 */
[--C-:B------:R-:W-:Y:S02]  /*cbe80*/  PRMT R94, R94, 0x3340, R0.reuse ;  /* 0x000033405e5e7816 */ /* 0x100fe40000000000 */
[----:B-1----:R-:W-:Y:S02]  /*cbe90*/  PRMT R24, R169, 0x5410, R111 ;  /* 0x00005410a9187816 */ /* 0x002fe4000000006f */
[----:B------:R-:W-:-:S03]  /*cbea0*/  PRMT R96, R96, 0x3340, R0 ;  /* 0x0000334060607816 */ /* 0x000fc60000000000 */
[----:B------:R1:W-:Y:S01]  /*cbeb0*/  STL [R1+0xd04], R24 ;  /* 0x000d041801007387 */ /* 0x0003e20000100800 */
[----:B0-----:R-:W-:-:S03]  /*cbec0*/  PRMT R25, R176, 0x5410, R92 ;  /* 0x00005410b0197816 */ /* 0x001fc6000000005c */
[----:B------:R0:W-:Y:S01]  /*cbed0*/  STL [R1+0xd18], R26 ;  /* 0x000d181a01007387 */ /* 0x0001e20000100800 */
[----:B-1----:R-:W-:-:S03]  /*cbee0*/  PRMT R24, R184, 0x5410, R93 ;  /* 0x00005410b8187816 */ /* 0x002fc6000000005d */
[----:B------:R-:W-:Y:S01]  /*cbef0*/  STL [R1+0xd28], R25 ;  /* 0x000d281901007387 */ /* 0x000fe20000100800 */
[----:B0-----:R-:W-:-:S03]  /*cbf00*/  PRMT R26, R185, 0x5410, R94 ;  /* 0x00005410b91a7816 */ /* 0x001fc6000000005e */
[----:B------:R2:W-:Y:S04]  /*cbf10*/  STL [R1+0xd2c], R24 ;  /* 0x000d2c1801007387 */ /* 0x0005e80000100800 */
[----:B------:R-:W-:Y:S01]  /*cbf20*/  STL [R1+0xd3c], R26 ;  /* 0x000d3c1a01007387 */ /* 0x000fe20000100800 */
[----:B--2---:R-:W-:-:S03]  /*cbf30*/  PRMT R24, R222, 0x5410, R96 ;  /* 0x00005410de187816 */ /* 0x004fc60000000060 */
[----:B------:R-:W2:Y:S01]  /*cbf40*/  LDL.LU R222, [R1+0x5408] ;  /* 0x0054080001de7983 */ /* 0x000ea20000300800 */
[----:B------:R-:W-:-:S04]  /*cbf50*/  PRMT R95, R95, 0x3340, R0 ;  /* 0x000033405f5f7816 */ /* 0x000fc80000000000 */
[----:B------:R-:W-:-:S05]  /*cbf60*/  PRMT R25, R186, 0x5410, R95 ;  /* 0x00005410ba197816 */ /* 0x000fca000000005f */
[----:B------:R-:W-:Y:S04]  /*cbf70*/  STL [R1+0xd4c], R25 ;  /* 0x000d4c1901007387 */ /* 0x000fe80000100800 */
[----:B------:R-:W3:Y:S04]  /*cbf80*/  LDL.LU R184, [R1+0x49bc] ;  /* 0x0049bc0001b87983 */ /* 0x000ee80000300800 */
[----:B------:R0:W-:Y:S04]  /*cbf90*/  STL [R1+0xd54], R24 ;  /* 0x000d541801007387 */ /* 0x0001e80000100800 */
[----:B------:R-:W4:Y:S04]  /*cbfa0*/  LDL.LU R185, [R1+0x49b8] ;  /* 0x0049b80001b97983 */ /* 0x000f280000300800 */
[----:B------:R-:W4:Y:S04]  /*cbfb0*/  LDL.LU R186, [R1+0x328] ;  /* 0x0003280001ba7983 */ /* 0x000f280000300800 */
[----:B------:R-:W4:Y:S01]  /*cbfc0*/  LDL.LU R194, [R1+0x324] ;  /* 0x0003240001c27983 */ /* 0x000f220000300800 */
[----:B--2---:R-:W-:-:S03]  /*cbfd0*/  LOP3.LUT R36, R222, 0xffff, RZ, 0xc0, !PT ;  /* 0x0000ffffde247812 */ /* 0x004fc600078ec0ff */
[----:B------:R-:W2:Y:S01]  /*cbfe0*/  LDL.LU R222, [R1+0x5404] ;  /* 0x0054040001de7983 */ /* 0x000ea20000300800 */
[----:B0-----:R-:W-:Y:S02]  /*cbff0*/  PRMT R24, R232, 0x4210, R29 ;  /* 0x00004210e8187816 */ /* 0x001fe4000000001d */
[----:B------:R-:W-:Y:S01]  /*cc000*/  PRMT R25, R223, 0x4210, R30 ;  /* 0x00004210df197816 */ /* 0x000fe2000000001e */
[----:B------:R-:W4:Y:S01]  /*cc010*/  LDL.LU R232, [R1+0x5400] ;  /* 0x0054000001e87983 */ /* 0x000f220000300800 */
[----:B------:R-:W-:Y:S02]  /*cc020*/  PRMT R26, R243, 0x4210, R31 ;  /* 0x00004210f31a7816 */ /* 0x000fe4000000001f */
[----:B------:R-:W-:Y:S01]  /*cc030*/  PRMT R27, R21, 0x4210, R36 ;  /* 0x00004210151b7816 */ /* 0x000fe20000000024 */
[----:B------:R-:W4:Y:S04]  /*cc040*/  LDL.LU R223, [R1+0x53fc] ;  /* 0x0053fc0001df7983 */ /* 0x000f280000300800 */
[----:B------:R-:W4:Y:S04]  /*cc050*/  LDL.LU R243, [R1+0x53f8] ;  /* 0x0053f80001f37983 */ /* 0x000f280000300800 */
[----:B------:R-:W4:Y:S04]  /*cc060*/  LDL.LU R21, [R1+0x53f4] ;  /* 0x0053f40001157983 */ /* 0x000f280000300800 */
[----:B------:R-:W-:Y:S04]  /*cc070*/  STL.64 [R1+0x40], R84 ;  /* 0x0000405401007387 */ /* 0x000fe80000100a00 */
[----:B------:R-:W-:Y:S04]  /*cc080*/  STL.64 [R1+0x48], R86 ;  /* 0x0000485601007387 */ /* 0x000fe80000100a00 */
[----:B------:R-:W4:Y:S04]  /*cc090*/  LDL.LU R192, [R1+0x49c8] ;  /* 0x0049c80001c07983 */ /* 0x000f280000300800 */
[----:B------:R-:W4:Y:S04]  /*cc0a0*/  LDL.LU R193, [R1+0x49c4] ;  /* 0x0049c40001c17983 */ /* 0x000f280000300800 */
[----:B--2---:R-:W-:Y:S01]  /*cc0b0*/  STSM.16.M88.4 [R222], R4 ;  /* 0x00000004de007844 */ /* 0x004fe20000000200 */
[----:B------:R-:W-:Y:S06]  /*cc0c0*/  BAR.SYNC.DEFER_BLOCKING 0x0 ;  /* 0x0000000000007b1d */ /* 0x000fec0000010000 */
[----:B------:R-:W0:Y:S02]  /*cc0d0*/  LDS.128 R4, [R167] ;  /* 0x00000000a7047984 */ /* 0x000e240000000c00 */
[----:B------:R-:W-:Y:S06]  /*cc0e0*/  BAR.SYNC.DEFER_BLOCKING 0x0 ;  /* 0x0000000000007b1d */ /* 0x000fec0000010000 */
[----:B0-----:R0:W-:Y:S04]  /*cc0f0*/  STL.64 [R1+0x30], R4 ;  /* 0x0000300401007387 */ /* 0x0011e80000100a00 */
[----:B------:R1:W-:Y:S04]  /*cc100*/  STL.64 [R1+0x38], R6 ;  /* 0x0000380601007387 */ /* 0x0003e80000100a00 */
[----:B------:R-:W2:Y:S04]  /*cc110*/  LDL.LU R200, [R1+0x4830] ;  /* 0x0048300001c87983 */ /* 0x000ea80000300800 */
[----:B------:R-:W2:Y:S04]  /*cc120*/  LDL.LU R201, [R1+0x482c] ;  /* 0x00482c0001c97983 */ /* 0x000ea80000300800 */
[----:B------:R4:W-:Y:S01]  /*cc130*/  STSM.16.M88.4 [R222], R24 ;  /* 0x00000018de007844 */ /* 0x0009e20000000200 */
[----:B------:R-:W-:Y:S01]  /*cc140*/  BAR.SYNC.DEFER_BLOCKING 0x0 ;  /* 0x0000000000007b1d */ /* 0x000fe20000010000 */
[----:B0-----:R-:W-:-:S02]  /*cc150*/  PRMT R4, R133, 0x5210, R29 ;  /* 0x0000521085047816 */ /* 0x001fc4000000001d */
[----:B------:R-:W-:-:S03]  /*cc160*/  PRMT R5, R83, 0x5210, R30 ;  /* 0x0000521053057816 */ /* 0x000fc6000000001e */
[----:B------:R-:W0:Y:S01]  /*cc170*/  LDS.128 R84, [R167] ;  /* 0x00000000a7547984 */ /* 0x000e220000000c00 */
[----:B-1----:R-:W-:Y:S02]  /*cc180*/  PRMT R6, R82, 0x5210, R31 ;  /* 0x0000521052067816 */ /* 0x002fe4000000001f */
[----:B------:R-:W-:Y:S01]  /*cc190*/  PRMT R7, R88, 0x5210, R36 ;  /* 0x0000521058077816 */ /* 0x000fe20000000024 */
[----:B------:R-:W-:Y:S06]  /*cc1a0*/  BAR.SYNC.DEFER_BLOCKING 0x0 ;  /* 0x0000000000007b1d */ /* 0x000fec0000010000 */
[----:B------:R-:W-:Y:S02]  /*cc1b0*/  STSM.16.M88.4 [R222], R4 ;  /* 0x00000004de007844 */ /* 0x000fe40000000200 */
[----:B------:R-:W-:Y:S06]  /*cc1c0*/  BAR.SYNC.DEFER_BLOCKING 0x0 ;  /* 0x0000000000007b1d */ /* 0x000fec0000010000 */
[----:B------:R-:W1:Y:S01]  /*cc1d0*/  LDS.128 R4, [R167] ;  /* 0x00000000a7047984 */ /* 0x000e620000000c00 */
[----:B---3--:R-:W-:-:S02]  /*cc1e0*/  LOP3.LUT R29, R184, 0xffff, RZ, 0xc0, !PT ;  /* 0x0000ffffb81d7812 */ /* 0x008fc400078ec0ff */
[----:B----4-:R-:W-:Y:S02]  /*cc1f0*/  LOP3.LUT R30, R185, 0xffff, RZ, 0xc0, !PT ;  /* 0x0000ffffb91e7812 */ /* 0x010fe400078ec0ff */
[----:B------:R-:W-:Y:S02]  /*cc200*/  LOP3.LUT R31, R186, 0xffff, RZ, 0xc0, !PT ;  /* 0x0000ffffba1f7812 */ /* 0x000fe400078ec0ff */
[----:B------:R-:W-:Y:S02]  /*cc210*/  LOP3.LUT R36, R194, 0xffff, RZ, 0xc0, !PT ;  /* 0x0000ffffc2247812 */ /* 0x000fe400078ec0ff */
[----:B------:R-:W-:Y:S02]  /*cc220*/  PRMT R24, R22, 0x4210, R29 ;  /* 0x0000421016187816 */ /* 0x000fe4000000001d */
[----:B------:R-:W3:Y:S01]  /*cc230*/  LDL.LU R22, [R1+0x53f0] ;  /* 0x0053f00001167983 */ /* 0x000ee20000300800 */
[----:B------:R-:W-:Y:S02]  /*cc240*/  PRMT R25, R14, 0x4210, R30 ;  /* 0x000042100e197816 */ /* 0x000fe4000000001e */
[----:B------:R-:W-:Y:S01]  /*cc250*/  PRMT R26, R247, 0x4210, R31 ;  /* 0x00004210f71a7816 */ /* 0x000fe2000000001f */
[----:B------:R-:W4:Y:S01]  /*cc260*/  LDL.LU R14, [R1+0x53ec] ;  /* 0x0053ec00010e7983 */ /* 0x000f220000300800 */
[----:B------:R-:W-:-:S03]  /*cc270*/  PRMT R27, R229, 0x4210, R36 ;  /* 0x00004210e51b7816 */ /* 0x000fc60000000024 */
[----:B------:R-:W3:Y:S04]  /*cc280*/  LDL.LU R247, [R1+0x53e8] ;  /* 0x0053e80001f77983 */ /* 0x000ee80000300800 */
[----:B------:R-:W4:Y:S04]  /*cc290*/  LDL.LU R229, [R1+0x53e4] ;  /* 0x0053e40001e57983 */ /* 0x000f280000300800 */
[----:B0-----:R-:W-:Y:S04]  /*cc2a0*/  STL.64 [R1+0x20], R84 ;  /* 0x0000205401007387 */ /* 0x001fe80000100a00 */
[----:B------:R-:W-:Y:S04]  /*cc2b0*/  STL.64 [R1+0x28], R86 ;  /* 0x0000285601007387 */ /* 0x000fe80000100a00 */
[----:B------:R-:W3:Y:S04]  /*cc2c0*/  LDL.LU R184, [R1+0x49dc] ;  /* 0x0049dc0001b87983 */ /* 0x000ee80000300800 */
[----:B------:R-:W4:Y:S04]  /*cc2d0*/  LDL.LU R185, [R1+0x49d4] ;  /* 0x0049d40001b97983 */ /* 0x000f280000300800 */
[----:B-1----:R-:W-:Y:S04]  /*cc2e0*/  STL.64 [R1+0x10], R4 ;  /* 0x0000100401007387 */ /* 0x002fe80000100a00 */
[----:B------:R-:W-:Y:S04]  /*cc2f0*/  STL.64 [R1+0x18], R6 ;  /* 0x0000180601007387 */ /* 0x000fe80000100a00 */
[----:B------:R-:W4:Y:S04]  /*cc300*/  LDL.LU R186, [R1+0x4874] ;  /* 0x0048740001ba7983 */ /* 0x000f280000300800 */
[----:B------:R-:W4:Y:S01]  /*cc310*/  LDL.LU R194, [R1+0x4864] ;  /* 0x0048640001c27983 */ /* 0x000f220000300800 */
[----:B------:R-:W-:Y:S06]  /*cc320*/  BAR.SYNC.DEFER_BLOCKING 0x0 ;  /* 0x0000000000007b1d */ /* 0x000fec0000010000 */
[----:B------:R0:W-:Y:S02]  /*cc330*/  STSM.16.M88.4 [R222], R24 ;  /* 0x00000018de007844 */ /* 0x0001e40000000200 */
[----:B------:R-:W-:Y:S06]  /*cc340*/  BAR.SYNC.DEFER_BLOCKING 0x0 ;  /* 0x0000000000007b1d */ /* 0x000fec0000010000 */
[----:B------:R-:W1:Y:S01]  /*cc350*/  LDS.128 R4, [R167] ;  /* 0x00000000a7047984 */ /* 0x000e620000000c00 */
[----:B0-----:R-:W-:-:S02]  /*cc360*/  PRMT R24, R80, 0x5210, R29 ;  /* 0x0000521050187816 */ /* 0x001fc4000000001d */
[----:B------:R-:W-:Y:S02]  /*cc370*/  PRMT R25, R28, 0x5210, R30 ;  /* 0x000052101c197816 */ /* 0x000fe4000000001e */
[----:B------:R-:W-:Y:S02]  /*cc380*/  PRMT R26, R81, 0x5210, R31 ;  /* 0x00005210511a7816 */ /* 0x000fe4000000001f */
[----:B------:R-:W-:Y:S01]  /*cc390*/  PRMT R27, R89, 0x5210, R36 ;  /* 0x00005210591b7816 */ /* 0x000fe20000000024 */
[----:B------:R-:W-:Y:S01]  /*cc3a0*/  BAR.SYNC.DEFER_BLOCKING 0x0 ;  /* 0x0000000000007b1d */ /* 0x000fe20000010000 */
[----:B------:R-:W-:Y:S02]  /*cc3b0*/  LOP3.LUT R36, R192, 0xffff, RZ, 0xc0, !PT ;  /* 0x0000ffffc0247812 */ /* 0x000fe400078ec0ff */
[----:B------:R-:W-:Y:S02]  /*cc3c0*/  LOP3.LUT R37, R193, 0xffff, RZ, 0xc0, !PT ;  /* 0x0000ffffc1257812 */ /* 0x000fe400078ec0ff */
[----:B------:R-:W-:-:S02]  /*cc3d0*/  PRMT R28, R19, 0x4210, R36 ;  /* 0x00004210131c7816 */ /* 0x000fc40000000024 */
[----:B------:R-:W-:Y:S01]  /*cc3e0*/  PRMT R29, R12, 0x4210, R37 ;  /* 0x000042100c1d7816 */ /* 0x000fe20000000025 */
[----:B------:R-:W4:Y:S04]  /*cc3f0*/  LDL.LU R19, [R1+0x53e0] ;  /* 0x0053e00001137983 */ /* 0x000f280000300800 */
[----:B------:R-:W4:Y:S04]  /*cc400*/  LDL.LU R12, [R1+0x53dc] ;  /* 0x0053dc00010c7983 */ /* 0x000f280000300800 */
[----:B------:R0:W-:Y:S01]  /*cc410*/  STSM.16.M88.4 [R222], R24 ;  /* 0x00000018de007844 */ /* 0x0001e20000000200 */
[----:B--2---:R-:W-:-:S02]  /*cc420*/  LOP3.LUT R38, R200, 0xffff, RZ, 0xc0, !PT ;  /* 0x0000ffffc8267812 */ /* 0x004fc400078ec0ff */
[----:B------:R-:W-:Y:S02]  /*cc430*/  LOP3.LUT R39, R201, 0xffff, RZ, 0xc0, !PT ;  /* 0x0000ffffc9277812 */ /* 0x000fe400078ec0ff */
[----:B------:R-:W-:Y:S02]  /*cc440*/  PRMT R30, R226, 0x4210, R38 ;  /* 0x00004210e21e7816 */ /* 0x000fe40000000026 */
[----:B------:R-:W2:Y:S01]  /*cc450*/  LDL.LU R226, [R1+0x53d8] ;  /* 0x0053d80001e27983 */ /* 0x000ea20000300800 */
[----:B------:R-:W-:Y:S01]  /*cc460*/  PRMT R31, R251, 0x4210, R39 ;  /* 0x00004210fb1f7816 */ /* 0x000fe20000000027 */
[----:B------:R-:W-:Y:S06]  /*cc470*/  BAR.SYNC.DEFER_BLOCKING 0x0 ;  /* 0x0000000000007b1d */ /* 0x000fec0000010000 */
[----:B------:R-:W2:Y:S04]  /*cc480*/  LDL.LU R251, [R1+0x53d4] ;  /* 0x0053d40001fb7983 */ /* 0x000ea80000300800 */
[----:B------:R-:W2:Y:S04]  /*cc490*/  LDL.LU R192, [R1+0x49e8] ;  /* 0x0049e80001c07983 */ /* 0x000ea80000300800 */
[----:B------:R-:W2:Y:S04]  /*cc4a0*/  LDL.LU R193, [R1+0x49e4] ;  /* 0x0049e40001c17983 */ /* 0x000ea80000300800 */
[----:B-1----:R-:W-:Y:S04]  /*cc4b0*/  STL.64 [R1], R4 ;  /* 0x0000000401007387 */ /* 0x002fe80000100a00 */
[----:B------:R-:W-:Y:S04]  /*cc4c0*/  STL.64 [R1+0x8], R6 ;  /* 0x0000080601007387 */ /* 0x000fe80000100a00 */
[----:B------:R-:W-:Y:S01]  /*cc4d0*/  LDS.128 R4, [R167] ;  /* 0x00000000a7047984 */ /* 0x000fe20000000c00 */
[----:B------:R-:W-:Y:S06]  /*cc4e0*/  BAR.SYNC.DEFER_BLOCKING 0x0 ;  /* 0x0000000000007b1d */ /* 0x000fec0000010000 */
[----:B------:R-:W2:Y:S04]  /*cc4f0*/  LDL.LU R200, [R1+0x489c] ;  /* 0x00489c0001c87983 */ /* 0x000ea80000300800 */
[----:B------:R-:W2:Y:S04]  /*cc500*/  LDL.LU R201, [R1+0x4878] ;  /* 0x0048780001c97983 */ /* 0x000ea80000300800 */
[----:B------:R1:W-:Y:S01]  /*cc510*/  STSM.16.M88.4 [R222], R28 ;  /* 0x0000001cde007844 */ /* 0x0003e20000000200 */
[----:B0-----:R-:W-:-:S02]  /*cc520*/  PRMT R24, R76, 0x5210, R36 ;  /* 0x000052104c187816 */ /* 0x001fc40000000024 */
[----:B------:R-:W-:Y:S02]  /*cc530*/  PRMT R25, R77, 0x5210, R37 ;  /* 0x000052104d197816 */ /* 0x000fe40000000025 */
[----:B------:R-:W-:Y:S02]  /*cc540*/  PRMT R26, R78, 0x5210, R38 ;  /* 0x000052104e1a7816 */ /* 0x000fe40000000026 */
[----:B------:R-:W-:Y:S01]  /*cc550*/  PRMT R27, R79, 0x5210, R39 ;  /* 0x000052104f1b7816 */ /* 0x000fe20000000027 */
[----:B------:R-:W-:Y:S06]  /*cc560*/  BAR.SYNC.DEFER_BLOCKING 0x0 ;  /* 0x0000000000007b1d */ /* 0x000fec0000010000 */
[----:B------:R-:W0:Y:S02]  /*cc570*/  LDS.128 R76, [R167] ;  /* 0x00000000a74c7984 */ /* 0x000e240000000c00 */
[----:B------:R-:W-:Y:S06]  /*cc580*/  BAR.SYNC.DEFER_BLOCKING 0x0 ;  /* 0x0000000000007b1d */ /* 0x000fec0000010000 */
[----:B------:R-:W-:Y:S02]  /*cc590*/  STSM.16.M88.4 [R222], R24 ;  /* 0x00000018de007844 */ /* 0x000fe40000000200 */
[----:B------:R-:W-:Y:S06]  /*cc5a0*/  BAR.SYNC.DEFER_BLOCKING 0x0 ;  /* 0x0000000000007b1d */ /* 0x000fec0000010000 */
[----:B------:R-:W0:Y:S01]  /*cc5b0*/  LDS.128 R24, [R167] ;  /* 0x00000000a7187984 */ /* 0x000e220000000c00 */
[----:B---3--:R-:W-:-:S02]  /*cc5c0*/  LOP3.LUT R36, R184, 0xffff, RZ, 0xc0, !PT ;  /* 0x0000ffffb8247812 */ /* 0x008fc400078ec0ff */
[----:B----4-:R-:W-:Y:S02]  /*cc5d0*/  LOP3.LUT R37, R185, 0xffff, RZ, 0xc0, !PT ;  /* 0x0000ffffb9257812 */ /* 0x010fe400078ec0ff */
[----:B------:R-:W-:Y:S02]  /*cc5e0*/  LOP3.LUT R38, R186, 0xffff, RZ, 0xc0, !PT ;  /* 0x0000ffffba267812 */ /* 0x000fe400078ec0ff */
[----:B------:R-:W-:Y:S02]  /*cc5f0*/  LOP3.LUT R39, R194, 0xffff, RZ, 0xc0, !PT ;  /* 0x0000ffffc2277812 */ /* 0x000fe400078ec0ff */
[----:B-1----:R-:W-:Y:S02]  /*cc600*/  PRMT R28, R245, 0x4210, R36 ;  /* 0x00004210f51c7816 */ /* 0x002fe40000000024 */
        /* <DEDUP_REMOVED lines=11> */
[----:B------:R0:W-:Y:S04]  /*cc6c0*/  STL.64 [R1+0x70], R24 ;  /* 0x0000701801007387 */ /* 0x0001e80000100a00 */
[----:B------:R1:W-:Y:S04]  /*cc6d0*/  STL.64 [R1+0x78], R26 ;  /* 0x0000781a01007387 */ /* 0x0003e80000100a00 */
[----:B------:R-:W4:Y:S04]  /*cc6e0*/  LDL.LU R186, [R1+0x48a8] ;  /* 0x0048a80001ba7983 */ /* 0x000f280000300800 */
[----:B------:R-:W4:Y:S01]  /*cc6f0*/  LDL.LU R194, [R1+0x48a4] ;  /* 0x0048a40001c27983 */ /* 0x000f220000300800 */
[----:B------:R-:W-:Y:S06]  /*cc700*/  BAR.SYNC.DEFER_BLOCKING 0x0 ;  /* 0x0000000000007b1d */ /* 0x000fec0000010000 */
[----:B------:R2:W-:Y:S02]  /*cc710*/  STSM.16.M88.4 [R222], R28 ;  /* 0x0000001cde007844 */ /* 0x0005e40000000200 */
        /* <DEDUP_REMOVED lines=10> */
[----:B--2---:R-:W-:-:S02]  /*cc7c0*/  LOP3.LUT R36, R192, 0xffff, RZ, 0xc0, !PT ;  /* 0x0000ffffc0247812 */ /* 0x004fc400078ec0ff */
[----:B------:R-:W-:Y:S02]  /*cc7d0*/  LOP3.LUT R37, R193, 0xffff, RZ, 0xc0, !PT ;  /* 0x0000ffffc1257812 */ /* 0x000fe400078ec0ff */
[----:B------:R-:W-:Y:S02]  /*cc7e0*/  PRMT R28, R221, 0x4210, R36 ;  /* 0x00004210dd1c7816 */ /* 0x000fe40000000024 */
[----:B------:R-:W2:Y:S01]  /*cc7f0*/  LDL.LU R221, [R1+0x53c0] ;  /* 0x0053c00001dd7983 */ /* 0x000ea20000300800 */
[----:B------:R-:W-:-:S03]  /*cc800*/  PRMT R29, R249, 0x4210, R37 ;  /* 0x00004210f91d7816 */ /* 0x000fc60000000025 */
[----:B------:R-:W2:Y:S01]  /*cc810*/  LDL.LU R249, [R1+0x53bc] ;  /* 0x0053bc0001f97983 */ /* 0x000ea20000300800 */
[----:B------:R-:W-:Y:S02]  /*cc820*/  LOP3.LUT R38, R200, 0xffff, RZ, 0xc0, !PT ;  /* 0x0000ffffc8267812 */ /* 0x000fe400078ec0ff */
[----:B------:R-:W-:Y:S02]  /*cc830*/  LOP3.LUT R39, R201, 0xffff, RZ, 0xc0, !PT ;  /* 0x0000ffffc9277812 */ /* 0x000fe400078ec0ff */
[----:B------:R-:W-:Y:S02]  /*cc840*/  PRMT R30, R235, 0x4210, R38 ;  /* 0x00004210eb1e7816 */ /* 0x000fe40000000026 */
[----:B------:R-:W2:Y:S01]  /*cc850*/  LDL.LU R235, [R1+0x53b8] ;  /* 0x0053b80001eb7983 */ /* 0x000ea20000300800 */
[----:B------:R-:W-:Y:S01]  /*cc860*/  PRMT R31, R16, 0x4210, R39 ;  /* 0x00004210101f7816 */ /* 0x000fe20000000027 */
[----:B------:R-:W-:Y:S06]  /*cc870*/  BAR.SYNC.DEFER_BLOCKING 0x0 ;  /* 0x0000000000007b1d */ /* 0x000fec0000010000 */
[----:B------:R-:W2:Y:S04]  /*cc880*/  LDL.LU R16, [R1+0x53b4] ;  /* 0x0053b40001107983 */ /* 0x000ea80000300800 */
[----:B0-----:R-:W-:Y:S04]  /*cc890*/  STL.64 [R1+0x60], R76 ;  /* 0x0000604c01007387 */ /* 0x001fe80000100a00 */
[----:B------:R-:W-:Y:S04]  /*cc8a0*/  STL.64 [R1+0x68], R78 ;  /* 0x0000684e01007387 */ /* 0x000fe80000100a00 */
[----:B------:R-:W2:Y:S04]  /*cc8b0*/  LDL.LU R192, [R1+0x4a1c] ;  /* 0x004a1c0001c07983 */ /* 0x000ea80000300800 */
[----:B------:R-:W2:Y:S04]  /*cc8c0*/  LDL.LU R193, [R1+0x4a18] ;  /* 0x004a180001c17983 */ /* 0x000ea80000300800 */
[----:B------:R-:W-:Y:S04]  /*cc8d0*/  STSM.16.M88.4 [R222], R28 ;  /* 0x0000001cde007844 */ /* 0x000fe80000000200 */
[----:B-1----:R0:W-:Y:S04]  /*cc8e0*/  STL.64 [R1+0x50], R24 ;  /* 0x0000501801007387 */ /* 0x0021e80000100a00 */
[----:B------:R1:W-:Y:S04]  /*cc8f0*/  STL.64 [R1+0x58], R26 ;  /* 0x0000581a01007387 */ /* 0x0003e80000100a00 */
[----:B------:R-:W2:Y:S04]  /*cc900*/  LDL.LU R200, [R1+0x48e0] ;  /* 0x0048e00001c87983 */ /* 0x000ea80000300800 */
[----:B------:R-:W2:Y:S01]  /*cc910*/  LDL.LU R201, [R1+0x48dc] ;  /* 0x0048dc0001c97983 */ /* 0x000ea20000300800 */
[----:B0-----:R-:W-:Y:S01]  /*cc920*/  PRMT R25, R72, 0x5210, R37 ;  /* 0x0000521048197816 */ /* 0x001fe20000000025 */
[----:B------:R-:W-:Y:S01]  /*cc930*/  BAR.SYNC.DEFER_BLOCKING 0x0 ;  /* 0x0000000000007b1d */ /* 0x000fe20000010000 */
[----:B------:R-:W-:-:S02]  /*cc940*/  PRMT R24, R32, 0x5210, R36 ;  /* 0x0000521020187816 */ /* 0x000fc40000000024 */
[----:B-1----:R-:W-:-:S03]  /*cc950*/  PRMT R26, R71, 0x5210, R38 ;  /* 0x00005210471a7816 */ /* 0x002fc60000000026 */
[----:B------:R-:W0:Y:S01]  /*cc960*/  LDS.128 R72, [R167] ;  /* 0x00000000a7487984 */ /* 0x000e220000000c00 */
[----:B------:R-:W-:Y:S01]  /*cc970*/  PRMT R27, R91, 0x5210, R39 ;  /* 0x000052105b1b7816 */ /* 0x000fe20000000027 */
[----:B------:R-:W-:Y:S06]  /*cc980*/  BAR.SYNC.DEFER_BLOCKING 0x0 ;  /* 0x0000000000007b1d */ /* 0x000fec0000010000 */
[----:B------:R-:W-:Y:S02]  /*cc990*/  STSM.16.M88.4 [R222], R24 ;  /* 0x00000018de007844 */ /* 0x000fe40000000200 */
[----:B------:R-:W-:Y:S06]  /*cc9a0*/  BAR.SYNC.DEFER_BLOCKING 0x0 ;  /* 0x0000000000007b1d */ /* 0x000fec0000010000 */
[----:B------:R-:W1:Y:S01]  /*cc9b0*/  LDS.128 R24, [R167] ;  /* 0x00000000a7187984 */ /* 0x000e620000000c00 */
[----:B---3--:R-:W-:-:S02]  /*cc9c0*/  LOP3.LUT R32, R184, 0xffff, RZ, 0xc0, !PT ;  /* 0x0000ffffb8207812 */ /* 0x008fc400078ec0ff */
[----:B----4-:R-:W-:Y:S02]  /*cc9d0*/  LOP3.LUT R36, R185, 0xffff, RZ, 0xc0, !PT ;  /* 0x0000ffffb9247812 */ /* 0x010fe400078ec0ff */
[----:B------:R-:W-:Y:S02]  /*cc9e0*/  PRMT R28, R18, 0x4210, R32 ;  /* 0x00004210121c7816 */ /* 0x000fe40000000020 */
[----:B------:R-:W3:Y:S01]  /*cc9f0*/  LDL.LU R18, [R1+0x53b0] ;  /* 0x0053b00001127983 */ /* 0x000ee20000300800 */
[----:B------:R-:W-:-:S03]  /*cca00*/  PRMT R29, R17, 0x4210, R36 ;  /* 0x00004210111d7816 */ /* 0x000fc60000000024 */
[----:B------:R-:W4:Y:S01]  /*cca10*/  LDL.LU R17, [R1+0x53ac] ;  /* 0x0053ac0001117983 */ /* 0x000f220000300800 */
[----:B------:R-:W-:Y:S02]  /*cca20*/  LOP3.LUT R37, R186, 0xffff, RZ, 0xc0, !PT ;  /* 0x0000ffffba257812 */ /* 0x000fe400078ec0ff */
[----:B------:R-:W-:Y:S02]  /*cca30*/  LOP3.LUT R38, R194, 0xffff, RZ, 0xc0, !PT ;  /* 0x0000ffffc2267812 */ /* 0x000fe400078ec0ff */
[----:B------:R-:W-:Y:S02]  /*cca40*/  PRMT R30, R216, 0x4210, R37 ;  /* 0x00004210d81e7816 */ /* 0x000fe40000000025 */
[----:B------:R-:W3:Y:S01]  /*cca50*/  LDL.LU R216, [R1+0x53a8] ;  /* 0x0053a80001d87983 */ /* 0x000ee20000300800 */
[----:B------:R-:W-:-:S03]  /*cca60*/  PRMT R31, R218, 0x4210, R38 ;  /* 0x00004210da1f7816 */ /* 0x000fc60000000026 */
[----:B------:R-:W4:Y:S04]  /*cca70*/  LDL.LU R218, [R1+0x53a4] ;  /* 0x0053a40001da7983 */ /* 0x000f280000300800 */
[----:B0-----:R-:W-:Y:S04]  /*cca80*/  STL.64 [R1+0xd0], R72 ;  /* 0x0000d04801007387 */ /* 0x001fe80000100a00 */
[----:B------:R-:W-:Y:S04]  /*cca90*/  STL.64 [R1+0xd8], R74 ;  /* 0x0000d84a01007387 */ /* 0x000fe80000100a00 */
[----:B------:R-:W3:Y:S04]  /*ccaa0*/  LDL.LU R184, [R1+0x4a30] ;  /* 0x004a300001b87983 */ /* 0x000ee80000300800 */
[----:B------:R-:W4:Y:S04]  /*ccab0*/  LDL.LU R185, [R1+0x4a2c] ;  /* 0x004a2c0001b97983 */ /* 0x000f280000300800 */
[----:B-1----:R0:W-:Y:S04]  /*ccac0*/  STL.64 [R1+0xc0], R24 ;  /* 0x0000c01801007387 */ /* 0x0021e80000100a00 */
[----:B------:R1:W-:Y:S04]  /*ccad0*/  STL.64 [R1+0xc8], R26 ;  /* 0x0000c81a01007387 */ /* 0x0003e80000100a00 */
[----:B------:R-:W4:Y:S04]  /*ccae0*/  LDL.LU R186, [R1+0x48f0] ;  /* 0x0048f00001ba7983 */ /* 0x000f280000300800 */
[----:B------:R-:W4:Y:S01]  /*ccaf0*/  LDL.LU R194, [R1+0x48ec] ;  /* 0x0048ec0001c27983 */ /* 0x000f220000300800 */
[----:B------:R-:W-:Y:S06]  /*ccb00*/  BAR.SYNC.DEFER_BLOCKING 0x0 ;  /* 0x0000000000007b1d */ /* 0x000fec0000010000 */
[----:B------:R2:W-:Y:S01]  /*ccb10*/  STSM.16.M88.4 [R222], R28 ;  /* 0x0000001cde007844 */ /* 0x0005e20000000200 */
[----:B0-----:R-:W-:-:S02]  /*ccb20*/  PRMT R25, R33, 0x5210, R36 ;  /* 0x0000521021197816 */ /* 0x001fc40000000024 */
[----:B-1----:R-:W-:Y:S02]  /*ccb30*/  PRMT R26, R35, 0x5210, R37 ;  /* 0x00005210231a7816 */ /* 0x002fe40000000025 */
[----:B------:R-:W-:Y:S01]  /*ccb40*/  PRMT R27, R140, 0x5210, R38 ;  /* 0x000052108c1b7816 */ /* 0x000fe20000000026 */
[----:B------:R-:W-:Y:S01]  /*ccb50*/  BAR.SYNC.DEFER_BLOCKING 0x0 ;  /* 0x0000000000007b1d */ /* 0x000fe20000010000 */
[----:B------:R-:W-:-:S05]  /*ccb60*/  PRMT R24, R34, 0x5210, R32 ;  /* 0x0000521022187816 */ /* 0x000fca0000000020 */
[----:B------:R-:W0:Y:S02]  /*ccb70*/  LDS.128 R36, [R167] ;  /* 0x00000000a7247984 */ /* 0x000e240000000c00 */
        /* <DEDUP_REMOVED lines=22> */
[----:B-1----:R0:W-:Y:S01]  /*ccce0*/  STL.64 [R1+0xa0], R24 ;  /* 0x0000a01801007387 */ /* 0x0021e20000100a00 */
[----:B------:R-:W-:Y:S06]  /*cccf0*/  BAR.SYNC.DEFER_BLOCKING 0x0 ;  /* 0x0000000000007b1d */ /* 0x000fec0000010000 */
[----:B------:R1:W-:Y:S04]  /*ccd00*/  STL.64 [R1+0xa8], R26 ;  /* 0x0000a81a01007387 */ /* 0x0003e80000100a00 */
[----:B------:R-:W2:Y:S04]  /*ccd10*/  LDL.LU R200, [R1+0x4900] ;  /* 0x0049000001c87983 */ /* 0x000ea80000300800 */
[----:B------:R-:W2:Y:S04]  /*ccd20*/  LDL.LU R201, [R1+0x48fc] ;  /* 0x0048fc0001c97983 */ /* 0x000ea80000300800 */
[----:B------:R-:W4:Y:S01]  /*ccd30*/  LDS.128 R36, [R167] ;  /* 0x00000000a7247984 */ /* 0x000f220000000c00 */
[----:B0-----:R-:W-:-:S02]  /*ccd40*/  PRMT R24, R65, 0x5210, R32 ;  /* 0x0000521041187816 */ /* 0x001fc40000000020 */
[----:B------:R-:W-:Y:S02]  /*ccd50*/  PRMT R25, R68, 0x5210, R33 ;  /* 0x0000521044197816 */ /* 0x000fe40000000021 */
[----:B-1----:R-:W-:Y:S02]  /*ccd60*/  PRMT R26, R70, 0x5210, R34 ;  /* 0x00005210461a7816 */ /* 0x002fe40000000022 */
[----:B------:R-:W-:Y:S01]  /*ccd70*/  PRMT R27, R69, 0x5210, R35 ;  /* 0x00005210451b7816 */ /* 0x000fe20000000023 */
[----:B------:R-:W-:Y:S06]  /*ccd80*/  BAR.SYNC.DEFER_BLOCKING 0x0 ;  /* 0x0000000000007b1d */ /* 0x000fec0000010000 */
[----:B------:R-:W-:Y:S02]  /*ccd90*/  STSM.16.M88.4 [R222], R24 ;  /* 0x00000018de007844 */ /* 0x000fe40000000200 */
[----:B------:R-:W-:Y:S06]  /*ccda0*/  BAR.SYNC.DEFER_BLOCKING 0x0 ;  /* 0x0000000000007b1d */ /* 0x000fec0000010000 */
[----:B------:R-:W0:Y:S01]  /*ccdb0*/  LDS.128 R24, [R167] ;  /* 0x00000000a7187984 */ /* 0x000e220000000c00 */
[----:B---3--:R-:W-:-:S02]  /*ccdc0*/  LOP3.LUT R32, R184, 0xffff, RZ, 0xc0, !PT ;  /* 0x0000ffffb8207812 */ /* 0x008fc400078ec0ff */
[----:B----4-:R-:W-:Y:S02]  /*ccdd0*/  LOP3.LUT R33, R185, 0xffff, RZ, 0xc0, !PT ;  /* 0x0000ffffb9217812 */ /* 0x010fe400078ec0ff */
[----:B------:R-:W-:Y:S02]  /*ccde0*/  PRMT R28, R234, 0x4210, R32 ;  /* 0x00004210ea1c7816 */ /* 0x000fe40000000020 */
[----:B------:R-:W3:Y:S01]  /*ccdf0*/  LDL.LU R234, [R1+0x5390] ;  /* 0x0053900001ea7983 */ /* 0x000ee20000300800 */
[----:B------:R-:W-:Y:S02]  /*cce00*/  PRMT R29, R237, 0x4210, R33 ;  /* 0x00004210ed1d7816 */ /* 0x000fe40000000021 */
[----:B------:R-:W-:Y:S01]  /*cce10*/  LOP3.LUT R34, R186, 0xffff, RZ, 0xc0, !PT ;  /* 0x0000ffffba227812 */ /* 0x000fe200078ec0ff */
[----:B------:R-:W4:Y:S01]  /*cce20*/  LDL.LU R237, [R1+0x538c] ;  /* 0x00538c0001ed7983 */ /* 0x000f220000300800 */
[----:B------:R-:W-:Y:S02]  /*cce30*/  LOP3.LUT R35, R194, 0xffff, RZ, 0xc0, !PT ;  /* 0x0000ffffc2237812 */ /* 0x000fe400078ec0ff */
[----:B------:R-:W-:-:S02]  /*cce40*/  PRMT R30, R240, 0x4210, R34 ;  /* 0x00004210f01e7816 */ /* 0x000fc40000000022 */
[----:B------:R-:W3:Y:S01]  /*cce50*/  LDL.LU R240, [R1+0x5388] ;  /* 0x0053880001f07983 */ /* 0x000ee20000300800 */
[----:B------:R-:W-:-:S03]  /*cce60*/  PRMT R31, R244, 0x4210, R35 ;  /* 0x00004210f41f7816 */ /* 0x000fc60000000023 */
[----:B------:R-:W4:Y:S04]  /*cce70*/  LDL.LU R244, [R1+0x5384] ;  /* 0x0053840001f47983 */ /* 0x000f280000300800 */
[----:B------:R-:W-:Y:S04]  /*cce80*/  STL.64 [R1+0x130], R36 ;  /* 0x0001302401007387 */ /* 0x000fe80000100a00 */
[----:B------:R-:W-:Y:S04]  /*cce90*/  STL.64 [R1+0x138], R38 ;  /* 0x0001382601007387 */ /* 0x000fe80000100a00 */
[----:B------:R-:W3:Y:S04]  /*ccea0*/  LDL.LU R184, [R1+0x4a60] ;  /* 0x004a600001b87983 */ /* 0x000ee80000300800 */
[----:B------:R-:W4:Y:S04]  /*cceb0*/  LDL.LU R185, [R1+0x4a5c] ;  /* 0x004a5c0001b97983 */ /* 0x000f280000300800 */
[----:B0-----:R0:W-:Y:S04]  /*ccec0*/  STL.64 [R1+0x120], R24 ;  /* 0x0001201801007387 */ /* 0x0011e80000100a00 */
        /* <DEDUP_REMOVED lines=18> */
[----:B------:R-:W-:Y:S01]  /*ccff0*/  PRMT R29, R246, 0x4210, R33 ;  /* 0x00004210f61d7816 */ /* 0x000fe20000000021 */
[----:B------:R-:W2:Y:S04]  /*cd000*/  LDL.LU R242, [R1+0x5380] ;  /* 0x0053800001f27983 */ /* 0x000ea80000300800 */
[----:B------:R-:W2:Y:S01]  /*cd010*/  LDL.LU R246, [R1+0x537c] ;  /* 0x00537c0001f67983 */ /* 0x000ea20000300800 */
[----:B------:R-:W-:-:S02]  /*cd020*/  LOP3.LUT R34, R200, 0xffff, RZ, 0xc0, !PT ;  /* 0x0000ffffc8227812 */ /* 0x000fc400078ec0ff */
[----:B------:R-:W-:Y:S02]  /*cd030*/  LOP3.LUT R35, R201, 0xffff, RZ, 0xc0, !PT ;  /* 0x0000ffffc9237812 */ /* 0x000fe400078ec0ff */
[----:B------:R-:W-:Y:S02]  /*cd040*/  PRMT R30, R9, 0x4210, R34 ;  /* 0x00004210091e7816 */ /* 0x000fe40000000022 */
[----:B------:R-:W-:Y:S01]  /*cd050*/  PRMT R31, R248, 0x4210, R35 ;  /* 0x00004210f81f7816 */ /* 0x000fe20000000023 */
[----:B------:R-:W-:Y:S06]  /*cd060*/  BAR.SYNC.DEFER_BLOCKING 0x0 ;  /* 0x0000000000007b1d */ /* 0x000fec0000010000 */
[----:B------:R-:W2:Y:S04]  /*cd070*/  LDL.LU R9, [R1+0x5378] ;  /* 0x0053780001097983 */ /* 0x000ea80000300800 */
[----:B------:R-:W2:Y:S04]  /*cd080*/  LDL.LU R248, [R1+0x5374] ;  /* 0x0053740001f87983 */ /* 0x000ea80000300800 */
[----:B------:R-:W-:Y:S04]  /*cd090*/  STSM.16.M88.4 [R222], R28 ;  /* 0x0000001cde007844 */ /* 0x000fe80000000200 */
[----:B0-----:R-:W-:Y:S04]  /*cd0a0*/  STL.64 [R1+0x110], R36 ;  /* 0x0001102401007387 */ /* 0x001fe80000100a00 */
[----:B------:R-:W-:Y:S01]  /*cd0b0*/  STL.64 [R1+0x118], R38 ;  /* 0x0001182601007387 */ /* 0x000fe20000100a00 */
[----:B------:R-:W-:Y:S06]  /*cd0c0*/  BAR.SYNC.DEFER_BLOCKING 0x0 ;  /* 0x0000000000007b1d */ /* 0x000fec0000010000 */
[----:B------:R-:W2:Y:S04]  /*cd0d0*/  LDL.LU R192, [R1+0x4a80] ;  /* 0x004a800001c07983 */ /* 0x000ea80000300800 */
[----:B------:R-:W2:Y:S04]  /*cd0e0*/  LDL.LU R193, [R1+0x4a74] ;  /* 0x004a740001c17983 */ /* 0x000ea80000300800 */
[----:B-1----:R0:W-:Y:S04]  /*cd0f0*/  STL.64 [R1+0x100], R24 ;  /* 0x0001001801007387 */ /* 0x0021e80000100a00 */
[----:B------:R-:W1:Y:S04]  /*cd100*/  LDS.128 R36, [R167] ;  /* 0x00000000a7247984 */ /* 0x000e680000000c00 */
[----:B------:R0:W-:Y:S04]  /*cd110*/  STL.64 [R1+0x108], R26 ;  /* 0x0001081a01007387 */ /* 0x0001e80000100a00 */
[----:B------:R-:W2:Y:S04]  /*cd120*/  LDL.LU R200, [R1+0x4934] ;  /* 0x0049340001c87983 */ /* 0x000ea80000300800 */
[----:B------:R-:W2:Y:S01]  /*cd130*/  LDL.LU R201, [R1+0x492c] ;  /* 0x00492c0001c97983 */ /* 0x000ea20000300800 */
[----:B0-----:R-:W-:-:S02]  /*cd140*/  PRMT R24, R60, 0x5210, R32 ;  /* 0x000052103c187816 */ /* 0x001fc40000000020 */
[----:B------:R-:W-:Y:S02]  /*cd150*/  PRMT R25, R62, 0x5210, R33 ;  /* 0x000052103e197816 */ /* 0x000fe40000000021 */
[----:B------:R-:W-:Y:S02]  /*cd160*/  PRMT R26, R64, 0x5210, R34 ;  /* 0x00005210401a7816 */ /* 0x000fe40000000022 */
[----:B------:R-:W-:Y:S01]  /*cd170*/  PRMT R27, R138, 0x5210, R35 ;  /* 0x000052108a1b7816 */ /* 0x000fe20000000023 */
        /* <DEDUP_REMOVED lines=15> */
[----:B------:R-:W3:Y:S04]  /*cd270*/  LDL.LU R250, [R1+0x5364] ;  /* 0x0053640001fa7983 */ /* 0x000ee80000300800 */
[----:B-1----:R-:W-:Y:S04]  /*cd280*/  STL.64 [R1+0xf0], R36 ;  /* 0x0000f02401007387 */ /* 0x002fe80000100a00 */
[----:B------:R-:W-:Y:S04]  /*cd290*/  STL.64 [R1+0xf8], R38 ;  /* 0x0000f82601007387 */ /* 0x000fe80000100a00 */
[----:B------:R-:W4:Y:S04]  /*cd2a0*/  LDL.LU R184, [R1+0x4a94] ;  /* 0x004a940001b87983 */ /* 0x000f280000300800 */
[----:B------:R-:W3:Y:S04]  /*cd2b0*/  LDL.LU R185, [R1+0x4a90] ;  /* 0x004a900001b97983 */ /* 0x000ee80000300800 */
[----:B0-----:R0:W-:Y:S04]  /*cd2c0*/  STL.64 [R1+0xe0], R24 ;  /* 0x0000e01801007387 */ /* 0x0011e80000100a00 */
[----:B------:R1:W-:Y:S04]  /*cd2d0*/  STL.64 [R1+0xe8], R26 ;  /* 0x0000e81a01007387 */ /* 0x0003e80000100a00 */
[----:B------:R-:W3:Y:S04]  /*cd2e0*/  LDL.LU R186, [R1+0x494c] ;  /* 0x00494c0001ba7983 */ /* 0x000ee80000300800 */
[----:B------:R-:W3:Y:S01]  /*cd2f0*/  LDL.LU R194, [R1+0x4948] ;  /* 0x0049480001c27983 */ /* 0x000ee20000300800 */
        /* <DEDUP_REMOVED lines=22> */
[----:B------:R-:W-:-:S03]  /*cd460*/  PRMT R31, R241, 0x4210, R35 ;  /* 0x00004210f11f7816 */ /* 0x000fc60000000023 */
[----:B------:R-:W2:Y:S04]  /*cd470*/  LDL.LU R241, [R1+0x5354] ;  /* 0x0053540001f17983 */ /* 0x000ea80000300800 */
[----:B0-----:R-:W-:Y:S04]  /*cd480*/  STL.64 [R1+0x170], R36 ;  /* 0x0001702401007387 */ /* 0x001fe80000100a00 */
[----:B------:R-:W-:Y:S04]  /*cd490*/  STL.64 [R1+0x178], R38 ;  /* 0x0001782601007387 */ /* 0x000fe80000100a00 */
[----:B------:R-:W2:Y:S04]  /*cd4a0*/  LDL.LU R193, [R1+0x4ab4] ;  /* 0x004ab40001c17983 */ /* 0x000ea80000300800 */
[----:B------:R-:W2:Y:S04]  /*cd4b0*/  LDL.LU R200, [R1+0x4aac] ;  /* 0x004aac0001c87983 */ /* 0x000ea80000300800 */
[----:B-1----:R0:W-:Y:S04]  /*cd4c0*/  STL.64 [R1+0x160], R24 ;  /* 0x0001601801007387 */ /* 0x0021e80000100a00 */
[----:B------:R1:W-:Y:S04]  /*cd4d0*/  STL.64 [R1+0x168], R26 ;  /* 0x0001681a01007387 */ /* 0x0003e80000100a00 */
[----:B------:R-:W2:Y:S04]  /*cd4e0*/  LDL.LU R201, [R1+0x4960] ;  /* 0x0049600001c97983 */ /* 0x000ea80000300800 */
[----:B------:R-:W2:Y:S01]  /*cd4f0*/  LDL.LU R192, [R1+0x495c] ;  /* 0x00495c0001c07983 */ /* 0x000ea20000300800 */
[----:B------:R-:W-:Y:S01]  /*cd500*/  BAR.SYNC.DEFER_BLOCKING 0x0 ;  /* 0x0000000000007b1d */ /* 0x000fe20000010000 */
[----:B0-----:R-:W-:-:S02]  /*cd510*/  PRMT R24, R52, 0x5210, R32 ;  /* 0x0000521034187816 */ /* 0x001fc40000000020 */
[----:B------:R-:W-:Y:S02]  /*cd520*/  PRMT R25, R58, 0x5210, R33 ;  /* 0x000052103a197816 */ /* 0x000fe40000000021 */
[----:B-1----:R-:W-:Y:S02]  /*cd530*/  PRMT R26, R57, 0x5210, R34 ;  /* 0x00005210391a7816 */ /* 0x002fe40000000022 */
[----:B------:R-:W-:Y:S01]  /*cd540*/  PRMT R27, R56, 0x5210, R35 ;  /* 0x00005210381b7816 */ /* 0x000fe20000000023 */
[----:B------:R0:W-:Y:S01]  /*cd550*/  STSM.16.M88.4 [R222], R28 ;  /* 0x0000001cde007844 */ /* 0x0001e20000000200 */
[----:B------:R-:W-:Y:S01]  /*cd560*/  BAR.SYNC.DEFER_BLOCKING 0x0 ;  /* 0x0000000000007b1d */ /* 0x000fe20000010000 */
[----:B----4-:R-:W-:-:S05]  /*cd570*/  LOP3.LUT R32, R184, 0xffff, RZ, 0xc0, !PT ;  /* 0x0000ffffb8207812 */ /* 0x010fca00078ec0ff */
[----:B------:R-:W1:Y:S01]  /*cd580*/  LDS.128 R36, [R167] ;  /* 0x00000000a7247984 */ /* 0x000e620000000c00 */
[----:B---3--:R-:W-:Y:S01]  /*cd590*/  LOP3.LUT R33, R185, 0xffff, RZ, 0xc0, !PT ;  /* 0x0000ffffb9217812 */ /* 0x008fe200078ec0ff */
[----:B------:R-:W-:Y:S01]  /*cd5a0*/  BAR.SYNC.DEFER_BLOCKING 0x0 ;  /* 0x0000000000007b1d */ /* 0x000fe20000010000 */
[----:B0-----:R-:W-:Y:S02]  /*cd5b0*/  PRMT R28, R247, 0x4210, R32 ;  /* 0x00004210f71c7816 */ /* 0x001fe40000000020 */
[----:B------:R-:W-:-:S03]  /*cd5c0*/  PRMT R29, R14, 0x4210, R33 ;  /* 0x000042100e1d7816 */ /* 0x000fc60000000021 */
[----:B------:R-:W3:Y:S01]  /*cd5d0*/  LDL.LU R247, [R1+0x5350] ;  /* 0x0053500001f77983 */ /* 0x000ee20000300800 */
[----:B------:R-:W-:-:S03]  /*cd5e0*/  LOP3.LUT R34, R186, 0xffff, RZ, 0xc0, !PT ;  /* 0x0000ffffba227812 */ /* 0x000fc600078ec0ff */
[----:B------:R-:W4:Y:S01]  /*cd5f0*/  LDL.LU R14, [R1+0x534c] ;  /* 0x00534c00010e7983 */ /* 0x000f220000300800 */
[----:B------:R-:W-:Y:S02]  /*cd600*/  LOP3.LUT R35, R194, 0xffff, RZ, 0xc0, !PT ;  /* 0x0000ffffc2237812 */ /* 0x000fe400078ec0ff */
[----:B------:R-:W-:Y:S02]  /*cd610*/  PRMT R30, R22, 0x4210, R34 ;  /* 0x00004210161e7816 */ /* 0x000fe40000000022 */
[----:B------:R-:W3:Y:S01]  /*cd620*/  LDL.LU R22, [R1+0x5348] ;  /* 0x0053480001167983 */ /* 0x000ee20000300800 */
[----:B------:R-:W-:-:S03]  /*cd630*/  PRMT R31, R243, 0x4210, R35 ;  /* 0x00004210f31f7816 */ /* 0x000fc60000000023 */
[----:B------:R-:W4:Y:S04]  /*cd640*/  LDL.LU R243, [R1+0x5344] ;  /* 0x0053440001f37983 */ /* 0x000f280000300800 */
[----:B------:R-:W3:Y:S04]  /*cd650*/  LDL.LU R194, [R1+0x4ac8] ;  /* 0x004ac80001c27983 */ /* 0x000ee80000300800 */
[----:B------:R-:W-:Y:S01]  /*cd660*/  STSM.16.M88.4 [R222], R24 ;  /* 0x00000018de007844 */ /* 0x000fe20000000200 */
[----:B------:R-:W-:Y:S06]  /*cd670*/  BAR.SYNC.DEFER_BLOCKING 0x0 ;  /* 0x0000000000007b1d */ /* 0x000fec0000010000 */
[----:B------:R-:W0:Y:S02]  /*cd680*/  LDS.128 R24, [R167] ;  /* 0x00000000a7187984 */ /* 0x000e240000000c00 */
[----:B------:R-:W-:Y:S06]  /*cd690*/  BAR.SYNC.DEFER_BLOCKING 0x0 ;  /* 0x0000000000007b1d */ /* 0x000fec0000010000 */
[----:B------:R-:W-:Y:S04]  /*cd6a0*/  STSM.16.M88.4 [R222], R28 ;  /* 0x0000001cde007844 */ /* 0x000fe80000000200 */
[----:B-1----:R-:W-:Y:S04]  /*cd6b0*/  STL.64 [R1+0x150], R36 ;  /* 0x0001502401007387 */ /* 0x002fe80000100a00 */
[----:B------:R-:W-:Y:S01]  /*cd6c0*/  STL.64 [R1+0x158], R38 ;  /* 0x0001582601007387 */ /* 0x000fe20000100a00 */
[----:B------:R-:W-:Y:S06]  /*cd6d0*/  BAR.SYNC.DEFER_BLOCKING 0x0 ;  /* 0x0000000000007b1d */ /* 0x000fec0000010000 */
[----:B------:R-:W1:Y:S04]  /*cd6e0*/  LDS.128 R36, [R167] ;  /* 0x00000000a7247984 */ /* 0x000e680000000c00 */
[----:B0-----:R0:W-:Y:S04]  /*cd6f0*/  STL.64 [R1+0x140], R24 ;  /* 0x0001401801007387 */ /* 0x0011e80000100a00 */
[----:B------:R1:W-:Y:S01]  /*cd700*/  STL.64 [R1+0x148], R26 ;  /* 0x0001481a01007387 */ /* 0x0003e20000100a00 */
        /* <DEDUP_REMOVED lines=8> */
[----:B--2---:R-:W-:-:S03]  /*cd790*/  LOP3.LUT R32, R193, 0xffff, RZ, 0xc0, !PT ;  /* 0x0000ffffc1207812 */ /* 0x004fc600078ec0ff */
[----:B------:R-:W2:Y:S01]  /*cd7a0*/  LDL.LU R193, [R1+0x4ad4] ;  /* 0x004ad40001c17983 */ /* 0x000ea20000300800 */
[----:B------:R-:W-:-:S03]  /*cd7b0*/  LOP3.LUT R33, R200, 0xffff, RZ, 0xc0, !PT ;  /* 0x0000ffffc8217812 */ /* 0x000fc600078ec0ff */
[----:B------:R-:W4:Y:S01]  /*cd7c0*/  LDL.LU R200, [R1+0x4984] ;  /* 0x0049840001c87983 */ /* 0x000f220000300800 */
[----:B------:R-:W-:Y:S02]  /*cd7d0*/  PRMT R28, R226, 0x4210, R32 ;  /* 0x00004210e21c7816 */ /* 0x000fe40000000020 */
[----:B------:R-:W-:Y:S02]  /*cd7e0*/  PRMT R29, R12, 0x4210, R33 ;  /* 0x000042100c1d7816 */ /* 0x000fe40000000021 */
[----:B------:R-:W-:Y:S02]  /*cd7f0*/  LOP3.LUT R34, R201, 0xffff, RZ, 0xc0, !PT ;  /* 0x0000ffffc9227812 */ /* 0x000fe400078ec0ff */
[----:B------:R-:W4:Y:S01]  /*cd800*/  LDL.LU R201, [R1+0x4980] ;  /* 0x0049800001c97983 */ /* 0x000f220000300800 */
[----:B------:R-:W-:Y:S02]  /*cd810*/  LOP3.LUT R35, R192, 0xffff, RZ, 0xc0, !PT ;  /* 0x0000ffffc0237812 */ /* 0x000fe400078ec0ff */
[----:B------:R-:W-:Y:S01]  /*cd820*/  PRMT R30, R19, 0x4210, R34 ;  /* 0x00004210131e7816 */ /* 0x000fe20000000022 */
[----:B------:R-:W4:Y:S01]  /*cd830*/  LDL.LU R226, [R1+0x5340] ;  /* 0x0053400001e27983 */ /* 0x000f220000300800 */
[----:B------:R-:W-:Y:S01]  /*cd840*/  PRMT R31, R229, 0x4210, R35 ;  /* 0x00004210e51f7816 */ /* 0x000fe20000000023 */
[----:B------:R-:W-:Y:S01]  /*cd850*/  BAR.SYNC.DEFER_BLOCKING 0x0 ;  /* 0x0000000000007b1d */ /* 0x000fe20000010000 */
[----:B------:R-:W-:-:S04]  /*cd860*/  LOP3.LUT R47, R47, 0xffff, RZ, 0xc0, !PT ;  /* 0x0000ffff2f2f7812 */ /* 0x000fc800078ec0ff */
[----:B------:R-:W-:Y:S01]  /*cd870*/  PRMT R47, R47, 0x3340, R0 ;  /* 0x000033402f2f7816 */ /* 0x000fe20000000000 */
[----:B------:R-:W4:Y:S04]  /*cd880*/  LDL.LU R12, [R1+0x533c] ;  /* 0x00533c00010c7983 */ /* 0x000f280000300800 */
[----:B------:R-:W-:Y:S01]  /*cd890*/  STSM.16.M88.4 [R222], R28 ;  /* 0x0000001cde007844 */ /* 0x000fe20000000200 */
[----:B------:R-:W-:-:S03]  /*cd8a0*/  PRMT R47, R157, 0x5410, R47 ;  /* 0x000054109d2f7816 */ /* 0x000fc6000000002f */
[----:B------:R-:W4:Y:S04]  /*cd8b0*/  LDL.LU R19, [R1+0x5338] ;  /* 0x0053380001137983 */ /* 0x000f280000300800 */
[----:B------:R-:W4:Y:S04]  /*cd8c0*/  LDL.LU R229, [R1+0x5334] ;  /* 0x0053340001e57983 */ /* 0x000f280000300800 */
[----:B------:R-:W-:Y:S04]  /*cd8d0*/  STL.64 [R1+0x1e0], R36 ;  /* 0x0001e02401007387 */ /* 0x000fe80000100a00 */
[----:B------:R-:W-:Y:S01]  /*cd8e0*/  STL.64 [R1+0x1e8], R38 ;  /* 0x0001e82601007387 */ /* 0x000fe20000100a00 */
[----:B------:R-:W-:Y:S06]  /*cd8f0*/  BAR.SYNC.DEFER_BLOCKING 0x0 ;  /* 0x0000000000007b1d */ /* 0x000fec0000010000 */
[----:B0-----:R0:W-:Y:S04]  /*cd900*/  STL.64 [R1+0x1d0], R24 ;  /* 0x0001d01801007387 */ /* 0x0011e80000100a00 */
[----:B------:R1:W-:Y:S04]  /*cd910*/  STL.64 [R1+0x1d8], R26 ;  /* 0x0001d81a01007387 */ /* 0x0003e80000100a00 */
[----:B------:R-:W4:Y:S01]  /*cd920*/  LDL.LU R177, [R1+0x4af8] ;  /* 0x004af80001b17983 */ /* 0x000f220000300800 */
[----:B0-----:R-:W-:-:S03]  /*cd930*/  PRMT R24, R47, 0x5210, R32 ;  /* 0x000052102f187816 */ /* 0x001fc60000000020 */
[----:B------:R-:W4:Y:S01]  /*cd940*/  LDL.LU R184, [R1+0x4af0] ;  /* 0x004af00001b87983 */ /* 0x000f220000300800 */
[----:B------:R-:W-:Y:S02]  /*cd950*/  PRMT R25, R49, 0x5210, R33 ;  /* 0x0000521031197816 */ /* 0x000fe40000000021 */
[----:B-1----:R-:W-:Y:S02]  /*cd960*/  PRMT R26, R51, 0x5210, R34 ;  /* 0x00005210331a7816 */ /* 0x002fe40000000022 */
[----:B------:R-:W-:Y:S02]  /*cd970*/  PRMT R27, R135, 0x5210, R35 ;  /* 0x00005210871b7816 */ /* 0x000fe40000000023 */
[----:B------:R-:W0:Y:S01]  /*cd980*/  LDS.128 R32, [R167] ;  /* 0x00000000a7207984 */ /* 0x000e220000000c00 */
[----:B------:R-:W-:Y:S01]  /*cd990*/  BAR.SYNC.DEFER_BLOCKING 0x0 ;  /* 0x0000000000007b1d */ /* 0x000fe20000010000 */
[----:B---3--:R-:W-:-:S05]  /*cd9a0*/  LOP3.LUT R29, R194, 0xffff, RZ, 0xc0, !PT ;  /* 0x0000ffffc21d7812 */ /* 0x008fca00078ec0ff */
[----:B0-----:R-:W-:Y:S04]  /*cd9b0*/  STL.64 [R1+0x1c0], R32 ;  /* 0x0001c02001007387 */ /* 0x001fe80000100a00 */
[----:B------:R-:W-:Y:S04]  /*cd9c0*/  STL.64 [R1+0x1c8], R34 ;  /* 0x0001c82201007387 */ /* 0x000fe80000100a00 */
[----:B------:R-:W3:Y:S04]  /*cd9d0*/  LDL.LU R185, [R1+0x4994] ;  /* 0x0049940001b97983 */ /* 0x000ee80000300800 */
[----:B------:R-:W3:Y:S04]  /*cd9e0*/  LDL.LU R194, [R1+0x4988] ;  /* 0x0049880001c27983 */ /* 0x000ee80000300800 */
[----:B------:R0:W-:Y:S01]  /*cd9f0*/  STSM.16.M88.4 [R222], R24 ;  /* 0x00000018de007844 */ /* 0x0001e20000000200 */
[----:B------:R-:W-:Y:S01]  /*cda00*/  BAR.SYNC.DEFER_BLOCKING 0x0 ;  /* 0x0000000000007b1d */ /* 0x000fe20000010000 */
[----:B------:R-:W-:-:S04]  /*cda10*/  LOP3.LUT R42, R42, 0xffff, RZ, 0xc0, !PT ;  /* 0x0000ffff2a2a7812 */ /* 0x000fc800078ec0ff */
[----:B------:R-:W-:-:S04]  /*cda20*/  PRMT R42, R42, 0x3340, R0 ;  /* 0x000033402a2a7816 */ /* 0x000fc80000000000 */
[----:B------:R-:W-:Y:S01]  /*cda30*/  PRMT R42, R154, 0x5410, R42 ;  /* 0x000054109a2a7816 */ /* 0x000fe2000000002a */
[----:B------:R-:W1:Y:S01]  /*cda40*/  LDS.128 R32, [R167] ;  /* 0x00000000a7207984 */ /* 0x000e620000000c00 */
[--C-:B------:R-:W-:Y:S02]  /*cda50*/  PRMT R28, R238, 0x4210, R29.reuse ;  /* 0x00004210ee1c7816 */ /* 0x100fe4000000001d */
[----:B0-----:R-:W-:Y:S01]  /*cda60*/  PRMT R24, R42, 0x5210, R29 ;  /* 0x000052102a187816 */ /* 0x001fe2000000001d */
[----:B------:R-:W3:Y:S01]  /*cda70*/  LDL.LU R238, [R1+0x5330] ;  /* 0x0053300001ee7983 */ /* 0x000ee20000300800 */
[----:B------:R-:W-:Y:S02]  /*cda80*/  LOP3.LUT R48, R48, 0xffff, RZ, 0xc0, !PT ;  /* 0x0000ffff30307812 */ /* 0x000fe400078ec0ff */
[----:B------:R-:W-:Y:S02]  /*cda90*/  LOP3.LUT R46, R46, 0xffff, RZ, 0xc0, !PT ;  /* 0x0000ffff2e2e7812 */ /* 0x000fe400078ec0ff */
[----:B------:R-:W-:-:S02]  /*cdaa0*/  PRMT R48, R48, 0x3340, R0 ;  /* 0x0000334030307816 */ /* 0x000fc40000000000 */
[----:B------:R-:W-:Y:S02]  /*cdab0*/  PRMT R46, R46, 0x3340, R0 ;  /* 0x000033402e2e7816 */ /* 0x000fe40000000000 */
[----:B------:R-:W-:Y:S02]  /*cdac0*/  PRMT R48, R155, 0x5410, R48 ;  /* 0x000054109b307816 */ /* 0x000fe40000000030 */
[----:B------:R-:W-:Y:S02]  /*cdad0*/  PRMT R46, R156, 0x5410, R46 ;  /* 0x000054109c2e7816 */ /* 0x000fe4000000002e */
[----:B--2---:R-:W-:Y:S02]  /*cdae0*/  LOP3.LUT R25, R193, 0xffff, RZ, 0xc0, !PT ;  /* 0x0000ffffc1197812 */ /* 0x004fe400078ec0ff */
[----:B----4-:R-:W-:Y:S02]  /*cdaf0*/  LOP3.LUT R26, R200, 0xffff, RZ, 0xc0, !PT ;  /* 0x0000ffffc81a7812 */ /* 0x010fe400078ec0ff */
[----:B------:R-:W-:-:S02]  /*cdb00*/  PRMT R29, R245, 0x4210, R25 ;  /* 0x00004210f51d7816 */ /* 0x000fc40000000019 */
[----:B------:R-:W-:Y:S01]  /*cdb10*/  PRMT R30, R10, 0x4210, R26 ;  /* 0x000042100a1e7816 */ /* 0x000fe2000000001a */
[----:B------:R-:W2:Y:S04]  /*cdb20*/  LDL.LU R245, [R1+0x532c] ;  /* 0x00532c0001f57983 */ /* 0x000ea80000300800 */
[----:B------:R-:W4:Y:S01]  /*cdb30*/  LDL.LU R186, [R1+0x49fc] ;  /* 0x0049fc0001ba7983 */ /* 0x000f220000300800 */
[----:B------:R-:W-:-:S03]  /*cdb40*/  LOP3.LUT R27, R201, 0xffff, RZ, 0xc0, !PT ;  /* 0x0000ffffc91b7812 */ /* 0x000fc600078ec0ff */
[----:B------:R-:W2:Y:S01]  /*cdb50*/  LDL.LU R10, [R1+0x5328] ;  /* 0x00532800010a7983 */ /* 0x000ea20000300800 */
[----:B------:R-:W-:Y:S01]  /*cdb60*/  PRMT R31, R251, 0x4210, R27 ;  /* 0x00004210fb1f7816 */ /* 0x000fe2000000001b */
[----:B------:R-:W-:Y:S06]  /*cdb70*/  BAR.SYNC.DEFER_BLOCKING 0x0 ;  /* 0x0000000000007b1d */ /* 0x000fec0000010000 */
[----:B------:R-:W2:Y:S04]  /*cdb80*/  LDL.LU R251, [R1+0x5324] ;  /* 0x0053240001fb7983 */ /* 0x000ea80000300800 */
[----:B------:R-:W2:Y:S04]  /*cdb90*/  LDL.LU R178, [R1+0x4a04] ;  /* 0x004a040001b27983 */ /* 0x000ea80000300800 */
[----:B------:R-:W2:Y:S04]  /*cdba0*/  LDL.LU R200, [R1+0x5014] ;  /* 0x0050140001c87983 */ /* 0x000ea80000300800 */
[----:B------:R-:W-:Y:S01]  /*cdbb0*/  STSM.16.M88.4 [R222], R28 ;  /* 0x0000001cde007844 */ /* 0x000fe20000000200 */
[----:B------:R-:W-:Y:S06]  /*cdbc0*/  BAR.SYNC.DEFER_BLOCKING 0x0 ;  /* 0x0000000000007b1d */ /* 0x000fec0000010000 */
[----:B------:R-:W0:Y:S04]  /*cdbd0*/  LDS.128 R28, [R167] ;  /* 0x00000000a71c7984 */ /* 0x000e280000000c00 */
[----:B-1----:R-:W-:Y:S04]  /*cdbe0*/  STL.64 [R1+0x1b0], R32 ;  /* 0x0001b02001007387 */ /* 0x002fe80000100a00 */
[----:B------:R-:W-:Y:S01]  /*cdbf0*/  STL.64 [R1+0x1b8], R34 ;  /* 0x0001b82201007387 */ /* 0x000fe20000100a00 */
[----:B------:R-:W-:-:S03]  /*cdc00*/  PRMT R25, R46, 0x5210, R25 ;  /* 0x000052102e197816 */ /* 0x000fc60000000019 */
[----:B------:R-:W2:Y:S01]  /*cdc10*/  LDL.LU R169, [R1+0x4a10] ;  /* 0x004a100001a97983 */ /* 0x000ea20000300800 */
[----:B------:R-:W-:-:S03]  /*cdc20*/  PRMT R26, R48, 0x5210, R26 ;  /* 0x00005210301a7816 */ /* 0x000fc6000000001a */
[----:B------:R-:W2:Y:S01]  /*cdc30*/  LDL.LU R201, [R1+0x500c] ;  /* 0x00500c0001c97983 */ /* 0x000ea20000300800 */
[----:B------:R-:W-:Y:S01]  /*cdc40*/  PRMT R27, R134, 0x5210, R27 ;  /* 0x00005210861b7816 */ /* 0x000fe2000000001b */
[----:B------:R-:W-:Y:S06]  /*cdc50*/  BAR.SYNC.DEFER_BLOCKING 0x0 ;  /* 0x0000000000007b1d */ /* 0x000fec0000010000 */
[----:B------:R-:W2:Y:S04]  /*cdc60*/  LDL.LU R170, [R1+0x4a14] ;  /* 0x004a140001aa7983 */ /* 0x000ea80000300800 */
[----:B------:R-:W2:Y:S04]  /*cdc70*/  LDL.LU R192, [R1+0x4ffc] ;  /* 0x004ffc0001c07983 */ /* 0x000ea80000300800 */
[----:B0-----:R0:W-:Y:S04]  /*cdc80*/  STL.64 [R1+0x1a0], R28 ;  /* 0x0001a01c01007387 */ /* 0x0011e80000100a00 */
[----:B------:R1:W-:Y:S04]  /*cdc90*/  STL.64 [R1+0x1a8], R30 ;  /* 0x0001a81e01007387 */ /* 0x0003e80000100a00 */
[----:B------:R-:W2:Y:S01]  /*cdca0*/  LDL.LU R193, [R1+0x4974] ;  /* 0x0049740001c17983 */ /* 0x000ea20000300800 */
[----:B0-----:R-:W-:-:S03]  /*cdcb0*/  LOP3.LUT R29, R177, 0xffff, RZ, 0xc0, !PT ;  /* 0x0000ffffb11d7812 */ /* 0x001fc600078ec0ff */
[----:B------:R0:W-:Y:S01]  /*cdcc0*/  STSM.16.M88.4 [R222], R24 ;  /* 0x00000018de007844 */ /* 0x0001e20000000200 */
[----:B-1----:R-:W-:Y:S01]  /*cdcd0*/  LOP3.LUT R30, R184, 0xffff, RZ, 0xc0, !PT ;  /* 0x0000ffffb81e7812 */ /* 0x002fe200078ec0ff */
[----:B------:R-:W-:Y:S01]  /*cdce0*/  BAR.SYNC.DEFER_BLOCKING 0x0 ;  /* 0x0000000000007b1d */ /* 0x000fe20000010000 */
[----:B0-----:R-:W-:Y:S02]  /*cdcf0*/  PRMT R24, R235, 0x4210, R29 ;  /* 0x00004210eb187816 */ /* 0x001fe4000000001d */
[----:B---3--:R-:W-:Y:S02]  /*cdd00*/  LOP3.LUT R31, R185, 0xffff, RZ, 0xc0, !PT ;  /* 0x0000ffffb91f7812 */ /* 0x008fe400078ec0ff */
[----:B------:R-:W-:Y:S02]  /*cdd10*/  PRMT R25, R221, 0x4210, R30 ;  /* 0x00004210dd197816 */ /* 0x000fe4000000001e */
[----:B------:R-:W-:Y:S02]  /*cdd20*/  LOP3.LUT R32, R194, 0xffff, RZ, 0xc0, !PT ;  /* 0x0000ffffc2207812 */ /* 0x000fe400078ec0ff */
[----:B------:R-:W3:Y:S01]  /*cdd30*/  LDL.LU R194, [R1+0x4a24] ;  /* 0x004a240001c27983 */ /* 0x000ee20000300800 */
[----:B------:R-:W-:-:S03]  /*cdd40*/  PRMT R26, R249, 0x4210, R31 ;  /* 0x00004210f91a7816 */ /* 0x000fc6000000001f */
[----:B------:R-:W3:Y:S01]  /*cdd50*/  LDL.LU R235, [R1+0x5320] ;  /* 0x0053200001eb7983 */ /* 0x000ee20000300800 */
[----:B------:R-:W-:-:S03]  /*cdd60*/  PRMT R27, R20, 0x4210, R32 ;  /* 0x00004210141b7816 */ /* 0x000fc60000000020 */
[----:B------:R-:W3:Y:S04]  /*cdd70*/  LDL.LU R221, [R1+0x531c] ;  /* 0x00531c0001dd7983 */ /* 0x000ee80000300800 */
[----:B------:R-:W3:Y:S04]  /*cdd80*/  LDL.LU R184, [R1+0x4a28] ;  /* 0x004a280001b87983 */ /* 0x000ee80000300800 */
[----:B------:R-:W3:Y:S04]  /*cdd90*/  LDL.LU R249, [R1+0x5318] ;  /* 0x0053180001f97983 */ /* 0x000ee80000300800 */
[----:B------:R-:W3:Y:S04]  /*cdda0*/  LDL.LU R20, [R1+0x5314] ;  /* 0x0053140001147983 */ /* 0x000ee80000300800 */
[----:B------:R-:W0:Y:S01]  /*cddb0*/  LDS.128 R36, [R167] ;  /* 0x00000000a7247984 */ /* 0x000e220000000c00 */
[----:B------:R-:W-:Y:S06]  /*cddc0*/  BAR.SYNC.DEFER_BLOCKING 0x0 ;  /* 0x0000000000007b1d */ /* 0x000fec0000010000 */
[----:B------:R-:W3:Y:S04]  /*cddd0*/  LDL.LU R185, [R1+0x4958] ;  /* 0x0049580001b97983 */ /* 0x000ee80000300800 */
[----:B------:R2:W-:Y:S01]  /*cdde0*/  STSM.16.M88.4 [R222], R24 ;  /* 0x00000018de007844 */ /* 0x0005e20000000200 */
[----:B----4-:R-:W-:-:S03]  /*cddf0*/  LOP3.LUT R28, R186, 0xffff, RZ, 0xc0, !PT ;  /* 0x0000ffffba1c7812 */ /* 0x010fc600078ec0ff */
[----:B------:R-:W4:Y:S04]  /*cde00*/  LDL.LU R186, [R1+0x4a38] ;  /* 0x004a380001ba7983 */ /* 0x000f280000300800 */
[----:B------:R-:W4:Y:S04]  /*cde10*/  LDL.LU R176, [R1+0x4a3c] ;  /* 0x004a3c0001b07983 */ /* 0x000f280000300800 */
[----:B0-----:R0:W-:Y:S04]  /*cde20*/  STL.64 [R1+0x1f0], R36 ;  /* 0x0001f02401007387 */ /* 0x0011e80000100a00 */
[----:B------:R1:W-:Y:S04]  /*cde30*/  STL.64 [R1+0x1f8], R38 ;  /* 0x0001f82601007387 */ /* 0x0003e80000100a00 */
[----:B------:R-:W4:Y:S01]  /*cde40*/  LDL.LU R177, [R1+0x4930] ;  /* 0x0049300001b17983 */ /* 0x000f220000300800 */
[----:B--2---:R-:W-:-:S03]  /*cde50*/  LOP3.LUT R24, R178, 0xffff, RZ, 0xc0, !PT ;  /* 0x0000ffffb2187812 */ /* 0x004fc600078ec0ff */
[----:B------:R-:W2:Y:S01]  /*cde60*/  LDL.LU R178, [R1+0x4a50] ;  /* 0x004a500001b27983 */ /* 0x000ea20000300800 */
[--C-:B------:R-:W-:Y:S02]  /*cde70*/  PRMT R205, R205, 0x5210, R24.reuse ;  /* 0x00005210cdcd7816 */ /* 0x100fe40000000018 */
[----:B------:R-:W-:Y:S02]  /*cde80*/  LOP3.LUT R25, R169, 0xffff, RZ, 0xc0, !PT ;  /* 0x0000ffffa9197812 */ /* 0x000fe400078ec0ff */
[----:B------:R-:W2:Y:S01]  /*cde90*/  LDL.LU R169, [R1+0x4a54] ;  /* 0x004a540001a97983 */ /* 0x000ea20000300800 */
[----:B------:R-:W-:Y:S02]  /*cdea0*/  PRMT R201, R201, 0x4210, R24 ;  /* 0x00004210c9c97816 */ /* 0x000fe40000000018 */
[----:B------:R-:W-:Y:S02]  /*cdeb0*/  PRMT R196, R196, 0x5210, R25 ;  /* 0x00005210c4c47816 */ /* 0x000fe40000000019 */
[----:B------:R-:W-:-:S02]  /*cdec0*/  LOP3.LUT R26, R170, 0xffff, RZ, 0xc0, !PT ;  /* 0x0000ffffaa1a7812 */ /* 0x000fc400078ec0ff */
[----:B------:R-:W2:Y:S01]  /*cded0*/  LDL.LU R170, [R1+0x4a6c] ;  /* 0x004a6c0001aa7983 */ /* 0x000ea20000300800 */
[----:B------:R-:W-:Y:S02]  /*cdee0*/  PRMT R192, R192, 0x4210, R25 ;  /* 0x00004210c0c07816 */ /* 0x000fe40000000019 */
[----:B------:R-:W-:Y:S02]  /*cdef0*/  PRMT R197, R197, 0x5210, R26 ;  /* 0x00005210c5c57816 */ /* 0x000fe4000000001a */
[----:B------:R-:W-:Y:S02]  /*cdf00*/  LOP3.LUT R24, R193, 0xffff, RZ, 0xc0, !PT ;  /* 0x0000ffffc1187812 */ /* 0x000fe400078ec0ff */
[----:B---3--:R-:W-:Y:S02]  /*cdf10*/  LOP3.LUT R25, R194, 0xffff, RZ, 0xc0, !PT ;  /* 0x0000ffffc2197812 */ /* 0x008fe400078ec0ff */
[----:B------:R-:W-:Y:S02]  /*cdf20*/  PRMT R194, R249, 0x4210, R24 ;  /* 0x00004210f9c27816 */ /* 0x000fe40000000018 */
[----:B------:R-:W-:-:S02]  /*cdf30*/  PRMT R193, R20, 0x4210, R26 ;  /* 0x0000421014c17816 */ /* 0x000fc4000000001a */
[----:B------:R-:W3:Y:S01]  /*cdf40*/  LDL.LU R20, [R1+0x5310] ;  /* 0x0053100001147983 */ /* 0x000ee20000300800 */
[----:B------:R-:W-:Y:S02]  /*cdf50*/  LOP3.LUT R26, R184, 0xffff, RZ, 0xc0, !PT ;  /* 0x0000ffffb81a7812 */ /* 0x000fe400078ec0ff */
[----:B------:R-:W-:Y:S01]  /*cdf60*/  PRMT R184, R221, 0x4210, R25 ;  /* 0x00004210ddb87816 */ /* 0x000fe20000000019 */
[----:B------:R-:W3:Y:S04]  /*cdf70*/  LDL.LU R166, [R1+0x4a70] ;  /* 0x004a700001a67983 */ /* 0x000ee80000300800 */
[----:B------:R-:W3:Y:S04]  /*cdf80*/  LDL.LU R249, [R1+0x530c] ;  /* 0x00530c0001f97983 */ /* 0x000ee80000300800 */
[----:B------:R-:W3:Y:S01]  /*cdf90*/  LDL.LU R221, [R1+0x5308] ;  /* 0x0053080001dd7983 */ /* 0x000ee20000300800 */
[----:B------:R-:W-:-:S02]  /*cdfa0*/  PRMT R198, R198, 0x5210, R24 ;  /* 0x00005210c6c67816 */ /* 0x000fc40000000018 */
[----:B------:R-:W-:Y:S02]  /*cdfb0*/  LOP3.LUT R24, R185, 0xffff, RZ, 0xc0, !PT ;  /* 0x0000ffffb9187812 */ /* 0x000fe400078ec0ff */
[----:B------:R-:W-:Y:S02]  /*cdfc0*/  PRMT R188, R188, 0x5210, R25 ;  /* 0x00005210bcbc7816 */ /* 0x000fe40000000019 */
[--C-:B------:R-:W-:Y:S02]  /*cdfd0*/  PRMT R185, R235, 0x4210, R26.reuse ;  /* 0x00004210ebb97816 */ /* 0x100fe4000000001a */
[----:B------:R-:W-:Y:S01]  /*cdfe0*/  PRMT R189, R189, 0x5210, R26 ;  /* 0x00005210bdbd7816 */ /* 0x000fe2000000001a */
[----:B------:R-:W3:Y:S01]  /*cdff0*/  LDL.LU R235, [R1+0x5304] ;  /* 0x0053040001eb7983 */ /* 0x000ee20000300800 */
[----:B------:R-:W-:Y:S02]  /*ce000*/  PRMT R190, R190, 0x5210, R24 ;  /* 0x00005210bebe7816 */ /* 0x000fe40000000018 */
[----:B----4-:R-:W-:-:S02]  /*ce010*/  LOP3.LUT R25, R186, 0xffff, RZ, 0xc0, !PT ;  /* 0x0000ffffba197812 */ /* 0x010fc400078ec0ff */
[----:B------:R-:W-:Y:S02]  /*ce020*/  PRMT R186, R251, 0x4210, R24 ;  /* 0x00004210fbba7816 */ /* 0x000fe40000000018 */
[----:B------:R-:W-:Y:S01]  /*ce030*/  LOP3.LUT R26, R176, 0xffff, RZ, 0xc0, !PT ;  /* 0x0000ffffb01a7812 */ /* 0x000fe200078ec0ff */
[----:B------:R-:W4:Y:S01]  /*ce040*/  LDL.LU R251, [R1+0x5300] ;  /* 0x0053000001fb7983 */ /* 0x000f220000300800 */
[--C-:B------:R-:W-:Y:S02]  /*ce050*/  PRMT R176, R10, 0x4210, R25.reuse ;  /* 0x000042100ab07816 */ /* 0x100fe40000000019 */
[----:B------:R-:W-:Y:S01]  /*ce060*/  PRMT R180, R180, 0x5210, R25 ;  /* 0x00005210b4b47816 */ /* 0x000fe20000000019 */
[----:B------:R-:W4:Y:S01]  /*ce070*/  LDL.LU R10, [R1+0x52fc] ;  /* 0x0052fc00010a7983 */ /* 0x000f220000300800 */
[----:B------:R-:W-:Y:S02]  /*ce080*/  PRMT R181, R181, 0x5210, R26 ;  /* 0x00005210b5b57816 */ /* 0x000fe4000000001a */
[----:B------:R-:W-:-:S02]  /*ce090*/  LOP3.LUT R24, R177, 0xffff, RZ, 0xc0, !PT ;  /* 0x0000ffffb1187812 */ /* 0x000fc400078ec0ff */
[----:B------:R-:W-:Y:S02]  /*ce0a0*/  PRMT R177, R245, 0x4210, R26 ;  /* 0x00004210f5b17816 */ /* 0x000fe4000000001a */
[----:B--2---:R-:W-:Y:S01]  /*ce0b0*/  LOP3.LUT R25, R178, 0xffff, RZ, 0xc0, !PT ;  /* 0x0000ffffb2197812 */ /* 0x004fe200078ec0ff */
[----:B------:R-:W2:Y:S01]  /*ce0c0*/  LDL.LU R245, [R1+0x52f8] ;  /* 0x0052f80001f57983 */ /* 0x000ea20000300800 */
[--C-:B------:R-:W-:Y:S02]  /*ce0d0*/  PRMT R178, R238, 0x4210, R24.reuse ;  /* 0x00004210eeb27816 */ /* 0x100fe40000000018 */
[----:B------:R-:W-:Y:S01]  /*ce0e0*/  PRMT R182, R182, 0x5210, R24 ;  /* 0x00005210b6b67816 */ /* 0x000fe20000000018 */
[----:B------:R-:W2:Y:S01]  /*ce0f0*/  LDL.LU R238, [R1+0x52f4] ;  /* 0x0052f40001ee7983 */ /* 0x000ea20000300800 */
[----:B------:R-:W-:-:S03]  /*ce100*/  PRMT R168, R229, 0x4210, R25 ;  /* 0x00004210e5a87816 */ /* 0x000fc60000000019 */
[----:B------:R-:W2:Y:S01]  /*ce110*/  LDL.LU R229, [R1+0x52f0] ;  /* 0x0052f00001e57983 */ /* 0x000ea20000300800 */
[----:B------:R-:W-:-:S04]  /*ce120*/  LOP3.LUT R26, R169, 0xffff, RZ, 0xc0, !PT ;  /* 0x0000ffffa91a7812 */ /* 0x000fc800078ec0ff */
[----:B------:R-:W-:Y:S02]  /*ce130*/  PRMT R169, R19, 0x4210, R26 ;  /* 0x0000421013a97816 */ /* 0x000fe4000000001a */
[----:B------:R-:W-:Y:S02]  /*ce140*/  LOP3.LUT R164, R170, 0xffff, RZ, 0xc0, !PT ;  /* 0x0000ffffaaa47812 */ /* 0x000fe400078ec0ff */
[----:B---3--:R-:W-:Y:S02]  /*ce150*/  LOP3.LUT R24, R221, 0xffff, RZ, 0xc0, !PT ;  /* 0x0000ffffdd187812 */ /* 0x008fe400078ec0ff */
[----:B------:R-:W3:Y:S02]  /*ce160*/  LDL.LU R221, [R1+0x52ec] ;  /* 0x0052ec0001dd7983 */ /* 0x000ee40000300800 */
[----:B------:R-:W-:Y:S02]  /*ce170*/  PRMT R170, R12, 0x4210, R24 ;  /* 0x000042100caa7816 */ /* 0x000fe40000000018 */
[----:B------:R-:W3:Y:S04]  /*ce180*/  LDL.LU R19, [R1+0x52e8] ;  /* 0x0052e80001137983 */ /* 0x000ee80000300800 */
[----:B------:R-:W4:Y:S01]  /*ce190*/  LDL.LU R12, [R1+0x52e4] ;  /* 0x0052e400010c7983 */ /* 0x000f220000300800 */
[----:B------:R-:W-:-:S03]  /*ce1a0*/  PRMT R160, R226, 0x4210, R164 ;  /* 0x00004210e2a07816 */ /* 0x000fc600000000a4 */
[----:B------:R-:W2:Y:S01]  /*ce1b0*/  LDL.LU R226, [R1+0x52e0] ;  /* 0x0052e00001e27983 */ /* 0x000ea20000300800 */
[----:B------:R-:W-:Y:S02]  /*ce1c0*/  LOP3.LUT R165, R166, 0xffff, RZ, 0xc0, !PT ;  /* 0x0000ffffa6a57812 */ /* 0x000fe400078ec0ff */
[----:B------:R-:W-:Y:S02]  /*ce1d0*/  LOP3.LUT R166, R20, 0xffff, RZ, 0xc0, !PT ;  /* 0x0000ffff14a67812 */ /* 0x000fe400078ec0ff */
[----:B------:R-:W3:Y:S01]  /*ce1e0*/  LDL.LU R20, [R1+0x52dc] ;  /* 0x0052dc0001147983 */ /* 0x000ee20000300800 */
[----:B------:R-:W-:-:S03]  /*ce1f0*/  PRMT R161, R243, 0x4210, R165 ;  /* 0x00004210f3a17816 */ /* 0x000fc600000000a5 */
[----:B------:R-:W3:Y:S01]  /*ce200*/  LDL.LU R243, [R1+0x52d8] ;  /* 0x0052d80001f37983 */ /* 0x000ee20000300800 */
[----:B------:R-:W-:Y:S02]  /*ce210*/  PRMT R162, R22, 0x4210, R166 ;  /* 0x0000421016a27816 */ /* 0x000fe400000000a6 */
[----:B------:R-:W-:Y:S02]  /*ce220*/  LOP3.LUT R158, R249, 0xffff, RZ, 0xc0, !PT ;  /* 0x0000fffff99e7812 */ /* 0x000fe400078ec0ff */
[----:B------:R-:W-:Y:S02]  /*ce230*/  LOP3.LUT R44, R44, 0xffff, RZ, 0xc0, !PT ;  /* 0x0000ffff2c2c7812 */ /* 0x000fe400078ec0ff */
[----:B------:R-:W-:Y:S02]  /*ce240*/  LOP3.LUT R2, R2, 0x7fffffff, RZ, 0xc0, !PT ;  /* 0x7fffffff02027812 */ /* 0x000fe400078ec0ff */
[----:B------:R-:W-:Y:S02]  /*ce250*/  LOP3.LUT R3, R3, 0x7fffffff, RZ, 0xc0, !PT ;  /* 0x7fffffff03037812 */ /* 0x000fe400078ec0ff */
[----:B------:R-:W-:-:S02]  /*ce260*/  SHF.R.U32.HI R131, RZ, 0x8, R131 ;  /* 0x00000008ff837819 */ /* 0x000fc40000011683 */
[----:B------:R-:W-:Y:S01]  /*ce270*/  LOP3.LUT R13, R13, 0x7fffffff, RZ, 0xc0, !PT ;  /* 0x7fffffff0d0d7812 */ /* 0x000fe200078ec0ff */
[----:B------:R-:W-:Y:S01]  /*ce280*/  BAR.SYNC.DEFER_BLOCKING 0x0 ;  /* 0x0000000000007b1d */ /* 0x000fe20000010000 */
[----:B----4-:R-:W-:-:S05]  /*ce290*/  LOP3.LUT R156, R12, 0xffff, RZ, 0xc0, !PT ;  /* 0x0000ffff0c9c7812 */ /* 0x010fca00078ec0ff */
[----:B------:R-:W4:Y:S01]  /*ce2a0*/  LDL.LU R12, [R1+0x52d4] ;  /* 0x0052d400010c7983 */ /* 0x000f220000300800 */
[----:B--2---:R-:W-:-:S03]  /*ce2b0*/  LOP3.LUT R157, R226, 0xffff, RZ, 0xc0, !PT ;  /* 0x0000ffffe29d7812 */ /* 0x004fc600078ec0ff */
[----:B------:R-:W2:Y:S04]  /*ce2c0*/  LDL.LU R22, [R1+0x52d0] ;  /* 0x0052d00001167983 */ /* 0x000ea80000300800 */
[----:B------:R-:W2:Y:S01]  /*ce2d0*/  LDL.LU R226, [R1+0x52cc] ;  /* 0x0052cc0001e27983 */ /* 0x000ea20000300800 */
[----:B------:R-:W-:-:S03]  /*ce2e0*/  PRMT R152, R14, 0x4210, R156 ;  /* 0x000042100e987816 */ /* 0x000fc6000000009c */
[----:B------:R-:W2:Y:S04]  /*ce2f0*/  LDL.LU R14, [R1+0x52c8] ;  /* 0x0052c800010e7983 */ /* 0x000ea80000300800 */
[----:B------:R-:W2:Y:S01]  /*ce300*/  LDL.LU R249, [R1+0x52c4] ;  /* 0x0052c40001f97983 */ /* 0x000ea20000300800 */
[----:B------:R-:W-:-:S04]  /*ce310*/  PRMT R44, R44, 0x3340, R0 ;  /* 0x000033402c2c7816 */ /* 0x000fc80000000000 */
[----:B------:R-:W-:Y:S02]  /*ce320*/  PRMT R44, R153, 0x5410, R44 ;  /* 0x00005410992c7816 */ /* 0x000fe4000000002c */
[----:B------:R-:W-:Y:S02]  /*ce330*/  PRMT R153, R247, 0x4210, R157 ;  /* 0x00004210f7997816 */ /* 0x000fe4000000009d */
[----:B------:R-:W2:Y:S01]  /*ce340*/  LDL.LU R247, [R1+0x52c0] ;  /* 0x0052c00001f77983 */ /* 0x000ea20000300800 */
[----:B------:R-:W-:Y:S02]  /*ce350*/  PRMT R154, R241, 0x4210, R158 ;  /* 0x00004210f19a7816 */ /* 0x000fe4000000009e */
[----:B---3--:R-:W-:Y:S02]  /*ce360*/  LOP3.LUT R149, R243, 0xffff, RZ, 0xc0, !PT ;  /* 0x0000fffff3957812 */ /* 0x008fe400078ec0ff */
[----:B------:R-:W-:Y:S02]  /*ce370*/  LOP3.LUT R150, R235, 0xffff, RZ, 0xc0, !PT ;  /* 0x0000ffffeb967812 */ /* 0x000fe400078ec0ff */
[----:B------:R-:W-:-:S02]  /*ce380*/  PRMT R145, R223, 0x4210, R149 ;  /* 0x00004210df917816 */ /* 0x000fc40000000095 */
[----:B------:R-:W-:Y:S02]  /*ce390*/  PRMT R146, R21, 0x4210, R150 ;  /* 0x0000421015927816 */ /* 0x000fe40000000096 */
[----:B------:R-:W-:-:S04]  /*ce3a0*/  LOP3.LUT R142, R251, 0xffff, RZ, 0xc0, !PT ;  /* 0x0000fffffb8e7812 */ /* 0x000fc800078ec0ff */
[----:B------:R-:W-:Y:S02]  /*ce3b0*/  PRMT R138, R8, 0x4210, R142 ;  /* 0x00004210088a7816 */ /* 0x000fe4000000008e */
[----:B----4-:R-:W-:Y:S02]  /*ce3c0*/  LOP3.LUT R148, R12, 0xffff, RZ, 0xc0, !PT ;  /* 0x0000ffff0c947812 */ /* 0x010fe400078ec0ff */
[----:B------:R-:W3:Y:S02]  /*ce3d0*/  LDL.LU R12, [R1+0x52bc] ;  /* 0x0052bc00010c7983 */ /* 0x000ee40000300800 */
[----:B------:R-:W-:Y:S02]  /*ce3e0*/  PRMT R144, R232, 0x4210, R148 ;  /* 0x00004210e8907816 */ /* 0x000fe40000000094 */
[----:B------:R-:W4:Y:S01]  /*ce3f0*/  LDL.LU R241, [R1+0x52b8] ;  /* 0x0052b80001f17983 */ /* 0x000f220000300800 */
[----:B--2---:R-:W-:-:S03]  /*ce400*/  LOP3.LUT R140, R226, 0xffff, RZ, 0xc0, !PT ;  /* 0x0000ffffe28c7812 */ /* 0x004fc600078ec0ff */
[----:B------:R-:W2:Y:S01]  /*ce410*/  LDL.LU R243, [R1+0x52b4] ;  /* 0x0052b40001f37983 */ /* 0x000ea20000300800 */
[----:B------:R-:W-:-:S03]  /*ce420*/  LOP3.LUT R141, R22, 0xffff, RZ, 0xc0, !PT ;  /* 0x0000ffff168d7812 */ /* 0x000fc600078ec0ff */
[----:B------:R-:W4:Y:S04]  /*ce430*/  LDL.LU R232, [R1+0x52b0] ;  /* 0x0052b00001e87983 */ /* 0x000f280000300800 */
[----:B------:R-:W4:Y:S01]  /*ce440*/  LDL.LU R235, [R1+0x52ac] ;  /* 0x0052ac0001eb7983 */ /* 0x000f220000300800 */
[----:B------:R-:W-:-:S03]  /*ce450*/  PRMT R136, R252, 0x4210, R140 ;  /* 0x00004210fc887816 */ /* 0x000fc6000000008c */
[----:B------:R-:W4:Y:S04]  /*ce460*/  LDL.LU R223, [R1+0x52a8] ;  /* 0x0052a80001df7983 */ /* 0x000f280000300800 */
[----:B------:R-:W4:Y:S01]  /*ce470*/  LDL.LU R226, [R1+0x52a4] ;  /* 0x0052a40001e27983 */ /* 0x000f220000300800 */
[----:B------:R-:W-:-:S03]  /*ce480*/  PRMT R137, R250, 0x4210, R141 ;  /* 0x00004210fa897816 */ /* 0x000fc6000000008d */
[----:B------:R-:W4:Y:S01]  /*ce490*/  LDL.LU R21, [R1+0x52a0] ;  /* 0x0052a00001157983 */ /* 0x000f220000300800 */
[----:B------:R-:W-:-:S03]  /*ce4a0*/  LOP3.LUT R132, R249, 0xffff, RZ, 0xc0, !PT ;  /* 0x0000fffff9847812 */ /* 0x000fc600078ec0ff */
[----:B------:R-:W4:Y:S04]  /*ce4b0*/  LDL.LU R22, [R1+0x529c] ;  /* 0x00529c0001167983 */ /* 0x000f280000300800 */
[----:B------:R-:W2:Y:S04]  /*ce4c0*/  LDL.LU R252, [R1+0x5298] ;  /* 0x0052980001fc7983 */ /* 0x000ea80000300800 */
[----:B------:R-:W4:Y:S04]  /*ce4d0*/  LDL.LU R251, [R1+0x5294] ;  /* 0x0052940001fb7983 */ /* 0x000f280000300800 */
[----:B------:R-:W2:Y:S04]  /*ce4e0*/  LDL.LU R250, [R1+0x5290] ;  /* 0x0052900001fa7983 */ /* 0x000ea80000300800 */
[----:B------:R-:W4:Y:S04]  /*ce4f0*/  LDL.LU R249, [R1+0x528c] ;  /* 0x00528c0001f97983 */ /* 0x000f280000300800 */
[----:B------:R-:W2:Y:S01]  /*ce500*/  LDL.LU R8, [R1+0x5288] ;  /* 0x0052880001087983 */ /* 0x000ea20000300800 */
[----:B------:R-:W-:-:S03]  /*ce510*/  LOP3.LUT R133, R14, 0xffff, RZ, 0xc0, !PT ;  /* 0x0000ffff0e857812 */ /* 0x000fc600078ec0ff */
[----:B------:R-:W4:Y:S01]  /*ce520*/  LDL.LU R14, [R1+0x5284] ;  /* 0x00528400010e7983 */ /* 0x000f220000300800 */
[----:B------:R-:W-:-:S03]  /*ce530*/  PRMT R128, R11, 0x4210, R132 ;  /* 0x000042100b807816 */ /* 0x000fc60000000084 */
[----:B------:R-:W4:Y:S01]  /*ce540*/  LDL.LU R11, [R1+0x5280] ;  /* 0x00528000010b7983 */ /* 0x000f220000300800 */
[----:B------:R-:W-:-:S03]  /*ce550*/  LOP3.LUT R134, R10, 0xffff, RZ, 0xc0, !PT ;  /* 0x0000ffff0a867812 */ /* 0x000fc600078ec0ff */
[----:B------:R-:W4:Y:S01]  /*ce560*/  LDL.LU R10, [R1+0x527c] ;  /* 0x00527c00010a7983 */ /* 0x000f220000300800 */
[----:B------:R-:W-:-:S03]  /*ce570*/  PRMT R129, R9, 0x4210, R133 ;  /* 0x0000421009817816 */ /* 0x000fc60000000085 */
[----:B------:R-:W4:Y:S01]  /*ce580*/  LDL.LU R9, [R1+0x5278] ;  /* 0x0052780001097983 */ /* 0x000f220000300800 */
[----:B---3--:R-:W-:-:S03]  /*ce590*/  LOP3.LUT R124, R12, 0xffff, RZ, 0xc0, !PT ;  /* 0x0000ffff0c7c7812 */ /* 0x008fc600078ec0ff */
[----:B------:R-:W3:Y:S01]  /*ce5a0*/  LDL.LU R12, [R1+0x5274] ;  /* 0x00527400010c7983 */ /* 0x000ee20000300800 */
[----:B------:R-:W-:Y:S02]  /*ce5b0*/  PRMT R27, R44, 0x5210, R32 ;  /* 0x000052102c1b7816 */ /* 0x000fe40000000020 */
[----:B--2---:R-:W-:Y:S02]  /*ce5c0*/  ISETP.LT.AND P1, PT, R8, UR23, !P1 ;  /* 0x0000001708007c0c */ /* 0x004fe4000cf21270 */
[----:B----4-:R-:W-:Y:S01]  /*ce5d0*/  LOP3.LUT R14, R14, 0xfff7ffff, RZ, 0xc0, !PT ;  /* 0xfff7ffff0e0e7812 */ /* 0x010fe200078ec0ff */
[----:B------:R-:W-:Y:S01]  /*ce5e0*/  VIADD R32, R8, 0x1ad ;  /* 0x000001ad08207836 */ /* 0x000fe20000000000 */
[----:B------:R-:W-:Y:S01]  /*ce5f0*/  PRMT R174, R174, 0x5210, R24 ;  /* 0x00005210aeae7816 */ /* 0x000fe20000000018 */
[----:B------:R-:W-:Y:S01]  /*ce600*/  VIADD R33, R8, 0x1ae ;  /* 0x000001ae08217836 */ /* 0x000fe20000000000 */
[----:B------:R-:W-:Y:S01]  /*ce610*/  PRMT R172, R172, 0x5210, R25 ;  /* 0x00005210acac7816 */ /* 0x000fe20000000019 */
[C---:B------:R-:W-:Y:S01]  /*ce620*/  VIADD R34, R8.reuse, 0x1af ;  /* 0x000001af08227836 */ /* 0x040fe20000000000 */
[----:B------:R-:W-:Y:S01]  /*ce630*/  PRMT R173, R173, 0x5210, R26 ;  /* 0x00005210adad7816 */ /* 0x000fe2000000001a */
[C---:B------:R-:W-:Y:S01]  /*ce640*/  VIADD R35, R8.reuse, 0x1b0 ;  /* 0x000001b008237836 */ /* 0x040fe20000000000 */
[----:B------:R-:W-:Y:S01]  /*ce650*/  LOP3.LUT R131, R131, 0xffff, RZ, 0xc0, !PT ;  /* 0x0000ffff83837812 */ /* 0x000fe200078ec0ff */
[----:B0-----:R-:W-:-:S02]  /*ce660*/  VIADD R36, R8, 0x1b1 ;  /* 0x000001b108247836 */ /* 0x001fc40000000000 */
[----:B------:R-:W-:Y:S01]  /*ce670*/  @P1 LOP3.LUT R14, R14, 0x80000, RZ, 0xfc, !PT ;  /* 0x000800000e0e1812 */ /* 0x000fe200078efcff */
[C---:B------:R-:W-:Y:S01]  /*ce680*/  VIADD R37, R8.reuse, 0x1b2 ;  /* 0x000001b208257836 */ /* 0x040fe20000000000 */
[----:B------:R-:W-:Y:S01]  /*ce690*/  ISETP.LT.AND P1, PT, R11, UR24, !P0 ;  /* 0x000000180b007c0c */ /* 0x000fe2000c721270 */
[----:B-1----:R-:W-:Y:S01]  /*ce6a0*/  VIADD R38, R8, 0x1b3 ;  /* 0x000001b308267836 */ /* 0x002fe20000000000 */
[----:B------:R-:W-:Y:S01]  /*ce6b0*/  ISETP.LT.AND P0, PT, R10, UR26, !P0 ;  /* 0x0000001a0a007c0c */ /* 0x000fe2000c701270 */
[----:B------:R-:W-:Y:S01]  /*ce6c0*/  ULDC UR26, c[0x0][0x228] ;  /* 0x00008a00001a7ab9 */ /* 0x000fe20000000800 */
[----:B------:R-:W-:Y:S01]  /*ce6d0*/  LOP3.LUT R14, R14, 0xffffbfff, RZ, 0xc0, !PT ;  /* 0xffffbfff0e0e7812 */ /* 0x000fe200078ec0ff */
[C---:B------:R-:W-:Y:S02]  /*ce6e0*/  VIADD R39, R8.reuse, 0x1b4 ;  /* 0x000001b408277836 */ /* 0x040fe40000000000 */
[C---:B------:R-:W-:Y:S01]  /*ce6f0*/  VIADD R40, R8.reuse, 0x1b5 ;  /* 0x000001b508287836 */ /* 0x040fe20000000000 */
[----:B------:R-:W-:Y:S01]  /*ce700*/  PRMT R24, R41, 0x5210, R29 ;  /* 0x0000521029187816 */ /* 0x000fe2000000001d */
[C---:B------:R-:W-:Y:S01]  /*ce710*/  VIADD R42, R8.reuse, 0x1b7 ;  /* 0x000001b7082a7836 */ /* 0x040fe20000000000 */
[----:B------:R-:W-:Y:S01]  /*ce720*/  PRMT R25, R43, 0x5210, R30 ;  /* 0x000052102b197816 */ /* 0x000fe2000000001e */
[C---:B------:R-:W-:Y:S01]  /*ce730*/  VIADD R44, R8.reuse, 0x1b9 ;  /* 0x000001b9082c7836 */ /* 0x040fe20000000000 */
[----:B------:R-:W-:Y:S01]  /*ce740*/  PRMT R26, R45, 0x5210, R31 ;  /* 0x000052102d1a7816 */ /* 0x000fe2000000001f */
[----:B------:R-:W-:Y:S01]  /*ce750*/  VIADD R46, R8, 0x1bb ;  /* 0x000001bb082e7836 */ /* 0x000fe20000000000 */
[----:B------:R-:W-:Y:S01]  /*ce760*/  @P1 LOP3.LUT R14, R14, 0x4000, RZ, 0xfc, !PT ;  /* 0x000040000e0e1812 */ /* 0x000fe200078efcff */
[----:B------:R-:W-:-:S02]  /*ce770*/  VIADD R47, R8, 0x1bc ;  /* 0x000001bc082f7836 */ /* 0x000fc40000000000 */
[----:B------:R-:W-:Y:S01]  /*ce780*/  VIADD R48, R8, 0x1bd ;  /* 0x000001bd08307836 */ /* 0x000fe20000000000 */
[----:B------:R-:W-:Y:S01]  /*ce790*/  LOP3.LUT R14, R14, 0xffffdfff, RZ, 0xc0, !PT ;  /* 0xffffdfff0e0e7812 */ /* 0x000fe200078ec0ff */
[C---:B------:R-:W-:Y:S02]  /*ce7a0*/  VIADD R49, R8.reuse, 0x1be ;  /* 0x000001be08317836 */ /* 0x040fe40000000000 */
[----:B------:R-:W-:Y:S01]  /*ce7b0*/  VIADD R50, R8, 0x1bf ;  /* 0x000001bf08327836 */ /* 0x000fe20000000000 */
[----:B------:R-:W-:Y:S01]  /*ce7c0*/  @P0 LOP3.LUT R14, R14, 0x2000, RZ, 0xfc, !PT ;  /* 0x000020000e0e0812 */ /* 0x000fe200078efcff */
[----:B------:R-:W-:Y:S01]  /*ce7d0*/  VIADD R51, R8, 0x1c0 ;  /* 0x000001c008337836 */ /* 0x000fe20000000000 */
[----:B------:R-:W-:Y:S01]  /*ce7e0*/  ISETP.GE.AND P0, PT, R32, UR38, PT ;  /* 0x0000002620007c0c */ /* 0x000fe2000bf06270 */
[----:B------:R-:W-:Y:S01]  /*ce7f0*/  ULDC.64 UR38, c[0x0][0x228] ;  /* 0x00008a0000267ab9 */ /* 0x000fe20000000a00 */
[----:B------:R-:W-:Y:S02]  /*ce800*/  PRMT R131, R131, 0x3340, R0 ;  /* 0x0000334083837816 */ /* 0x000fe40000000000 */
[----:B------:R-:W-:Y:S01]  /*ce810*/  PRMT R158, R195, 0x5210, R158 ;  /* 0x00005210c39e7816 */ /* 0x000fe2000000009e */
[----:B------:R-:W-:Y:S01]  /*ce820*/  VIADD R163, R8, 0x1fd ;  /* 0x000001fd08a37836 */ /* 0x000fe20000000000 */
[----:B------:R-:W-:Y:S01]  /*ce830*/  ISETP.LT.AND P3, PT, R9, UR28, !P0 ;  /* 0x0000001c09007c0c */ /* 0x000fe2000c761270 */
[----:B------:R-:W-:Y:S01]  /*ce840*/  ULDC UR28, c[0x0][0x228] ;  /* 0x00008a00001c7ab9 */ /* 0x000fe20000000800 */
[----:B------:R-:W-:Y:S01]  /*ce850*/  LOP3.LUT R14, R14, 0xffffefff, RZ, 0xc0, !PT ;  /* 0xffffefff0e0e7812 */ /* 0x000fe200078ec0ff */
[C---:B------:R-:W-:Y:S01]  /*ce860*/  VIADD R159, R8.reuse, 0x1fc ;  /* 0x000001fc089f7836 */ /* 0x040fe20000000000 */
[----:B------:R-:W-:Y:S01]  /*ce870*/  ISETP.LT.AND P1, PT, R11, UR32, !P0 ;  /* 0x000000200b007c0c */ /* 0x000fe2000c721270 */
[----:B------:R-:W-:Y:S01]  /*ce880*/  ULDC UR32, c[0x0][0x22c] ;  /* 0x00008b0000207ab9 */ /* 0x000fe20000000800 */
[----:B------:R-:W-:Y:S01]  /*ce890*/  PRMT R164, R171, 0x5210, R164 ;  /* 0x00005210aba47816 */ /* 0x000fe200000000a4 */
[C---:B------:R-:W-:Y:S01]  /*ce8a0*/  VIADD R155, R8.reuse, 0x1fb ;  /* 0x000001fb089b7836 */ /* 0x040fe20000000000 */
[----:B------:R-:W-:Y:S01]  /*ce8b0*/  ULDC UR23, c[0x0][0x22c] ;  /* 0x00008b0000177ab9 */ /* 0x000fe20000000800 */
[C---:B------:R-:W-:Y:S01]  /*ce8c0*/  VIADD R151, R8.reuse, 0x1fa ;  /* 0x000001fa08977836 */ /* 0x040fe20000000000 */
[----:B------:R-:W-:Y:S01]  /*ce8d0*/  LOP3.LUT R249, R249, 0x7fffffff, RZ, 0xc0, !PT ;  /* 0x7ffffffff9f97812 */ /* 0x000fe200078ec0ff */
[----:B------:R-:W-:Y:S01]  /*ce8e0*/  VIADD R147, R8, 0x1f9 ;  /* 0x000001f908937836 */ /* 0x000fe20000000000 */
[----:B------:R-:W-:Y:S01]  /*ce8f0*/  LOP3.LUT R250, R250, 0x7fffffff, RZ, 0xc0, !PT ;  /* 0x7ffffffffafa7812 */ /* 0x000fe200078ec0ff */
[----:B------:R-:W-:Y:S01]  /*ce900*/  VIADD R143, R8, 0x1f8 ;  /* 0x000001f8088f7836 */ /* 0x000fe20000000000 */
[----:B------:R-:W-:Y:S01]  /*ce910*/  @P3 LOP3.LUT R14, R14, 0x1000, RZ, 0xfc, !PT ;  /* 0x000010000e0e3812 */ /* 0x000fe200078efcff */
[----:B------:R-:W-:Y:S01]  /*ce920*/  VIADD R139, R8, 0x1f7 ;  /* 0x000001f7088b7836 */ /* 0x000fe20000000000 */
[----:B------:R-:W-:-:S02]  /*ce930*/  ULDC UR24, c[0x0][0x22c] ;  /* 0x00008b0000187ab9 */ /* 0x000fc40000000800 */
[----:B------:R-:W-:Y:S02]  /*ce940*/  LOP3.LUT R14, R14, 0xfffff7ff, RZ, 0xc0, !PT ;  /* 0xfffff7ff0e0e7812 */ /* 0x000fe400078ec0ff */
[----:B---3--:R-:W-:Y:S01]  /*ce950*/  ISETP.LT.AND P2, PT, R12, UR30, !P0 ;  /* 0x0000001e0c007c0c */ /* 0x008fe2000c741270 */
[----:B------:R-:W-:Y:S01]  /*ce960*/  ULDC UR30, c[0x0][0x22c] ;  /* 0x00008b00001e7ab9 */ /* 0x000fe20000000800 */
[----:B------:R-:W-:Y:S01]  /*ce970*/  ISETP.LT.AND P0, PT, R10, UR34, !P0 ;  /* 0x000000220a007c0c */ /* 0x000fe2000c701270 */
[----:B------:R-:W-:-:S10]  /*ce980*/  ULDC UR34, c[0x0][0x22c] ;  /* 0x00008b0000227ab9 */ /* 0x000fd40000000800 */
[----:B------:R-:W-:-:S04]  /*ce990*/  @P2 LOP3.LUT R14, R14, 0x800, RZ, 0xfc, !PT ;  /* 0x000008000e0e2812 */ /* 0x000fc800078efcff */
[----:B------:R-:W-:-:S04]  /*ce9a0*/  LOP3.LUT R14, R14, 0xfffffbff, RZ, 0xc0, !PT ;  /* 0xfffffbff0e0e7812 */ /* 0x000fc800078ec0ff */
[----:B------:R-:W-:-:S04]  /*ce9b0*/  @P1 LOP3.LUT R14, R14, 0x400, RZ, 0xfc, !PT ;  /* 0x000004000e0e1812 */ /* 0x000fc800078efcff */
[----:B------:R-:W-:-:S04]  /*ce9c0*/  LOP3.LUT R14, R14, 0xfffffdff, RZ, 0xc0, !PT ;  /* 0xfffffdff0e0e7812 */ /* 0x000fc800078ec0ff */
[----:B------:R-:W-:Y:S02]  /*ce9d0*/  @P0 LOP3.LUT R14, R14, 0x200, RZ, 0xfc, !PT ;  /* 0x000002000e0e0812 */ /* 0x000fe400078efcff */
[----:B------:R-:W-:Y:S01]  /*ce9e0*/  ISETP.GE.AND P0, PT, R33, UR44, PT ;  /* 0x0000002c21007c0c */ /* 0x000fe2000bf06270 */
[----:B------:R-:W-:-:S03]  /*ce9f0*/  ULDC.64 UR44, c[0x0][0x228] ;  /* 0x00008a00002c7ab9 */ /* 0x000fc60000000a00 */
[----:B------:R-:W-:Y:S01]  /*cea00*/  ISETP.LT.AND P3, PT, R9, UR36, !P0 ;  /* 0x0000002409007c0c */ /* 0x000fe2000c761270 */
[----:B------:R-:W-:Y:S01]  /*cea10*/  ULDC UR36, c[0x0][0x22c] ;  /* 0x00008b0000247ab9 */ /* 0x000fe20000000800 */
[----:B------:R-:W-:Y:S01]  /*cea20*/  ISETP.LT.AND P2, PT, R12, UR38, !P0 ;  /* 0x000000260c007c0c */ /* 0x000fe2000c741270 */
[----:B------:R-:W-:Y:S01]  /*cea30*/  ULDC UR38, c[0x0][0x22c] ;  /* 0x00008b0000267ab9 */ /* 0x000fe20000000800 */
[----:B------:R-:W-:Y:S02]  /*cea40*/  LOP3.LUT R14, R14, 0xfffffeff, RZ, 0xc0, !PT ;  /* 0xfffffeff0e0e7812 */ /* 0x000fe400078ec0ff */
[----:B------:R-:W-:Y:S01]  /*cea50*/  ISETP.LT.AND P1, PT, R11, UR40, !P0 ;  /* 0x000000280b007c0c */ /* 0x000fe2000c721270 */
[----:B------:R-:W-:-:S06]  /*cea60*/  ULDC UR40, c[0x0][0x22c] ;  /* 0x00008b0000287ab9 */ /* 0x000fcc0000000800 */
[----:B------:R-:W-:-:S04]  /*cea70*/  @P3 LOP3.LUT R14, R14, 0x100, RZ, 0xfc, !PT ;  /* 0x000001000e0e3812 */ /* 0x000fc800078efcff */
[----:B------:R-:W-:-:S04]  /*cea80*/  LOP3.LUT R14, R14, 0xffffff7f, RZ, 0xc0, !PT ;  /* 0xffffff7f0e0e7812 */ /* 0x000fc800078ec0ff */
[----:B------:R-:W-:Y:S02]  /*cea90*/  @P2 LOP3.LUT R14, R14, 0x80, RZ, 0xfc, !PT ;  /* 0x000000800e0e2812 */ /* 0x000fe400078efcff */
[----:B------:R-:W-:Y:S01]  /*ceaa0*/  ISETP.LT.AND P0, PT, R10, UR42, !P0 ;  /* 0x0000002a0a007c0c */ /* 0x000fe2000c701270 */
[----:B------:R-:W-:Y:S01]  /*ceab0*/  VIADD R41, R8, 0x1b6 ;  /* 0x000001b608297836 */ /* 0x000fe20000000000 */
[----:B------:R-:W-:Y:S01]  /*ceac0*/  LOP3.LUT R14, R14, 0xffffffbf, RZ, 0xc0, !PT ;  /* 0xffffffbf0e0e7812 */ /* 0x000fe200078ec0ff */
[----:B------:R-:W-:-:S03]  /*cead0*/  ULDC UR42, c[0x0][0x22c] ;  /* 0x00008b00002a7ab9 */ /* 0x000fc60000000800 */
[----:B------:R-:W-:-:S04]  /*ceae0*/  @P1 LOP3.LUT R14, R14, 0x40, RZ, 0xfc, !PT ;  /* 0x000000400e0e1812 */ /* 0x000fc800078efcff */
[----:B------:R-:W-:-:S04]  /*ceaf0*/  LOP3.LUT R14, R14, 0xffffffdf, RZ, 0xc0, !PT ;  /* 0xffffffdf0e0e7812 */ /* 0x000fc800078ec0ff */
[----:B------:R-:W-:Y:S02]  /*ceb00*/  @P0 LOP3.LUT R14, R14, 0x20, RZ, 0xfc, !PT ;  /* 0x000000200e0e0812 */ /* 0x000fe400078efcff */
[----:B------:R-:W-:Y:S01]  /*ceb10*/  ISETP.GE.AND P0, PT, R34, UR30, PT ;  /* 0x0000001e22007c0c */ /* 0x000fe2000bf06270 */
[----:B------:R-:W-:-:S03]  /*ceb20*/  ULDC UR30, c[0x0][0x228] ;  /* 0x00008a00001e7ab9 */ /* 0x000fc60000000800 */
        /* <DEDUP_REMOVED lines=32> */
[----:B------:R-:W-:Y:S01]  /*ced30*/  ISETP.GE.AND P0, PT, R36, UR32, PT ;  /* 0x0000002024007c0c */ /* 0x000fe2000bf06270 */
[----:B------:R-:W-:Y:S01]  /*ced40*/  ULDC UR32, c[0x0][0x228] ;  /* 0x00008a0000207ab9 */ /* 0x000fe20000000800 */
[----:B------:R-:W-:Y:S02]  /*ced50*/  @P3 LOP3.LUT R14, R14, 0x1, RZ, 0xfc, !PT ;  /* 0x000000010e0e3812 */ /* 0x000fe400078efcff */
[----:B------:R-:W-:Y:S01]  /*ced60*/  ISETP.LT.AND P3, PT, R9, UR22, !P0 ;  /* 0x0000001609007c0c */ /* 0x000fe2000c761270 */
[----:B------:R-:W-:Y:S01]  /*ced70*/  VIADD R43, R8, 0x1b8 ;  /* 0x000001b8082b7836 */ /* 0x000fe20000000000 */
[----:B------:R-:W-:Y:S01]  /*ced80*/  ISETP.LT.AND P2, PT, R12, UR26, !P0 ;  /* 0x0000001a0c007c0c */ /* 0x000fe2000c741270 */
[----:B------:R-:W-:Y:S01]  /*ced90*/  ULDC UR26, c[0x0][0x228] ;  /* 0x00008a00001a7ab9 */ /* 0x000fe20000000800 */
[----:B------:R-:W-:Y:S01]  /*ceda0*/  LOP3.LUT R2, R2, 0xefffffff, RZ, 0xc0, !PT ;  /* 0xefffffff02027812 */ /* 0x000fe200078ec0ff */
[----:B------:R-:W-:Y:S01]  /*cedb0*/  VIADD R45, R8, 0x1ba ;  /* 0x000001ba082d7836 */ /* 0x000fe20000000000 */
[----:B------:R-:W-:Y:S01]  /*cedc0*/  ISETP.LT.AND P1, PT, R11, UR28, !P0 ;  /* 0x0000001c0b007c0c */ /* 0x000fe2000c721270 */
[----:B------:R-:W-:Y:S01]  /*cedd0*/  ULDC UR28, c[0x0][0x228] ;  /* 0x00008a00001c7ab9 */ /* 0x000fe20000000800 */
[----:B------:R-:W-:Y:S01]  /*cede0*/  PRMT R215, R215, 0x5410, R131 ;  /* 0x00005410d7d77816 */ /* 0x000fe20000000083 */
[----:B------:R-:W-:Y:S01]  /*cedf0*/  IMAD.MOV.U32 R195, RZ, RZ, R167 ;  /* 0x000000ffffc37224 */ /* 0x000fe200078e00a7 */
[----:B------:R-:W-:-:S03]  /*cee00*/  ULDC UR22, c[0x0][0x22c] ;  /* 0x00008b0000167ab9 */ /* 0x000fc60000000800 */
[----:B------:R-:W-:Y:S02]  /*cee10*/  @P3 LOP3.LUT R2, R2, 0x10000000, RZ, 0xfc, !PT ;  /* 0x1000000002023812 */ /* 0x000fe400078efcff */
[----:B------:R-:W-:Y:S01]  /*cee20*/  ISETP.LT.AND P0, PT, R10, UR30, !P0 ;  /* 0x0000001e0a007c0c */ /* 0x000fe2000c701270 */
[----:B------:R-:W-:Y:S01]  /*cee30*/  ULDC UR30, c[0x0][0x228] ;  /* 0x00008a00001e7ab9 */ /* 0x000fe20000000800 */
[----:B------:R-:W-:Y:S01]  /*cee40*/  LOP3.LUT R2, R2, 0xf7ffffff, RZ, 0xc0, !PT ;  /* 0xf7ffffff02027812 */ /* 0x000fe200078ec0ff */
[C---:B------:R-:W-:Y:S02]  /*cee50*/  VIADD R171, R8.reuse, 0x1ff ;  /* 0x000001ff08ab7836 */ /* 0x040fe40000000000 */
[----:B------:R-:W-:Y:S01]  /*cee60*/  VIADD R135, R8, 0x1f6 ;  /* 0x000001f608877836 */ /* 0x000fe20000000000 */
[----:B------:R-:W-:Y:S01]  /*cee70*/  @P2 LOP3.LUT R2, R2, 0x8000000, RZ, 0xfc, !PT ;  /* 0x0800000002022812 */ /* 0x000fe200078efcff */
[C---:B------:R-:W-:Y:S02]  /*cee80*/  VIADD R167, R8.reuse, 0x1fe ;  /* 0x000001fe08a77836 */ /* 0x040fe40000000000 */
[----:B------:R-:W-:Y:S01]  /*cee90*/  VIADD R127, R8, 0x1f4 ;  /* 0x000001f4087f7836 */ /* 0x000fe20000000000 */
[----:B------:R-:W-:Y:S01]  /*ceea0*/  LOP3.LUT R2, R2, 0xfbffffff, RZ, 0xc0, !PT ;  /* 0xfbffffff02027812 */ /* 0x000fe200078ec0ff */
[----:B------:R-:W-:-:S02]  /*ceeb0*/  VIADD R131, R8, 0x1f5 ;  /* 0x000001f508837836 */ /* 0x000fc40000000000 */
[----:B------:R-:W-:Y:S01]  /*ceec0*/  VIADD R123, R8, 0x1f3 ;  /* 0x000001f3087b7836 */ /* 0x000fe20000000000 */
[----:B------:R-:W-:Y:S01]  /*ceed0*/  @P1 LOP3.LUT R2, R2, 0x4000000, RZ, 0xfc, !PT ;  /* 0x0400000002021812 */ /* 0x000fe200078efcff */
[C---:B------:R-:W-:Y:S02]  /*ceee0*/  VIADD R119, R8.reuse, 0x1f2 ;  /* 0x000001f208777836 */ /* 0x040fe40000000000 */
[----:B------:R-:W-:Y:S01]  /*ceef0*/  VIADD R115, R8, 0x1f1 ;  /* 0x000001f108737836 */ /* 0x000fe20000000000 */
[----:B------:R-:W-:Y:S01]  /*cef00*/  LOP3.LUT R2, R2, 0xfdffffff, RZ, 0xc0, !PT ;  /* 0xfdffffff02027812 */ /* 0x000fe200078ec0ff */
[C---:B------:R-:W-:Y:S02]  /*cef10*/  VIADD R111, R8.reuse, 0x1f0 ;  /* 0x000001f0086f7836 */ /* 0x040fe40000000000 */
[----:B------:R-:W-:Y:S01]  /*cef20*/  VIADD R107, R8, 0x1ef ;  /* 0x000001ef086b7836 */ /* 0x000fe20000000000 */
[----:B------:R-:W-:Y:S01]  /*cef30*/  @P0 LOP3.LUT R2, R2, 0x2000000, RZ, 0xfc, !PT ;  /* 0x0200000002020812 */ /* 0x000fe200078efcff */
[C---:B------:R-:W-:Y:S01]  /*cef40*/  VIADD R103, R8.reuse, 0x1ee ;  /* 0x000001ee08677836 */ /* 0x040fe20000000000 */
[----:B------:R-:W-:Y:S01]  /*cef50*/  ISETP.GE.AND P0, PT, R37, UR34, PT ;  /* 0x0000002225007c0c */ /* 0x000fe2000bf06270 */
[----:B------:R-:W-:Y:S01]  /*cef60*/  ULDC UR34, c[0x0][0x228] ;  /* 0x00008a0000227ab9 */ /* 0x000fe20000000800 */
[----:B------:R-:W-:-:S02]  /*cef70*/  VIADD R99, R8, 0x1ed ;  /* 0x000001ed08637836 */ /* 0x000fc40000000000 */
[C---:B------:R-:W-:Y:S01]  /*cef80*/  VIADD R95, R8.reuse, 0x1ec ;  /* 0x000001ec085f7836 */ /* 0x040fe20000000000 */
[----:B------:R-:W-:Y:S01]  /*cef90*/  ISETP.LT.AND P3, PT, R9, UR26, !P0 ;  /* 0x0000001a09007c0c */ /* 0x000fe2000c761270 */
[----:B------:R-:W-:Y:S01]  /*cefa0*/  VIADD R94, R8, 0x1eb ;  /* 0x000001eb085e7836 */ /* 0x000fe20000000000 */
[----:B------:R-:W-:Y:S01]  /*cefb0*/  ISETP.LT.AND P2, PT, R12, UR28, !P0 ;  /* 0x0000001c0c007c0c */ /* 0x000fe2000c741270 */
[----:B------:R-:W-:Y:S01]  /*cefc0*/  ULDC UR28, c[0x0][0x228] ;  /* 0x00008a00001c7ab9 */ /* 0x000fe20000000800 */
[----:B------:R-:W-:Y:S01]  /*cefd0*/  LOP3.LUT R2, R2, 0xfeffffff, RZ, 0xc0, !PT ;  /* 0xfeffffff02027812 */ /* 0x000fe200078ec0ff */
[C---:B------:R-:W-:Y:S01]  /*cefe0*/  VIADD R93, R8.reuse, 0x1ea ;  /* 0x000001ea085d7836 */ /* 0x040fe20000000000 */
[----:B------:R-:W-:Y:S01]  /*ceff0*/  ISETP.LT.AND P1, PT, R11, UR30, !P0 ;  /* 0x0000001e0b007c0c */ /* 0x000fe2000c721270 */
[----:B------:R-:W-:Y:S01]  /*cf000*/  ULDC UR30, c[0x0][0x228] ;  /* 0x00008a00001e7ab9 */ /* 0x000fe20000000800 */
[C---:B------:R-:W-:Y:S01]  /*cf010*/  VIADD R92, R8.reuse, 0x1e9 ;  /* 0x000001e9085c7836 */ /* 0x040fe20000000000 */
[----:B------:R-:W-:Y:S01]  /*cf020*/  ULDC UR26, c[0x0][0x22c] ;  /* 0x00008b00001a7ab9 */ /* 0x000fe20000000800 */
        /* <DEDUP_REMOVED lines=9> */
[----:B------:R-:W-:Y:S01]  /*cf0c0*/  VIADD R85, R8, 0x1e2 ;  /* 0x000001e208557836 */ /* 0x000fe20000000000 */
[----:B------:R-:W-:Y:S01]  /*cf0d0*/  ISETP.LT.AND P0, PT, R10, UR32, !P0 ;  /* 0x000000200a007c0c */ /* 0x000fe2000c701270 */
[----:B------:R-:W-:Y:S01]  /*cf0e0*/  ULDC UR32, c[0x0][0x228] ;  /* 0x00008a0000207ab9 */ /* 0x000fe20000000800 */
        /* <DEDUP_REMOVED lines=61> */
[----:B------:R-:W-:Y:S01]  /*cf4c0*/  LOP3.LUT R251, R251, 0x7fffffff, RZ, 0xc0, !PT ;  /* 0x7ffffffffbfb7812 */ /* 0x000fe200078ec0ff */
[C---:B------:R-:W-:Y:S01]  /*cf4d0*/  VIADD R53, R8.reuse, 0x1c2 ;  /* 0x000001c208357836 */ /* 0x040fe20000000000 */
[----:B------:R-:W-:Y:S01]  /*cf4e0*/  ULDC UR30, c[0x0][0x22c] ;  /* 0x00008b00001e7ab9 */ /* 0x000fe20000000800 */
[----:B------:R-:W-:Y:S01]  /*cf4f0*/  VIADD R52, R8, 0x1c1 ;  /* 0x000001c108347836 */ /* 0x000fe20000000000 */
[----:B------:R-:W-:Y:S01]  /*cf500*/  @P3 LOP3.LUT R2, R2, 0x10000, RZ, 0xfc, !PT ;  /* 0x0001000002023812 */ /* 0x000fe200078efcff */
[----:B------:R-:W0:Y:S03]  /*cf510*/  LDS.128 R32, [R195] ;  /* 0x00000000c3207984 */ /* 0x000e260000000c00 */
        /* <DEDUP_REMOVED lines=82> */
[----:B------:R-:W-:Y:S01]  /*cfa40*/  ULDC UR4, c[0x0][0x228] ;  /* 0x00008a0000047ab9 */ /* 0x000fe20000000800 */
[----:B------:R-:W-:Y:S01]  /*cfa50*/  ISETP.LT.AND P2, PT, R12, UR38, !P0 ;  /* 0x000000260c007c0c */ /* 0x000fe2000c741270 */
[----:B------:R-:W-:Y:S01]  /*cfa60*/  ULDC UR38, c[0x0][0x228] ;  /* 0x00008a0000267ab9 */ /* 0x000fe20000000800 */
[----:B------:R-:W-:-:S02]  /*cfa70*/  LOP3.LUT R3, R3, 0xefffffff, RZ, 0xc0, !PT ;  /* 0xefffffff03037812 */ /* 0x000fc400078ec0ff */
        /* <DEDUP_REMOVED lines=127> */
[----:B------:R-:W-:Y:S01]  /*d0270*/  ULDC UR8, c[0x0][0x22c] ;  /* 0x00008b0000087ab9 */ /* 0x000fe20000000800 */
[----:B------:R-:W-:Y:S01]  /*d0280*/  ISETP.LT.AND P0, PT, R10, UR13, !P0 ;  /* 0x0000000d0a007c0c */ /* 0x000fe2000c701270 */
[----:B------:R-:W-:-:S04]  /*d0290*/  ULDC UR13, c[0x0][0x228] ;  /* 0x00008a00000d7ab9 */ /* 0x000fc80000000800 */
        /* <DEDUP_REMOVED lines=655> */
[----:B------:R-:W-:Y:S02]  /*d2b90*/  ISETP.LT.AND P3, PT, R12, UR21, !P0 ;  /* 0x000000150c007c0c */ /* 0x000fe4000c761270 */
[----:B------:R-:W-:-:S09]  /*d2ba0*/  LOP3.LUT R251, R251, 0xffffefff, RZ, 0xc0, !PT ;  /* 0xffffeffffbfb7812 */ /* 0x000fd200078ec0ff */
[----:B------:R-:W-:Y:S02]  /*d2bb0*/  @P1 LOP3.LUT R251, R251, 0x1000, RZ, 0xfc, !PT ;  /* 0x00001000fbfb1812 */ /* 0x000fe400078efcff */
[----:B------:R-:W-:Y:S02]  /*d2bc0*/  ISETP.LT.AND P1, PT, R11, UR22, !P0 ;  /* 0x000000160b007c0c */ /* 0x000fe4000c721270 */
[----:B------:R-:W-:-:S04]  /*d2bd0*/  LOP3.LUT R251, R251, 0xfffff7ff, RZ, 0xc0, !PT ;  /* 0xfffff7fffbfb7812 */ /* 0x000fc800078ec0ff */
[----:B------:R-:W-:Y:S02]  /*d2be0*/  @P3 LOP3.LUT R251, R251, 0x800, RZ, 0xfc, !PT ;  /* 0x00000800fbfb3812 */ /* 0x000fe400078efcff */
[----:B------:R-:W-:Y:S02]  /*d2bf0*/  ISETP.LT.AND P2, PT, R10, UR18, !P0 ;  /* 0x000000120a007c0c */ /* 0x000fe4000c741270 */
[----:B------:R-:W-:Y:S02]  /*d2c00*/  LOP3.LUT R251, R251, 0xfffffbff, RZ, 0xc0, !PT ;  /* 0xfffffbfffbfb7812 */ /* 0x000fe400078ec0ff */
[----:B------:R-:W-:Y:S01]  /*d2c10*/  ISETP.GE.AND P0, PT, R89, UR20, PT ;  /* 0x0000001459007c0c */ /* 0x000fe2000bf06270 */
[----:B------:R-:W-:Y:S01]  /*d2c20*/  ULDC UR20, c[0x0][0x22c] ;  /* 0x00008b0000147ab9 */ /* 0x000fe20000000800 */
        /* <DEDUP_REMOVED lines=26> */
[----:B------:R-:W-:Y:S02]  /*d2dd0*/  ISETP.GE.AND P0, PT, R91, UR20, PT ;  /* 0x000000145b007c0c */ /* 0x000fe4000bf06270 */
[----:B------:R-:W-:Y:S02]  /*d2de0*/  @P2 LOP3.LUT R251, R251, 0x4, RZ, 0xfc, !PT ;  /* 0x00000004fbfb2812 */ /* 0x000fe400078efcff */
[----:B------:R-:W-:-:S02]  /*d2df0*/  ISETP.LT.AND P3, PT, R12, UR56, !P0 ;  /* 0x000000380c007c0c */ /* 0x000fc4000c761270 */
[----:B------:R-:W-:Y:S02]  /*d2e00*/  ISETP.LT.AND P2, PT, R9, UR24, !P0 ;  /* 0x0000001809007c0c */ /* 0x000fe4000c741270 */
[----:B------:R-:W-:Y:S02]  /*d2e10*/  LOP3.LUT R251, R251, 0xfffffffd, RZ, 0xc0, !PT ;  /* 0xfffffffdfbfb7812 */ /* 0x000fe400078ec0ff */
[----:B------:R-:W-:Y:S02]  /*d2e20*/  LOP3.LUT R252, R252, 0x7fffffff, RZ, 0xc0, !PT ;  /* 0x7ffffffffcfc7812 */ /* 0x000fe400078ec0ff */
[----:B------:R-:W-:Y:S02]  /*d2e30*/  @P1 LOP3.LUT R251, R251, 0x2, RZ, 0xfc, !PT ;  /* 0x00000002fbfb1812 */ /* 0x000fe400078efcff */
[----:B------:R-:W-:Y:S02]  /*d2e40*/  ISETP.LT.AND P1, PT, R11, UR55, !P0 ;  /* 0x000000370b007c0c */ /* 0x000fe4000c721270 */
[----:B------:R-:W-:-:S02]  /*d2e50*/  LOP3.LUT R251, R251, 0xfffffffe, RZ, 0xc0, !PT ;  /* 0xfffffffefbfb7812 */ /* 0x000fc400078ec0ff */
[----:B------:R-:W-:Y:S02]  /*d2e60*/  @P3 LOP3.LUT R252, R252, 0x80000000, RZ, 0xfc, !PT ;  /* 0x80000000fcfc3812 */ /* 0x000fe400078efcff */
[----:B------:R-:W-:Y:S02]  /*d2e70*/  @P2 LOP3.LUT R251, R251, 0x1, RZ, 0xfc, !PT ;  /* 0x00000001fbfb2812 */ /* 0x000fe400078efcff */
[----:B------:R-:W-:Y:S02]  /*d2e80*/  ISETP.LT.AND P2, PT, R10, UR54, !P0 ;  /* 0x000000360a007c0c */ /* 0x000fe4000c741270 */
[----:B------:R-:W-:Y:S02]  /*d2e90*/  LOP3.LUT R252, R252, 0xbfffffff, RZ, 0xc0, !PT ;  /* 0xbffffffffcfc7812 */ /* 0x000fe400078ec0ff */
[----:B------:R-:W-:Y:S02]  /*d2ea0*/  ISETP.GE.AND P0, PT, R92, UR4, PT ;  /* 0x000000045c007c0c */ /* 0x000fe4000bf06270 */
[----:B------:R-:W-:-:S02]  /*d2eb0*/  @P1 LOP3.LUT R252, R252, 0x40000000, RZ, 0xfc, !PT ;  /* 0x40000000fcfc1812 */ /* 0x000fc400078efcff */
        /* <DEDUP_REMOVED lines=51> */
[----:B------:R-:W-:Y:S02]  /*d31f0*/  ISETP.GE.AND P1, PT, R131, UR25, PT ;  /* 0x0000001983007c0c */ /* 0x000fe4000bf26270 */
        /* <DEDUP_REMOVED lines=15> */
[----:B------:R-:W-:Y:S02]  /*d32f0*/  LOP3.LUT R252, R252, 0xff7fffff, RZ, 0xc0, !PT ;  /* 0xff7ffffffcfc7812 */ /* 0x000fe400078ec0ff */
[----:B------:R-:W-:Y:S02]  /*d3300*/  ISETP.GE.AND P4, PT, R151, UR35, PT ;  /* 0x0000002397007c0c */ /* 0x000fe4000bf86270 */
[----:B------:R-:W-:-:S04]  /*d3310*/  @P0 LOP3.LUT R252, R252, 0x800000, RZ, 0xfc, !PT ;  /* 0x00800000fcfc0812 */ /* 0x000fc800078efcff */
[----:B------:R-:W-:Y:S02]  /*d3320*/  LOP3.LUT R252, R252, 0xfffffffd, RZ, 0xc0, !PT ;  /* 0xfffffffdfcfc7812 */ /* 0x000fe400078ec0ff */
[----:B------:R-:W-:Y:S02]  /*d3330*/  ISETP.GE.AND P6, PT, R107, UR12, PT ;  /* 0x0000000c6b007c0c */ /* 0x000fe4000bfc6270 */
[----:B------:R-:W-:Y:S02]  /*d3340*/  LOP3.LUT R0, R0, 0xfffffffd, RZ, 0xc0, !PT ;  /* 0xfffffffd00007812 */ /* 0x000fe400078ec0ff */
[----:B------:R-:W-:Y:S02]  /*d3350*/  @P5 LOP3.LUT R252, R252, 0x2, RZ, 0xfc, !PT ;  /* 0x00000002fcfc5812 */ /* 0x000fe400078efcff */
[----:B------:R-:W-:Y:S02]  /*d3360*/  @P4 LOP3.LUT R0, R0, 0x2, RZ, 0xfc, !PT ;  /* 0x0000000200004812 */ /* 0x000fe400078efcff */
[----:B------:R-:W-:-:S02]  /*d3370*/  LOP3.LUT R252, R252, 0xfffffffb, RZ, 0xc0, !PT ;  /* 0xfffffffbfcfc7812 */ /* 0x000fc400078ec0ff */
[----:B------:R-:W-:Y:S02]  /*d3380*/  ISETP.GE.AND P4, PT, R99, UR8, PT ;  /* 0x0000000863007c0c */ /* 0x000fe4000bf86270 */
[----:B------:R-:W-:Y:S02]  /*d3390*/  LOP3.LUT R252, R252, 0xfffffffe, RZ, 0xc0, !PT ;  /* 0xfffffffefcfc7812 */ /* 0x000fe400078ec0ff */
[----:B------:R-:W-:Y:S02]  /*d33a0*/  PRMT R130, R248, 0x4210, R134 ;  /* 0x00004210f8827816 */ /* 0x000fe40000000086 */
[----:B------:R-:W-:Y:S01]  /*d33b0*/  @P6 LOP3.LUT R252, R252, 0x1, RZ, 0xfc, !PT ;  /* 0x00000001fcfc6812 */ /* 0x000fe200078efcff */
[----:B------:R-:W2:Y:S01]  /*d33c0*/  LDL.LU R248, [R1+0x5270] ;  /* 0x0052700001f87983 */ /* 0x000ea20000300800 */
[----:B------:R-:W-:Y:S02]  /*d33d0*/  ISETP.GE.AND P6, PT, R115, UR14, PT ;  /* 0x0000000e73007c0c */ /* 0x000fe4000bfc6270 */
[----:B------:R-:W-:-:S02]  /*d33e0*/  LOP3.LUT R125, R247, 0xffff, RZ, 0xc0, !PT ;  /* 0x0000fffff77d7812 */ /* 0x000fc400078ec0ff */
[----:B------:R-:W3:Y:S01]  /*d33f0*/  LDL.LU R247, [R1+0x526c] ;  /* 0x00526c0001f77983 */ /* 0x000ee20000300800 */
[----:B------:R-:W-:Y:S02]  /*d3400*/  PRMT R120, R246, 0x4210, R124 ;  /* 0x00004210f6787816 */ /* 0x000fe4000000007c */
[----:B------:R-:W-:Y:S01]  /*d3410*/  LOP3.LUT R126, R245, 0xffff, RZ, 0xc0, !PT ;  /* 0x0000fffff57e7812 */ /* 0x000fe200078ec0ff */
[----:B------:R-:W4:Y:S01]  /*d3420*/  LDL.LU R246, [R1+0x5268] ;  /* 0x0052680001f67983 */ /* 0x000f220000300800 */
[----:B------:R-:W-:Y:S02]  /*d3430*/  PRMT R121, R244, 0x4210, R125 ;  /* 0x00004210f4797816 */ /* 0x000fe4000000007d */
[----:B------:R-:W-:Y:S01]  /*d3440*/  LOP3.LUT R116, R243, 0xffff, RZ, 0xc0, !PT ;  /* 0x0000fffff3747812 */ /* 0x000fe200078ec0ff */
[----:B------:R-:W2:Y:S01]  /*d3450*/  LDL.LU R245, [R1+0x5264] ;  /* 0x0052640001f57983 */ /* 0x000ea20000300800 */
[----:B------:R-:W-:Y:S02]  /*d3460*/  @P4 LOP3.LUT R252, R252, 0x4, RZ, 0xfc, !PT ;  /* 0x00000004fcfc4812 */ /* 0x000fe400078efcff */
[----:B------:R-:W-:Y:S01]  /*d3470*/  PRMT R122, R242, 0x4210, R126 ;  /* 0x00004210f27a7816 */ /* 0x000fe2000000007e */
[----:B------:R-:W3:Y:S01]  /*d3480*/  LDL.LU R244, [R1+0x5260] ;  /* 0x0052600001f47983 */ /* 0x000ee20000300800 */
[----:B------:R-:W-:-:S03]  /*d3490*/  LOP3.LUT R117, R241, 0xffff, RZ, 0xc0, !PT ;  /* 0x0000fffff1757812 */ /* 0x000fc600078ec0ff */
[----:B------:R-:W4:Y:S01]  /*d34a0*/  LDL.LU R243, [R1+0x525c] ;  /* 0x00525c0001f37983 */ /* 0x000f220000300800 */
[--C-:B------:R-:W-:Y:S02]  /*d34b0*/  PRMT R112, R240, 0x4210, R116.reuse ;  /* 0x00004210f0707816 */ /* 0x100fe40000000074 */
[----:B------:R-:W-:Y:S01]  /*d34c0*/  LOP3.LUT R252, R252, 0xffffffdf, RZ, 0xc0, !PT ;  /* 0xffffffdffcfc7812 */ /* 0x000fe200078ec0ff */
[----:B------:R-:W2:Y:S01]  /*d34d0*/  LDL.LU R242, [R1+0x5258] ;  /* 0x0052580001f27983 */ /* 0x000ea20000300800 */
[----:B------:R-:W-:-:S03]  /*d34e0*/  PRMT R116, R239, 0x5210, R116 ;  /* 0x00005210ef747816 */ /* 0x000fc60000000074 */
[----:B------:R-:W3:Y:S01]  /*d34f0*/  LDL.LU R241, [R1+0x5254] ;  /* 0x0052540001f17983 */ /* 0x000ee20000300800 */
[----:B------:R-:W-:-:S03]  /*d3500*/  LOP3.LUT R118, R238, 0xffff, RZ, 0xc0, !PT ;  /* 0x0000ffffee767812 */ /* 0x000fc600078ec0ff */
[----:B------:R-:W4:Y:S01]  /*d3510*/  LDL.LU R240, [R1+0x5250] ;  /* 0x0052500001f07983 */ /* 0x000f220000300800 */
[----:B------:R-:W-:-:S03]  /*d3520*/  PRMT R113, R237, 0x4210, R117 ;  /* 0x00004210ed717816 */ /* 0x000fc60000000075 */
[----:B------:R-:W2:Y:S01]  /*d3530*/  LDL.LU R239, [R1+0x524c] ;  /* 0x00524c0001ef7983 */ /* 0x000ea20000300800 */
[----:B------:R-:W-:Y:S02]  /*d3540*/  PRMT R117, R236, 0x5210, R117 ;  /* 0x00005210ec757816 */ /* 0x000fe40000000075 */
[----:B------:R-:W-:Y:S01]  /*d3550*/  @P6 LOP3.LUT R252, R252, 0x20, RZ, 0xfc, !PT ;  /* 0x00000020fcfc6812 */ /* 0x000fe200078efcff */
[----:B------:R-:W3:Y:S01]  /*d3560*/  LDL.LU R238, [R1+0x5248] ;  /* 0x0052480001ee7983 */ /* 0x000ee20000300800 */
[----:B------:R-:W-:Y:S02]  /*d3570*/  LOP3.LUT R108, R235, 0xffff, RZ, 0xc0, !PT ;  /* 0x0000ffffeb6c7812 */ /* 0x000fe400078ec0ff */
[----:B------:R-:W-:Y:S01]  /*d3580*/  ISETP.GE.AND P6, PT, R119, UR15, PT ;  /* 0x0000000f77007c0c */ /* 0x000fe2000bfc6270 */
[----:B------:R-:W4:Y:S01]  /*d3590*/  LDL.LU R237, [R1+0x5244] ;  /* 0x0052440001ed7983 */ /* 0x000f220000300800 */
[----:B------:R-:W-:-:S03]  /*d35a0*/  PRMT R114, R234, 0x4210, R118 ;  /* 0x00004210ea727816 */ /* 0x000fc60000000076 */
[----:B------:R-:W2:Y:S01]  /*d35b0*/  LDL.LU R236, [R1+0x5240] ;  /* 0x0052400001ec7983 */ /* 0x000ea20000300800 */
[----:B------:R-:W-:-:S03]  /*d35c0*/  PRMT R118, R233, 0x5210, R118 ;  /* 0x00005210e9767816 */ /* 0x000fc60000000076 */
[----:B------:R-:W3:Y:S01]  /*d35d0*/  LDL.LU R235, [R1+0x523c] ;  /* 0x00523c0001eb7983 */ /* 0x000ee20000300800 */
[----:B------:R-:W-:-:S03]  /*d35e0*/  LOP3.LUT R109, R232, 0xffff, RZ, 0xc0, !PT ;  /* 0x0000ffffe86d7812 */ /* 0x000fc600078ec0ff */
[----:B------:R-:W3:Y:S01]  /*d35f0*/  LDL.LU R234, [R1+0x5238] ;  /* 0x0052380001ea7983 */ /* 0x000ee20000300800 */
[----:B------:R-:W-:-:S03]  /*d3600*/  PRMT R104, R231, 0x4210, R108 ;  /* 0x00004210e7687816 */ /* 0x000fc6000000006c */
[----:B------:R-:W4:Y:S01]  /*d3610*/  LDL.LU R233, [R1+0x5234] ;  /* 0x0052340001e97983 */ /* 0x000f220000300800 */
[----:B------:R-:W-:-:S03]  /*d3620*/  PRMT R108, R230, 0x5210, R108 ;  /* 0x00005210e66c7816 */ /* 0x000fc6000000006c */
[----:B------:R-:W4:Y:S01]  /*d3630*/  LDL.LU R232, [R1+0x5230] ;  /* 0x0052300001e87983 */ /* 0x000f220000300800 */
[----:B------:R-:W-:-:S03]  /*d3640*/  LOP3.LUT R110, R229, 0xffff, RZ, 0xc0, !PT ;  /* 0x0000ffffe56e7812 */ /* 0x000fc600078ec0ff */
[----:B------:R-:W2:Y:S01]  /*d3650*/  LDL.LU R231, [R1+0x522c] ;  /* 0x00522c0001e77983 */ /* 0x000ea20000300800 */
[----:B------:R-:W-:-:S03]  /*d3660*/  PRMT R105, R228, 0x4210, R109 ;  /* 0x00004210e4697816 */ /* 0x000fc6000000006d */
[----:B------:R-:W2:Y:S01]  /*d3670*/  LDL.LU R230, [R1+0x5228] ;  /* 0x0052280001e67983 */ /* 0x000ea20000300800 */
[----:B------:R-:W-:-:S03]  /*d3680*/  PRMT R109, R227, 0x5210, R109 ;  /* 0x00005210e36d7816 */ /* 0x000fc6000000006d */
[----:B------:R-:W3:Y:S01]  /*d3690*/  LDL.LU R229, [R1+0x5224] ;  /* 0x0052240001e57983 */ /* 0x000ee20000300800 */
[----:B------:R-:W-:Y:S02]  /*d36a0*/  LOP3.LUT R100, R226, 0xffff, RZ, 0xc0, !PT ;  /* 0x0000ffffe2647812 */ /* 0x000fe400078ec0ff */
[----:B------:R-:W-:Y:S01]  /*d36b0*/  LOP3.LUT R252, R252, 0xfffffeff, RZ, 0xc0, !PT ;  /* 0xfffffefffcfc7812 */ /* 0x000fe200078ec0ff */
[----:B------:R-:W3:Y:S01]  /*d36c0*/  LDL.LU R228, [R1+0x5220] ;  /* 0x0052200001e47983 */ /* 0x000ee20000300800 */
[----:B------:R-:W-:-:S03]  /*d36d0*/  PRMT R106, R225, 0x4210, R110 ;  /* 0x00004210e16a7816 */ /* 0x000fc6000000006e */
[----:B------:R-:W4:Y:S01]  /*d36e0*/  LDL.LU R227, [R1+0x521c] ;  /* 0x00521c0001e37983 */ /* 0x000f220000300800 */
[----:B------:R-:W-:-:S03]  /*d36f0*/  PRMT R110, R224, 0x5210, R110 ;  /* 0x00005210e06e7816 */ /* 0x000fc6000000006e */
[----:B------:R-:W4:Y:S01]  /*d3700*/  LDL.LU R226, [R1+0x5218] ;  /* 0x0052180001e27983 */ /* 0x000f220000300800 */
[----:B------:R-:W-:-:S03]  /*d3710*/  LOP3.LUT R101, R223, 0xffff, RZ, 0xc0, !PT ;  /* 0x0000ffffdf657812 */ /* 0x000fc600078ec0ff */
[----:B------:R-:W2:Y:S01]  /*d3720*/  LDL.LU R225, [R1+0x5214] ;  /* 0x0052140001e17983 */ /* 0x000ea20000300800 */
[----:B------:R-:W-:Y:S02]  /*d3730*/  LOP3.LUT R102, R221, 0xffff, RZ, 0xc0, !PT ;  /* 0x0000ffffdd667812 */ /* 0x000fe400078ec0ff */
[----:B------:R-:W-:Y:S01]  /*d3740*/  @P6 LOP3.LUT R252, R252, 0x100, RZ, 0xfc, !PT ;  /* 0x00000100fcfc6812 */ /* 0x000fe200078efcff */
[----:B------:R-:W2:Y:S01]  /*d3750*/  LDL.LU R224, [R1+0x5210] ;  /* 0x0052100001e07983 */ /* 0x000ea20000300800 */
[--C-:B------:R-:W-:Y:S02]  /*d3760*/  PRMT R96, R220, 0x4210, R100.reuse ;  /* 0x00004210dc607816 */ /* 0x100fe40000000064 */
[----:B------:R-:W-:Y:S01]  /*d3770*/  ISETP.GE.AND P6, PT, R123, UR16, PT ;  /* 0x000000107b007c0c */ /* 0x000fe2000bfc6270 */
        /* <DEDUP_REMOVED lines=9> */
[----:B------:R-:W-:Y:S02]  /*d3810*/  PRMT R165, R179, 0x5210, R165 ;  /* 0x00005210b3a57816 */ /* 0x000fe400000000a5 */
[----:B------:R-:W-:Y:S01]  /*d3820*/  PRMT R102, R23, 0x5210, R102 ;  /* 0x0000521017667816 */ /* 0x000fe20000000066 */
[----:B------:R-:W3:Y:S01]  /*d3830*/  LDL.LU R217, [R1+0x51f8] ;  /* 0x0051f80001d97983 */ /* 0x000ee20000300800 */
[----:B------:R-:W-:Y:S02]  /*d3840*/  PRMT R166, R183, 0x5210, R166 ;  /* 0x00005210b7a67816 */ /* 0x000fe400000000a6 */
[----:B------:R-:W-:Y:S01]  /*d3850*/  LOP3.LUT R179, R22, 0xffff, RZ, 0xc0, !PT ;  /* 0x0000ffff16b37812 */ /* 0x000fe200078ec0ff */
[----:B------:R-:W3:Y:S01]  /*d3860*/  LDL.LU R216, [R1+0x51f4] ;  /* 0x0051f40001d87983 */ /* 0x000ee20000300800 */
[----:B------:R-:W-:Y:S02]  /*d3870*/  PRMT R156, R187, 0x5210, R156 ;  /* 0x00005210bb9c7816 */ /* 0x000fe4000000009c */
[----:B------:R-:W-:Y:S01]  /*d3880*/  LOP3.LUT R183, R21, 0xffff, RZ, 0xc0, !PT ;  /* 0x0000ffff15b77812 */ /* 0x000fe200078ec0ff */
[----:B------:R-:W3:Y:S01]  /*d3890*/  LDL.LU R23, [R1+0x51f0] ;  /* 0x0051f00001177983 */ /* 0x000ee20000300800 */
[----:B------:R-:W-:-:S02]  /*d38a0*/  PRMT R157, R191, 0x5210, R157 ;  /* 0x00005210bf9d7816 */ /* 0x000fc4000000009d */
[----:B------:R-:W-:Y:S01]  /*d38b0*/  LOP3.LUT R187, R20, 0xffff, RZ, 0xc0, !PT ;  /* 0x0000ffff14bb7812 */ /* 0x000fe200078ec0ff */
[----:B------:R-:W3:Y:S01]  /*d38c0*/  LDL.LU R22, [R1+0x51ec] ;  /* 0x0051ec0001167983 */ /* 0x000ee20000300800 */
[--C-:B------:R-:W-:Y:S02]  /*d38d0*/  PRMT R200, R200, 0x4210, R28.reuse ;  /* 0x00004210c8c87816 */ /* 0x100fe4000000001c */
[----:B------:R-:W-:Y:S01]  /*d38e0*/  PRMT R204, R204, 0x5210, R28 ;  /* 0x00005210cccc7816 */ /* 0x000fe2000000001c */
[----:B------:R-:W3:Y:S01]  /*d38f0*/  LDL.LU R21, [R1+0x51e8] ;  /* 0x0051e80001157983 */ /* 0x000ee20000300800 */
[----:B------:R-:W-:Y:S02]  /*d3900*/  LOP3.LUT R191, R19, 0xffff, RZ, 0xc0, !PT ;  /* 0x0000ffff13bf7812 */ /* 0x000fe400078ec0ff */
[----:B------:R-:W-:Y:S01]  /*d3910*/  LOP3.LUT R252, R252, 0xfffffbff, RZ, 0xc0, !PT ;  /* 0xfffffbfffcfc7812 */ /* 0x000fe200078ec0ff */
[----:B------:R-:W3:Y:S01]  /*d3920*/  LDL.LU R20, [R1+0x51e4] ;  /* 0x0051e40001147983 */ /* 0x000ee20000300800 */
[----:B------:R-:W-:-:S02]  /*d3930*/  PRMT R28, R18, 0x4210, R179 ;  /* 0x00004210121c7816 */ /* 0x000fc400000000b3 */
[----:B------:R-:W-:Y:S01]  /*d3940*/  PRMT R29, R17, 0x4210, R183 ;  /* 0x00004210111d7816 */ /* 0x000fe200000000b7 */
[----:B------:R-:W3:Y:S01]  /*d3950*/  LDL.LU R19, [R1+0x51e0] ;  /* 0x0051e00001137983 */ /* 0x000ee20000300800 */
[----:B------:R-:W-:-:S03]  /*d3960*/  PRMT R30, R16, 0x4210, R187 ;  /* 0x00004210101e7816 */ /* 0x000fc600000000bb */
[----:B------:R-:W3:Y:S01]  /*d3970*/  LDL.LU R18, [R1+0x51dc] ;  /* 0x0051dc0001127983 */ /* 0x000ee20000300800 */
[----:B------:R-:W-:Y:S02]  /*d3980*/  PRMT R31, R15, 0x4210, R191 ;  /* 0x000042100f1f7816 */ /* 0x000fe400000000bf */
[----:B------:R-:W-:Y:S01]  /*d3990*/  @P6 LOP3.LUT R252, R252, 0x400, RZ, 0xfc, !PT ;  /* 0x00000400fcfc6812 */ /* 0x000fe200078efcff */
[----:B------:R-:W3:Y:S01]  /*d39a0*/  LDL.LU R17, [R1+0x51d8] ;  /* 0x0051d80001117983 */ /* 0x000ee20000300800 */
[----:B------:R-:W-:-:S03]  /*d39b0*/  ISETP.GE.AND P6, PT, R127, UR17, PT ;  /* 0x000000117f007c0c */ /* 0x000fc6000bfc6270 */
[----:B------:R-:W3:Y:S04]  /*d39c0*/  LDL.LU R16, [R1+0x51d4] ;  /* 0x0051d40001107983 */ /* 0x000ee80000300800 */
[----:B------:R-:W3:Y:S04]  /*d39d0*/  LDL.LU R15, [R1+0x51d0] ;  /* 0x0051d000010f7983 */ /* 0x000ee80000300800 */
[----:B0-----:R-:W-:Y:S04]  /*d39e0*/  STL.64 [R1+0x190], R32 ;  /* 0x0001902001007387 */ /* 0x001fe80000100a00 */
[----:B------:R-:W-:Y:S01]  /*d39f0*/  STL.64 [R1+0x198], R34 ;  /* 0x0001982201007387 */ /* 0x000fe20000100a00 */
[----:B------:R-:W-:-:S02]  /*d3a00*/  ISETP.LT.AND P4, PT, R9, UR42, !P4 ;  /* 0x0000002a09007c0c */ /* 0x000fc4000e781270 */
[----:B------:R-:W-:-:S04]  /*d3a10*/  LOP3.LUT R252, R252, 0xffffdfff, RZ, 0xc0, !PT ;  /* 0xffffdffffcfc7812 */ /* 0x000fc800078ec0ff */
[----:B------:R-:W-:-:S04]  /*d3a20*/  @P6 LOP3.LUT R252, R252, 0x2000, RZ, 0xfc, !PT ;  /* 0x00002000fcfc6812 */ /* 0x000fc800078efcff */
[----:B------:R-:W-:Y:S02]  /*d3a30*/  LOP3.LUT R252, R252, 0xfffffff7, RZ, 0xc0, !PT ;  /* 0xfffffff7fcfc7812 */ /* 0x000fe400078ec0ff */
[----:B------:R-:W-:Y:S02]  /*d3a40*/  PRMT R148, R199, 0x5210, R148 ;  /* 0x00005210c7947816 */ /* 0x000fe40000000094 */
[----:B------:R-:W-:Y:S02]  /*d3a50*/  @P4 LOP3.LUT R252, R252, 0x8, RZ, 0xfc, !PT ;  /* 0x00000008fcfc4812 */ /* 0x000fe400078efcff */
        /* <DEDUP_REMOVED lines=10> */
[----:B------:R-:W-:Y:S01]  /*d3b00*/  PRMT R126, R214, 0x5210, R126 ;  /* 0x00005210d67e7816 */ /* 0x000fe2000000007e */
[----:B------:R-:W-:Y:S01]  /*d3b10*/  BAR.SYNC.DEFER_BLOCKING 0x0 ;  /* 0x0000000000007b1d */ /* 0x000fe20000010000 */
[----:B------:R-:W-:Y:S02]  /*d3b20*/  ISETP.GE.AND P3, PT, R155, UR37, PT ;  /* 0x000000259b007c0c */ /* 0x000fe4000bf66270 */
[----:B------:R-:W-:Y:S02]  /*d3b30*/  ISETP.GE.AND P2, PT, R159, UR39, PT ;  /* 0x000000279f007c0c */ /* 0x000fe4000bf46270 */
[----:B------:R-:W-:Y:S02]  /*d3b40*/  ISETP.GE.AND P1, PT, R163, UR41, PT ;  /* 0x00000029a3007c0c */ /* 0x000fe4000bf26270 */
[----:B------:R-:W-:-:S02]  /*d3b50*/  ISETP.GE.AND P0, PT, R167, UR43, PT ;  /* 0x0000002ba7007c0c */ /* 0x000fc4000bf06270 */
[----:B------:R-:W-:Y:S02]  /*d3b60*/  ISETP.GE.AND P5, PT, R111, UR13, PT ;  /* 0x0000000d6f007c0c */ /* 0x000fe4000bfa6270 */
[----:B------:R-:W-:Y:S02]  /*d3b70*/  ISETP.GE.AND P6, PT, R171, UR45, PT ;  /* 0x0000002dab007c0c */ /* 0x000fe4000bfc6270 */
[C---:B------:R-:W-:Y:S01]  /*d3b80*/  LOP3.LUT P4, RZ, R0.reuse, 0x2, RZ, 0xc0, !PT ;  /* 0x0000000200ff7812 */ /* 0x040fe2000788c0ff */
[----:B------:R-:W3:Y:S01]  /*d3b90*/  LDL.LU R195, [R1+0x1630] ;  /* 0x0016300001c37983 */ /* 0x000ee20000300800 */
[----:B------:R-:W-:Y:S01]  /*d3ba0*/  LOP3.LUT R0, R0, 0xff7fffff, RZ, 0xc0, !PT ;  /* 0xff7fffff00007812 */ /* 0x000fe200078ec0ff */
[----:B------:R-:W-:Y:S01]  /*d3bb0*/  ULDC UR4, c[0x0][0x228] ;  /* 0x00008a0000047ab9 */ /* 0x000fe20000000800 */
[----:B------:R-:W-:Y:S01]  /*d3bc0*/  ULDC UR5, c[0x0][0x228] ;  /* 0x00008a0000057ab9 */ /* 0x000fe20000000800 */
[----:B------:R-:W3:Y:S01]  /*d3bd0*/  LDL.LU R214, [R1+0x210] ;  /* 0x0002100001d67983 */ /* 0x000ee20000300800 */
[----:B------:R-:W-:-:S03]  /*d3be0*/  ULDC UR6, c[0x0][0x228] ;  /* 0x00008a0000067ab9 */ /* 0x000fc60000000800 */
        /* <DEDUP_REMOVED lines=10> */
[----:B------:R0:W-:Y:S04]  /*d3c90*/  STL.64 [R1+0x52a8], R6 ;  /* 0x0052a80601007387 */ /* 0x0001e80000100a00 */
[----:B0-----:R-:W3:Y:S04]  /*d3ca0*/  LDL R6, [R1+0x400] ;  /* 0x0004000001067983 */ /* 0x001ee80000100800 */
[----:B--2---:R-:W-:Y:S04]  /*d3cb0*/  STL.64 [R1+0x52a0], R224 ;  /* 0x0052a0e001007387 */ /* 0x004fe80000100a00 */
[----:B----4-:R-:W-:Y:S04]  /*d3cc0*/  STL.64 [R1+0x5298], R226 ;  /* 0x005298e201007387 */ /* 0x010fe80000100a00 */
[----:B---3--:R-:W-:Y:S04]  /*d3cd0*/  STL.64 [R1+0x5290], R228 ;  /* 0x005290e401007387 */ /* 0x008fe80000100a00 */
[----:B------:R-:W-:Y:S04]  /*d3ce0*/  STL.64 [R1+0x5280], R230 ;  /* 0x005280e601007387 */ /* 0x000fe80000100a00 */
[----:B------:R-:W-:Y:S04]  /*d3cf0*/  STL.64 [R1+0x5278], R232 ;  /* 0x005278e801007387 */ /* 0x000fe80000100a00 */
[----:B------:R-:W-:Y:S04]  /*d3d00*/  STL.64 [R1+0x5268], R234 ;  /* 0x005268ea01007387 */ /* 0x000fe80000100a00 */
[----:B------:R-:W-:Y:S04]  /*d3d10*/  STL [R1+0x5254], R236 ;  /* 0x005254ec01007387 */ /* 0x000fe80000100800 */
[----:B------:R0:W-:Y:S04]  /*d3d20*/  STSM.16.M88.4 [R222], R24 ;  /* 0x00000018de007844 */ /* 0x0001e80000000200 */
        /* <DEDUP_REMOVED lines=24> */
[----:B------:R-:W-:Y:S01]  /*d3eb0*/  BAR.SYNC.DEFER_BLOCKING 0x0 ;  /* 0x0000000000007b1d */ /* 0x000fe20000010000 */
[----:B------:R-:W-:-:S04]  /*d3ec0*/  LOP3.LUT R195, R195, 0xffffff7f, RZ, 0xc0, !PT ;  /* 0xffffff7fc3c37812 */ /* 0x000fc800078ec0ff */
[----:B------:R-:W-:Y:S02]  /*d3ed0*/  @P5 LOP3.LUT R195, R195, 0x80, RZ, 0xfc, !PT ;  /* 0x00000080c3c35812 */ /* 0x000fe400078efcff */
[----:B0-----:R-:W-:Y:S02]  /*d3ee0*/  PRMT R24, R214, 0x5210, R179 ;  /* 0x00005210d6187816 */ /* 0x001fe400000000b3 */
[----:B------:R-:W-:Y:S02]  /*d3ef0*/  LOP3.LUT R195, R195, 0xffffffbf, RZ, 0xc0, !PT ;  /* 0xffffffbfc3c37812 */ /* 0x000fe400078ec0ff */
[----:B------:R-:W-:Y:S02]  /*d3f00*/  PRMT R25, R213, 0x5210, R183 ;  /* 0x00005210d5197816 */ /* 0x000fe400000000b7 */
[----:B------:R-:W-:Y:S02]  /*d3f10*/  @P4 LOP3.LUT R195, R195, 0x40, RZ, 0xfc, !PT ;  /* 0x00000040c3c34812 */ /* 0x000fe400078efcff */
[----:B------:R-:W-:-:S02]  /*d3f20*/  PRMT R26, R202, 0x5210, R187 ;  /* 0x00005210ca1a7816 */ /* 0x000fc400000000bb */
[----:B------:R-:W-:Y:S02]  /*d3f30*/  LOP3.LUT R195, R195, 0xffffffdf, RZ, 0xc0, !PT ;  /* 0xffffffdfc3c37812 */ /* 0x000fe400078ec0ff */
[----:B------:R-:W-:Y:S02]  /*d3f40*/  PRMT R27, R175, 0x5210, R191 ;  /* 0x00005210af1b7816 */ /* 0x000fe400000000bf */
[----:B------:R-:W-:Y:S02]  /*d3f50*/  @P3 LOP3.LUT R195, R195, 0x20, RZ, 0xfc, !PT ;  /* 0x00000020c3c33812 */ /* 0x000fe400078efcff */
        /* <DEDUP_REMOVED lines=8> */
[----:B------:R-:W-:-:S02]  /*d3fe0*/  LOP3.LUT P3, RZ, R14, 0x80000, RZ, 0xc0, !PT ;  /* 0x000800000eff7812 */ /* 0x000fc4000786c0ff */
[----:B------:R-:W-:Y:S02]  /*d3ff0*/  LOP3.LUT R195, R195, 0xfffffffb, RZ, 0xc0, !PT ;  /* 0xfffffffbc3c37812 */ /* 0x000fe400078ec0ff */
[C---:B------:R-:W-:Y:S02]  /*d4000*/  LOP3.LUT P4, RZ, R14.reuse, 0x8000, RZ, 0xc0, !PT ;  /* 0x000080000eff7812 */ /* 0x040fe4000788c0ff */
[----:B------:R-:W-:Y:S02]  /*d4010*/  @P0 LOP3.LUT R195, R195, 0x4, RZ, 0xfc, !PT ;  /* 0x00000004c3c30812 */ /* 0x000fe400078efcff */
[C---:B------:R-:W-:Y:S02]  /*d4020*/  LOP3.LUT P1, RZ, R14.reuse, 0x10000000, RZ, 0xc0, !PT ;  /* 0x100000000eff7812 */ /* 0x040fe4000782c0ff */
[----:B------:R-:W-:Y:S02]  /*d4030*/  LOP3.LUT R195, R195, 0xfffffffd, RZ, 0xc0, !PT ;  /* 0xfffffffdc3c37812 */ /* 0x000fe400078ec0ff */
[----:B------:R-:W-:-:S02]  /*d4040*/  LOP3.LUT P5, RZ, R14, 0x10000, RZ, 0xc0, !PT ;  /* 0x000100000eff7812 */ /* 0x000fc400078ac0ff */
[----:B------:R-:W-:Y:S02]  /*d4050*/  @P6 LOP3.LUT R195, R195, 0x2, RZ, 0xfc, !PT ;  /* 0x00000002c3c36812 */ /* 0x000fe400078efcff */
[C---:B------:R-:W-:Y:S02]  /*d4060*/  LOP3.LUT P6, RZ, R14.reuse, 0x4000000, RZ, 0xc0, !PT ;  /* 0x040000000eff7812 */ /* 0x040fe400078cc0ff */
[----:B------:R-:W-:Y:S01]  /*d4070*/  LOP3.LUT P0, RZ, R14, 0x8000000, RZ, 0xc0, !PT ;  /* 0x080000000eff7812 */ /* 0x000fe2000780c0ff */
[----:B------:R-:W-:Y:S02]  /*d4080*/  STL [R1+0x1630], R195 ;  /* 0x001630c301007387 */ /* 0x000fe40000100800 */
[----:B------:R-:W-:Y:S02]  /*d4090*/  @P1 LOP3.LUT R0, R0, 0x800000, RZ, 0xfc, !PT ;  /* 0x0080000000001812 */ /* 0x000fe400078efcff */
[----:B------:R-:W0:Y:S01]  /*d40a0*/  LDS.128 R8, [R6] ;  /* 0x0000000006087984 */ /* 0x000e220000000c00 */
[----:B------:R-:W-:Y:S01]  /*d40b0*/  BAR.SYNC.DEFER_BLOCKING 0x0 ;  /* 0x0000000000007b1d */ /* 0x000fe20000010000 */
[----:B------:R-:W-:-:S02]  /*d40c0*/  LOP3.LUT P1, RZ, R14, 0x2000000, RZ, 0xc0, !PT ;  /* 0x020000000eff7812 */ /* 0x000fc4000782c0ff */
[----:B------:R-:W-:-:S11]  /*d40d0*/  LOP3.LUT R0, R0, 0xfeffffff, RZ, 0xc0, !PT ;  /* 0xfeffffff00007812 */ /* 0x000fd600078ec0ff */
[----:B------:R-:W-:Y:S02]  /*d40e0*/  @P1 LOP3.LUT R0, R0, 0x1000000, RZ, 0xfc, !PT ;  /* 0x0100000000001812 */ /* 0x000fe400078efcff */
[----:B------:R-:W-:Y:S02]  /*d40f0*/  LOP3.LUT P1, RZ, R14, 0x1000000, RZ, 0xc0, !PT ;  /* 0x010000000eff7812 */ /* 0x000fe4000782c0ff */
[----:B------:R-:W-:Y:S01]  /*d4100*/  LOP3.LUT R0, R0, 0xfdffffff, RZ, 0xc0, !PT ;  /* 0xfdffffff00007812 */ /* 0x000fe200078ec0ff */
[----:B0-----:R-:W-:Y:S01]  /*d4110*/  STL [R1+0x324], R9 ;  /* 0x0003240901007387 */ /* 0x001fe20000100800 */
[----:B------:R-:W-:-:S09]  /*d4120*/  IMAD.MOV.U32 R236, RZ, RZ, R8 ;  /* 0x000000ffffec7224 */ /* 0x000fd200078e0008 */
[----:B------:R-:W-:Y:S01]  /*d4130*/  @P1 LOP3.LUT R0, R0, 0x2000000, RZ, 0xfc, !PT ;  /* 0x0200000000001812 */ /* 0x000fe200078efcff */
[----:B------:R-:W-:Y:S01]  /*d4140*/  IMAD.MOV.U32 R237, RZ, RZ, R11 ;  /* 0x000000ffffed7224 */ /* 0x000fe200078e000b */
[----:B------:R-:W-:Y:S01]  /*d4150*/  STL [R1+0x328], R10 ;  /* 0x0003280a01007387 */ /* 0x000fe20000100800 */
[----:B------:R-:W-:Y:S02]  /*d4160*/  LOP3.LUT P1, RZ, R14, 0x800000, RZ, 0xc0, !PT ;  /* 0x008000000eff7812 */ /* 0x000fe4000782c0ff */
[----:B------:R-:W-:Y:S01]  /*d4170*/  LOP3.LUT R0, R0, 0xfbffffff, RZ, 0xc0, !PT ;  /* 0xfbffffff00007812 */ /* 0x000fe200078ec0ff */
[----:B------:R-:W2:Y:S04]  /*d4180*/  LDL.LU R209, [R1+0x21c] ;  /* 0x00021c0001d17983 */ /* 0x000ea80000300800 */
[----:B------:R-:W3:Y:S04]  /*d4190*/  LDL.LU R195, [R1+0x218] ;  /* 0x0002180001c37983 */ /* 0x000ee80000300800 */
[----:B------:R0:W-:Y:S02]  /*d41a0*/  STSM.16.M88.4 [R222], R28 ;  /* 0x0000001cde007844 */ /* 0x0001e40000000200 */
[----:B------:R-:W-:Y:S01]  /*d41b0*/  @P1 LOP3.LUT R0, R0, 0x4000000, RZ, 0xfc, !PT ;  /* 0x0400000000001812 */ /* 0x000fe200078efcff */
[----:B------:R-:W-:Y:S01]  /*d41c0*/  BAR.SYNC.DEFER_BLOCKING 0x0 ;  /* 0x0000000000007b1d */ /* 0x000fe20000010000 */
[----:B------:R-:W-:-:S02]  /*d41d0*/  LOP3.LUT P1, RZ, R14, 0x400000, RZ, 0xc0, !PT ;  /* 0x004000000eff7812 */ /* 0x000fc4000782c0ff */
[----:B------:R-:W-:-:S03]  /*d41e0*/  LOP3.LUT R0, R0, 0xf7ffffff, RZ, 0xc0, !PT ;  /* 0xf7ffffff00007812 */ /* 0x000fc600078ec0ff */
[----:B------:R-:W-:Y:S04]  /*d41f0*/  STL.64 [R1+0x5258], R236 ;  /* 0x005258ec01007387 */ /* 0x000fe80000100a00 */
[----:B------:R-:W4:Y:S01]  /*d4200*/  LDL.LU R202, [R1+0x220] ;  /* 0x0002200001ca7983 */ /* 0x000f220000300800 */
[----:B0-----:R-:W-:Y:S02]  /*d4210*/  PRMT R28, R203, 0x4210, R32 ;  /* 0x00004210cb1c7816 */ /* 0x001fe40000000020 */
[----:B------:R-:W-:Y:S01]  /*d4220*/  PRMT R29, R212, 0x4210, R33 ;  /* 0x00004210d41d7816 */ /* 0x000fe20000000021 */
[----:B------:R-:W4:Y:S01]  /*d4230*/  LDL.LU R208, [R1+0x4c3c] ;  /* 0x004c3c0001d07983 */ /* 0x000f220000300800 */
[----:B------:R-:W-:Y:S02]  /*d4240*/  PRMT R30, R211, 0x4210, R34 ;  /* 0x00004210d31e7816 */ /* 0x000fe40000000022 */
[----:B------:R-:W-:Y:S01]  /*d4250*/  PRMT R31, R210, 0x4210, R35 ;  /* 0x00004210d21f7816 */ /* 0x000fe20000000023 */
[----:B------:R-:W4:Y:S01]  /*d4260*/  LDL.LU R207, [R1+0x4c38] ;  /* 0x004c380001cf7983 */ /* 0x000f220000300800 */
[----:B------:R-:W-:-:S02]  /*d4270*/  @P1 LOP3.LUT R0, R0, 0x8000000, RZ, 0xfc, !PT ;  /* 0x0800000000001812 */ /* 0x000fc400078efcff */
[----:B------:R-:W-:Y:S01]  /*d4280*/  LOP3.LUT P1, RZ, R14, 0x200000, RZ, 0xc0, !PT ;  /* 0x002000000eff7812 */ /* 0x000fe2000782c0ff */
[----:B------:R-:W0:Y:S01]  /*d4290*/  LDS.128 R8, [R6] ;  /* 0x0000000006087984 */ /* 0x000e220000000c00 */
[----:B------:R-:W-:Y:S01]  /*d42a0*/  LOP3.LUT R0, R0, 0xefffffff, RZ, 0xc0, !PT ;  /* 0xefffffff00007812 */ /* 0x000fe200078ec0ff */
[----:B------:R-:W-:Y:S06]  /*d42b0*/  BAR.SYNC.DEFER_BLOCKING 0x0 ;  /* 0x0000000000007b1d */ /* 0x000fec0000010000 */
[----:B------:R-:W4:Y:S04]  /*d42c0*/  LDL.LU R199, [R1+0x4b0c] ;  /* 0x004b0c0001c77983 */ /* 0x000f280000300800 */
[----:B------:R-:W-:-:S02]  /*d42d0*/  @P1 LOP3.LUT R0, R0, 0x10000000, RZ, 0xfc, !PT ;  /* 0x1000000000001812 */ /* 0x000fc400078efcff */
[----:B------:R-:W-:Y:S01]  /*d42e0*/  LOP3.LUT P1, RZ, R14, 0x100000, RZ, 0xc0, !PT ;  /* 0x001000000eff7812 */ /* 0x000fe2000782c0ff */
[----:B------:R-:W4:Y:S01]  /*d42f0*/  LDL.LU R206, [R1+0x4b08] ;  /* 0x004b080001ce7983 */ /* 0x000f220000300800 */
[----:B------:R-:W-:-:S03]  /*d4300*/  LOP3.LUT R0, R0, 0xdfffffff, RZ, 0xc0, !PT ;  /* 0xdfffffff00007812 */ /* 0x000fc600078ec0ff */
[----:B------:R-:W4:Y:S04]  /*d4310*/  LDL.LU R203, [R1+0x4694] ;  /* 0x0046940001cb7983 */ /* 0x000f280000300800 */
[----:B------:R-:W4:Y:S04]  /*d4320*/  LDL.LU R37, [R1+0x4690] ;  /* 0x0046900001257983 */ /* 0x000f280000300800 */
[----:B------:R3:W-:Y:S01]  /*d4330*/  STSM.16.M88.4 [R222], R24 ;  /* 0x00000018de007844 */ /* 0x0007e20000000200 */
[----:B------:R-:W-:Y:S02]  /*d4340*/  @P1 LOP3.LUT R0, R0, 0x20000000, RZ, 0xfc, !PT ;  /* 0x2000000000001812 */ /* 0x000fe400078efcff */
[----:B------:R-:W-:Y:S01]  /*d4350*/  LOP3.LUT P1, RZ, R14, 0x40000, RZ, 0xc0, !PT ;  /* 0x000400000eff7812 */ /* 0x000fe2000782c0ff */
[----:B------:R-:W4:Y:S01]  /*d4360*/  LDL.LU R36, [R1+0x468c] ;  /* 0x00468c0001247983 */ /* 0x000f220000300800 */
[----:B------:R-:W-:-:S03]  /*d4370*/  LOP3.LUT R0, R0, 0xbfffffff, RZ, 0xc0, !PT ;  /* 0xbfffffff00007812 */ /* 0x000fc600078ec0ff */
[----:B------:R-:W4:Y:S04]  /*d4380*/  LDL.LU R214, [R1+0x4688] ;  /* 0x0046880001d67983 */ /* 0x000f280000300800 */
[----:B0-----:R-:W-:Y:S04]  /*d4390*/  STL.64 [R1+0x310], R8 ;  /* 0x0003100801007387 */ /* 0x001fe80000100a00 */
[----:B------:R-:W-:Y:S01]  /*d43a0*/  STL.64 [R1+0x318], R10 ;  /* 0x0003180a01007387 */ /* 0x000fe20000100a00 */
[----:B---3--:R-:W-:Y:S01]  /*d43b0*/  PRMT R25, R195, 0x5210, R33 ;  /* 0x00005210c3197816 */ /* 0x008fe20000000021 */
[----:B------:R-:W-:Y:S01]  /*d43c0*/  BAR.SYNC.DEFER_BLOCKING 0x0 ;  /* 0x0000000000007b1d */ /* 0x000fe20000010000 */
[----:B--2---:R-:W-:-:S02]  /*d43d0*/  PRMT R24, R209, 0x5210, R32 ;  /* 0x00005210d1187816 */ /* 0x004fc40000000020 */
[----:B------:R-:W-:Y:S02]  /*d43e0*/  PRMT R27, R215, 0x5210, R35 ;  /* 0x00005210d71b7816 */ /* 0x000fe40000000023 */
[----:B------:R-:W-:Y:S02]  /*d43f0*/  @P1 LOP3.LUT R0, R0, 0x40000000, RZ, 0xfc, !PT ;  /* 0x4000000000001812 */ /* 0x000fe400078efcff */
[----:B------:R-:W-:Y:S01]  /*d4400*/  LOP3.LUT P1, RZ, R14, 0x20000, RZ, 0xc0, !PT ;  /* 0x000200000eff7812 */ /* 0x000fe2000782c0ff */
[----:B------:R-:W0:Y:S01]  /*d4410*/  LDS.128 R8, [R6] ;  /* 0x0000000006087984 */ /* 0x000e220000000c00 */
[----:B------:R-:W-:Y:S06]  /*d4420*/  BAR.SYNC.DEFER_BLOCKING 0x0 ;  /* 0x0000000000007b1d */ /* 0x000fec0000010000 */
[----:B0-----:R-:W-:Y:S04]  /*d4430*/  STL.64 [R1+0x300], R8 ;  /* 0x0003000801007387 */ /* 0x001fe80000100a00 */
[----:B------:R-:W-:Y:S04]  /*d4440*/  STL.64 [R1+0x308], R10 ;  /* 0x0003080a01007387 */ /* 0x000fe80000100a00 */
[----:B------:R-:W2:Y:S04]  /*d4450*/  LDL.LU R213, [R1+0x22c] ;  /* 0x00022c0001d57983 */ /* 0x000ea80000300800 */
[----:B------:R-:W3:Y:S04]  /*d4460*/  LDL.LU R212, [R1+0x228] ;  /* 0x0002280001d47983 */ /* 0x000ee80000300800 */
[----:B------:R-:W2:Y:S04]  /*d4470*/  LDL.LU R211, [R1+0x230] ;  /* 0x0002300001d37983 */ /* 0x000ea80000300800 */
[----:B------:R-:W3:Y:S04]  /*d4480*/  LDL.LU R195, [R1+0x200] ;  /* 0x0002000001c37983 */ /* 0x000ee80000300800 */
[----:B------:R0:W-:Y:S01]  /*d4490*/  STSM.16.M88.4 [R222], R28 ;  /* 0x0000001cde007844 */ /* 0x0001e20000000200 */
[----:B------:R-:W-:Y:S01]  /*d44a0*/  BAR.SYNC.DEFER_BLOCKING 0x0 ;  /* 0x0000000000007b1d */ /* 0x000fe20000010000 */
[----:B----4-:R-:W-:-:S05]  /*d44b0*/  PRMT R26, R202, 0x5210, R34 ;  /* 0x00005210ca1a7816 */ /* 0x010fca0000000022 */
[----:B------:R-:W4:Y:S04]  /*d44c0*/  LDL.LU R210, [R1+0x4c60] ;  /* 0x004c600001d27983 */ /* 0x000f280000300800 */
[----:B------:R-:W4:Y:S04]  /*d44d0*/  LDL.LU R209, [R1+0x4c54] ;  /* 0x004c540001d17983 */ /* 0x000f280000300800 */
[----:B------:R-:W4:Y:S04]  /*d44e0*/  LDL.LU R202, [R1+0x4b2c] ;  /* 0x004b2c0001ca7983 */ /* 0x000f280000300800 */
[----:B------:R-:W1:Y:S01]  /*d44f0*/  LDS.128 R8, [R6] ;  /* 0x0000000006087984 */ /* 0x000e620000000c00 */
[----:B------:R-:W-:Y:S01]  /*d4500*/  BAR.SYNC.DEFER_BLOCKING 0x0 ;  /* 0x0000000000007b1d */ /* 0x000fe20000010000 */
[----:B------:R-:W-:-:S02]  /*d4510*/  LOP3.LUT R32, R208, 0xffff, RZ, 0xc0, !PT ;  /* 0x0000ffffd0207812 */ /* 0x000fc400078ec0ff */
[----:B------:R-:W-:Y:S02]  /*d4520*/  LOP3.LUT R34, R199, 0xffff, RZ, 0xc0, !PT ;  /* 0x0000ffffc7227812 */ /* 0x000fe400078ec0ff */
[----:B------:R-:W-:Y:S01]  /*d4530*/  LOP3.LUT R33, R207, 0xffff, RZ, 0xc0, !PT ;  /* 0x0000ffffcf217812 */ /* 0x000fe200078ec0ff */
[----:B------:R-:W4:Y:S04]  /*d4540*/  LDL.LU R199, [R1+0x4b28] ;  /* 0x004b280001c77983 */ /* 0x000f280000300800 */
[----:B------:R-:W-:Y:S01]  /*d4550*/  STSM.16.M88.4 [R222], R24 ;  /* 0x00000018de007844 */ /* 0x000fe20000000200 */
[----:B------:R-:W-:-:S03]  /*d4560*/  LOP3.LUT R35, R206, 0xffff, RZ, 0xc0, !PT ;  /* 0x0000ffffce237812 */ /* 0x000fc600078ec0ff */
[----:B------:R-:W4:Y:S01]  /*d4570*/  LDL.LU R208, [R1+0x46a0] ;  /* 0x0046a00001d07983 */ /* 0x000f220000300800 */
[----:B0-----:R-:W-:-:S03]  /*d4580*/  PRMT R28, R203, 0x4210, R32 ;  /* 0x00004210cb1c7816 */ /* 0x001fc60000000020 */
[----:B------:R-:W4:Y:S04]  /*d4590*/  LDL.LU R207, [R1+0x469c] ;  /* 0x00469c0001cf7983 */ /* 0x000f280000300800 */
[----:B------:R-:W4:Y:S04]  /*d45a0*/  LDL.LU R206, [R1+0x4698] ;  /* 0x0046980001ce7983 */ /* 0x000f280000300800 */
[----:B------:R-:W4:Y:S04]  /*d45b0*/  LDL.LU R203, [R1+0x462c] ;  /* 0x00462c0001cb7983 */ /* 0x000f280000300800 */
[----:B-1----:R-:W-:Y:S04]  /*d45c0*/  STL.64 [R1+0x2f0], R8 ;  /* 0x0002f00801007387 */ /* 0x002fe80000100a00 */
[----:B------:R-:W-:Y:S01]  /*d45d0*/  STL.64 [R1+0x2f8], R10 ;  /* 0x0002f80a01007387 */ /* 0x000fe20000100a00 */
[----:B------:R-:W-:Y:S06]  /*d45e0*/  BAR.SYNC.DEFER_BLOCKING 0x0 ;  /* 0x0000000000007b1d */ /* 0x000fec0000010000 */
[----:B------:R-:W0:Y:S04]  /*d45f0*/  LDS.128 R8, [R6] ;  /* 0x0000000006087984 */ /* 0x000e280000000c00 */
[----:B0-----:R-:W-:Y:S04]  /*d4600*/  STL [R1+0x2e4], R9 ;  /* 0x0002e40901007387 */ /* 0x001fe80000100800 */
[----:B------:R-:W-:Y:S01]  /*d4610*/  STL.64 [R1+0x2e8], R10 ;  /* 0x0002e80a01007387 */ /* 0x000fe20000100a00 */
[----:B---3--:R-:W-:-:S03]  /*d4620*/  PRMT R27, R195, 0x5210, R35 ;  /* 0x00005210c31b7816 */ /* 0x008fc60000000023 */
[----:B------:R-:W3:Y:S01]  /*d4630*/  LDL.LU R195, [R1+0x240] ;  /* 0x0002400001c37983 */ /* 0x000ee20000300800 */
[----:B------:R-:W-:Y:S02]  /*d4640*/  PRMT R29, R37, 0x4210, R33 ;  /* 0x00004210251d7816 */ /* 0x000fe40000000021 */
[----:B------:R-:W-:Y:S02]  /*d4650*/  PRMT R30, R36, 0x4210, R34 ;  /* 0x00004210241e7816 */ /* 0x000fe40000000022 */
[----:B------:R-:W-:Y:S01]  /*d4660*/  PRMT R31, R214, 0x4210, R35 ;  /* 0x00004210d61f7816 */ /* 0x000fe20000000023 */
[----:B------:R-:W-:Y:S06]  /*d4670*/  BAR.SYNC.DEFER_BLOCKING 0x0 ;  /* 0x0000000000007b1d */ /* 0x000fec0000010000 */
[----:B------:R-:W-:Y:S01]  /*d4680*/  STSM.16.M88.4 [R222], R28 ;  /* 0x0000001cde007844 */ /* 0x000fe20000000200 */
[----:B------:R-:W-:Y:S01]  /*d4690*/  IMAD.MOV.U32 R238, RZ, RZ, R8 ;  /* 0x000000ffffee7224 */ /* 0x000fe200078e0008 */
[----:B------:R-:W-:Y:S01]  /*d46a0*/  BAR.SYNC.DEFER_BLOCKING 0x0 ;  /* 0x0000000000007b1d */ /* 0x000fe20000010000 */
[----:B------:R-:W-:-:S02]  /*d46b0*/  PRMT R25, R212, 0x5210, R33 ;  /* 0x00005210d4197816 */ /* 0x000fc40000000021 */
[----:B--2---:R-:W-:Y:S02]  /*d46c0*/  PRMT R24, R213, 0x5210, R32 ;  /* 0x00005210d5187816 */ /* 0x004fe40000000020 */
[----:B------:R-:W-:Y:S01]  /*d46d0*/  PRMT R26, R211, 0x5210, R34 ;  /* 0x00005210d31a7816 */ /* 0x000fe20000000022 */
[----:B------:R-:W0:Y:S02]  /*d46e0*/  LDS.128 R8, [R6] ;  /* 0x0000000006087984 */ /* 0x000e240000000c00 */
[----:B------:R-:W-:Y:S01]  /*d46f0*/  BAR.SYNC.DEFER_BLOCKING 0x0 ;  /* 0x0000000000007b1d */ /* 0x000fe20000010000 */
[----:B----4-:R-:W-:Y:S02]  /*d4700*/  LOP3.LUT R32, R210, 0xffff, RZ, 0xc0, !PT ;  /* 0x0000ffffd2207812 */ /* 0x010fe400078ec0ff */
[----:B------:R-:W-:-:S03]  /*d4710*/  LOP3.LUT R34, R202, 0xffff, RZ, 0xc0, !PT ;  /* 0x0000ffffca227812 */ /* 0x000fc600078ec0ff */
[----:B------:R-:W2:Y:S04]  /*d4720*/  LDL.LU R212, [R1+0x23c] ;  /* 0x00023c0001d47983 */ /* 0x000ea80000300800 */
[----:B------:R-:W4:Y:S04]  /*d4730*/  LDL.LU R211, [R1+0x238] ;  /* 0x0002380001d37983 */ /* 0x000f280000300800 */
[----:B------:R-:W4:Y:S04]  /*d4740*/  LDL.LU R210, [R1+0x234] ;  /* 0x0002340001d27983 */ /* 0x000f280000300800 */
[----:B------:R-:W4:Y:S04]  /*d4750*/  LDL.LU R202, [R1+0x4c7c] ;  /* 0x004c7c0001ca7983 */ /* 0x000f280000300800 */
[----:B------:R-:W-:Y:S01]  /*d4760*/  STSM.16.M88.4 [R222], R24 ;  /* 0x00000018de007844 */ /* 0x000fe20000000200 */
[----:B------:R-:W-:-:S02]  /*d4770*/  LOP3.LUT R33, R209, 0xffff, RZ, 0xc0, !PT ;  /* 0x0000ffffd1217812 */ /* 0x000fc400078ec0ff */
[----:B------:R-:W-:Y:S01]  /*d4780*/  LOP3.LUT R35, R199, 0xffff, RZ, 0xc0, !PT ;  /* 0x0000ffffc7237812 */ /* 0x000fe200078ec0ff */
[----:B------:R-:W4:Y:S04]  /*d4790*/  LDL.LU R209, [R1+0x4c78] ;  /* 0x004c780001d17983 */ /* 0x000f280000300800 */
[----:B------:R-:W4:Y:S04]  /*d47a0*/  LDL.LU R199, [R1+0x4b44] ;  /* 0x004b440001c77983 */ /* 0x000f280000300800 */
[----:B0-----:R-:W-:Y:S01]  /*d47b0*/  STL [R1+0x2d0], R8 ;  /* 0x0002d00801007387 */ /* 0x001fe20000100800 */
[----:B------:R-:W-:-:S03]  /*d47c0*/  IMAD.MOV.U32 R239, RZ, RZ, R9 ;  /* 0x000000ffffef7224 */ /* 0x000fc600078e0009 */
[----:B------:R-:W-:Y:S01]  /*d47d0*/  STL.64 [R1+0x2d8], R10 ;  /* 0x0002d80a01007387 */ /* 0x000fe20000100a00 */
[----:B------:R-:W-:Y:S01]  /*d47e0*/  BAR.SYNC.DEFER_BLOCKING 0x0 ;  /* 0x0000000000007b1d */ /* 0x000fe20000010000 */
[----:B------:R-:W-:Y:S02]  /*d47f0*/  PRMT R28, R208, 0x4210, R32 ;  /* 0x00004210d01c7816 */ /* 0x000fe40000000020 */
[----:B------:R-:W-:-:S03]  /*d4800*/  PRMT R29, R207, 0x4210, R33 ;  /* 0x00004210cf1d7816 */ /* 0x000fc60000000021 */
[----:B------:R-:W4:Y:S04]  /*d4810*/  LDL.LU R39, [R1+0x4b38] ;  /* 0x004b380001277983 */ /* 0x000f280000300800 */
[----:B------:R-:W4:Y:S04]  /*d4820*/  LDL.LU R38, [R1+0x46ac] ;  /* 0x0046ac0001267983 */ /* 0x000f280000300800 */
[----:B------:R-:W4:Y:S04]  /*d4830*/  LDL.LU R37, [R1+0x46a8] ;  /* 0x0046a80001257983 */ /* 0x000f280000300800 */
[----:B------:R-:W4:Y:S04]  /*d4840*/  LDL.LU R208, [R1+0x46a4] ;  /* 0x0046a40001d07983 */ /* 0x000f280000300800 */
[----:B------:R-:W0:Y:S01]  /*d4850*/  LDS.128 R8, [R6] ;  /* 0x0000000006087984 */ /* 0x000e220000000c00 */
[----:B------:R-:W-:-:S03]  /*d4860*/  PRMT R30, R206, 0x4210, R34 ;  /* 0x00004210ce1e7816 */ /* 0x000fc60000000022 */
[----:B------:R-:W4:Y:S01]  /*d4870*/  LDL.LU R207, [R1+0x4630] ;  /* 0x0046300001cf7983 */ /* 0x000f220000300800 */
[----:B------:R-:W-:-:S03]  /*d4880*/  PRMT R31, R203, 0x4210, R35 ;  /* 0x00004210cb1f7816 */ /* 0x000fc60000000023 */
[----:B------:R-:W-:Y:S01]  /*d4890*/  STL.64 [R1+0x5240], R238 ;  /* 0x005240ee01007387 */ /* 0x000fe20000100a00 */
[----:B------:R-:W-:Y:S06]  /*d48a0*/  BAR.SYNC.DEFER_BLOCKING 0x0 ;  /* 0x0000000000007b1d */ /* 0x000fec0000010000 */
[----:B0-----:R-:W-:Y:S04]  /*d48b0*/  STL.64 [R1+0x2c0], R8 ;  /* 0x0002c00801007387 */ /* 0x001fe80000100a00 */
[----:B------:R-:W-:Y:S04]  /*d48c0*/  STL [R1+0x2c8], R10 ;  /* 0x0002c80a01007387 */ /* 0x000fe80000100800 */
[----:B------:R-:W4:Y:S04]  /*d48d0*/  LDL.LU R206, [R1+0x24c] ;  /* 0x00024c0001ce7983 */ /* 0x000f280000300800 */
[----:B------:R-:W4:Y:S01]  /*d48e0*/  LDL.LU R203, [R1+0x248] ;  /* 0x0002480001cb7983 */ /* 0x000f220000300800 */
[----:B---3--:R-:W-:-:S03]  /*d48f0*/  PRMT R24, R195, 0x5210, R32 ;  /* 0x00005210c3187816 */ /* 0x008fc60000000020 */
[----:B------:R-:W3:Y:S04]  /*d4900*/  LDL.LU R195, [R1+0x244] ;  /* 0x0002440001c37983 */ /* 0x000ee80000300800 */
[----:B------:R-:W-:Y:S01]  /*d4910*/  STSM.16.M88.4 [R222], R28 ;  /* 0x0000001cde007844 */ /* 0x000fe20000000200 */
[----:B------:R-:W-:Y:S01]  /*d4920*/  IMAD.MOV.U32 R240, RZ, RZ, R11 ;  /* 0x000000fffff07224 */ /* 0x000fe200078e000b */
[----:B------:R-:W-:Y:S06]  /*d4930*/  BAR.SYNC.DEFER_BLOCKING 0x0 ;  /* 0x0000000000007b1d */ /* 0x000fec0000010000 */
[----:B------:R-:W0:Y:S01]  /*d4940*/  LDS.128 R8, [R6] ;  /* 0x0000000006087984 */ /* 0x000e220000000c00 */
[----:B--2---:R-:W-:-:S02]  /*d4950*/  PRMT R25, R212, 0x5210, R33 ;  /* 0x00005210d4197816 */ /* 0x004fc40000000021 */
[----:B----4-:R-:W-:Y:S02]  /*d4960*/  PRMT R26, R211, 0x5210, R34 ;  /* 0x00005210d31a7816 */ /* 0x010fe40000000022 */
[----:B------:R-:W-:Y:S01]  /*d4970*/  PRMT R27, R210, 0x5210, R35 ;  /* 0x00005210d21b7816 */ /* 0x000fe20000000023 */
[----:B------:R-:W-:Y:S01]  /*d4980*/  BAR.SYNC.DEFER_BLOCKING 0x0 ;  /* 0x0000000000007b1d */ /* 0x000fe20000010000 */
[----:B------:R-:W-:-:S05]  /*d4990*/  LOP3.LUT R32, R202, 0xffff, RZ, 0xc0, !PT ;  /* 0x0000ffffca207812 */ /* 0x000fca00078ec0ff */
[----:B------:R-:W2:Y:S04]  /*d49a0*/  LDL.LU R202, [R1+0x204] ;  /* 0x0002040001ca7983 */ /* 0x000ea80000300800 */
[----:B------:R-:W4:Y:S04]  /*d49b0*/  LDL.LU R36, [R1+0x4c94] ;  /* 0x004c940001247983 */ /* 0x000f280000300800 */
[----:B------:R-:W4:Y:S01]  /*d49c0*/  LDL.LU R214, [R1+0x4c90] ;  /* 0x004c900001d67983 */ /* 0x000f220000300800 */
[----:B------:R-:W-:-:S03]  /*d49d0*/  LOP3.LUT R33, R209, 0xffff, RZ, 0xc0, !PT ;  /* 0x0000ffffd1217812 */ /* 0x000fc600078ec0ff */
[----:B------:R-:W4:Y:S04]  /*d49e0*/  LDL.LU R213, [R1+0x4b50] ;  /* 0x004b500001d57983 */ /* 0x000f280000300800 */
[----:B------:R1:W-:Y:S01]  /*d49f0*/  STSM.16.M88.4 [R222], R24 ;  /* 0x00000018de007844 */ /* 0x0003e20000000200 */
[----:B------:R-:W-:-:S03]  /*d4a00*/  LOP3.LUT R34, R199, 0xffff, RZ, 0xc0, !PT ;  /* 0x0000ffffc7227812 */ /* 0x000fc600078ec0ff */
[----:B------:R-:W4:Y:S04]  /*d4a10*/  LDL.LU R212, [R1+0x4b4c] ;  /* 0x004b4c0001d47983 */ /* 0x000f280000300800 */
[----:B------:R-:W4:Y:S04]  /*d4a20*/  LDL.LU R211, [R1+0x46bc] ;  /* 0x0046bc0001d37983 */ /* 0x000f280000300800 */
[----:B------:R-:W4:Y:S04]  /*d4a30*/  LDL.LU R210, [R1+0x46b8] ;  /* 0x0046b80001d27983 */ /* 0x000f280000300800 */
[----:B------:R-:W4:Y:S04]  /*d4a40*/  LDL.LU R209, [R1+0x46b4] ;  /* 0x0046b40001d17983 */ /* 0x000f280000300800 */
[----:B------:R-:W4:Y:S04]  /*d4a50*/  LDL.LU R199, [R1+0x46b0] ;  /* 0x0046b00001c77983 */ /* 0x000f280000300800 */
[----:B0-----:R-:W-:Y:S04]  /*d4a60*/  STL.64 [R1+0x2b0], R8 ;  /* 0x0002b00801007387 */ /* 0x001fe80000100a00 */
[----:B------:R-:W-:Y:S01]  /*d4a70*/  STL.64 [R1+0x2b8], R10 ;  /* 0x0002b80a01007387 */ /* 0x000fe20000100a00 */
[----:B------:R-:W-:Y:S06]  /*d4a80*/  BAR.SYNC.DEFER_BLOCKING 0x0 ;  /* 0x0000000000007b1d */ /* 0x000fec0000010000 */
[----:B------:R-:W0:Y:S01]  /*d4a90*/  LDS.128 R8, [R6] ;  /* 0x0000000006087984 */ /* 0x000e220000000c00 */
[----:B------:R-:W-:-:S02]  /*d4aa0*/  LOP3.LUT R35, R39, 0xffff, RZ, 0xc0, !PT ;  /* 0x0000ffff27237812 */ /* 0x000fc400078ec0ff */
[----:B------:R-:W-:Y:S02]  /*d4ab0*/  PRMT R30, R208, 0x4210, R34 ;  /* 0x00004210d01e7816 */ /* 0x000fe40000000022 */
[----:B------:R-:W-:Y:S02]  /*d4ac0*/  PRMT R31, R207, 0x4210, R35 ;  /* 0x00004210cf1f7816 */ /* 0x000fe40000000023 */
[----:B-1----:R-:W-:Y:S01]  /*d4ad0*/  PRMT R24, R206, 0x5210, R32 ;  /* 0x00005210ce187816 */ /* 0x002fe20000000020 */
[----:B0-----:R-:W-:Y:S04]  /*d4ae0*/  STL.64 [R1+0x2a0], R8 ;  /* 0x0002a00801007387 */ /* 0x001fe80000100a00 */
[----:B------:R-:W-:Y:S04]  /*d4af0*/  STL.64 [R1+0x2a8], R10 ;  /* 0x0002a80a01007387 */ /* 0x000fe80000100a00 */
[----:B------:R-:W4:Y:S04]  /*d4b00*/  LDL.LU R208, [R1+0x254] ;  /* 0x0002540001d07983 */ /* 0x000f280000300800 */
[----:B------:R-:W4:Y:S04]  /*d4b10*/  LDL.LU R207, [R1+0x250] ;  /* 0x0002500001cf7983 */ /* 0x000f280000300800 */
[----:B------:R-:W4:Y:S01]  /*d4b20*/  LDL.LU R206, [R1+0x258] ;  /* 0x0002580001ce7983 */ /* 0x000f220000300800 */
[----:B------:R-:W-:Y:S01]  /*d4b30*/  BAR.SYNC.DEFER_BLOCKING 0x0 ;  /* 0x0000000000007b1d */ /* 0x000fe20000010000 */
[----:B---3--:R-:W-:-:S05]  /*d4b40*/  PRMT R26, R195, 0x5210, R34 ;  /* 0x00005210c31a7816 */ /* 0x008fca0000000022 */
[----:B------:R-:W3:Y:S01]  /*d4b50*/  LDL.LU R195, [R1+0x214] ;  /* 0x0002140001c37983 */ /* 0x000ee20000300800 */
[----:B------:R-:W-:Y:S02]  /*d4b60*/  PRMT R28, R38, 0x4210, R32 ;  /* 0x00004210261c7816 */ /* 0x000fe40000000020 */
[----:B------:R-:W-:-:S05]  /*d4b70*/  PRMT R29, R37, 0x4210, R33 ;  /* 0x00004210251d7816 */ /* 0x000fca0000000021 */
[----:B------:R-:W-:Y:S01]  /*d4b80*/  STSM.16.M88.4 [R222], R28 ;  /* 0x0000001cde007844 */ /* 0x000fe20000000200 */
[----:B------:R-:W-:Y:S01]  /*d4b90*/  BAR.SYNC.DEFER_BLOCKING 0x0 ;  /* 0x0000000000007b1d */ /* 0x000fe20000010000 */
[----:B------:R-:W-:-:S05]  /*d4ba0*/  PRMT R25, R203, 0x5210, R33 ;  /* 0x00005210cb197816 */ /* 0x000fca0000000021 */
[----:B------:R-:W3:Y:S04]  /*d4bb0*/  LDL.LU R203, [R1+0x4cb0] ;  /* 0x004cb00001cb7983 */ /* 0x000ee80000300800 */
[----:B------:R-:W0:Y:S01]  /*d4bc0*/  LDS.128 R8, [R6] ;  /* 0x0000000006087984 */ /* 0x000e220000000c00 */
[----:B--2---:R-:W-:Y:S01]  /*d4bd0*/  PRMT R27, R202, 0x5210, R35 ;  /* 0x00005210ca1b7816 */ /* 0x004fe20000000023 */
[----:B------:R-:W-:Y:S06]  /*d4be0*/  BAR.SYNC.DEFER_BLOCKING 0x0 ;  /* 0x0000000000007b1d */ /* 0x000fec0000010000 */
[----:B------:R-:W2:Y:S04]  /*d4bf0*/  LDL.LU R202, [R1+0x4cac] ;  /* 0x004cac0001ca7983 */ /* 0x000ea80000300800 */
[----:B------:R-:W-:Y:S01]  /*d4c00*/  STSM.16.M88.4 [R222], R24 ;  /* 0x00000018de007844 */ /* 0x000fe20000000200 */
[----:B0-----:R-:W-:-:S03]  /*d4c10*/  IMAD.MOV.U32 R241, RZ, RZ, R8 ;  /* 0x000000fffff17224 */ /* 0x001fc600078e0008 */
[----:B------:R-:W-:Y:S04]  /*d4c20*/  STL [R1+0x294], R9 ;  /* 0x0002940901007387 */ /* 0x000fe80000100800 */
[----:B------:R-:W-:Y:S01]  /*d4c30*/  STL.64 [R1+0x298], R10 ;  /* 0x0002980a01007387 */ /* 0x000fe20000100a00 */
[----:B------:R-:W-:Y:S01]  /*d4c40*/  BAR.SYNC.DEFER_BLOCKING 0x0 ;  /* 0x0000000000007b1d */ /* 0x000fe20000010000 */
[----:B----4-:R-:W-:Y:S02]  /*d4c50*/  LOP3.LUT R35, R212, 0xffff, RZ, 0xc0, !PT ;  /* 0x0000ffffd4237812 */ /* 0x010fe400078ec0ff */
[----:B------:R-:W-:-:S03]  /*d4c60*/  LOP3.LUT R32, R36, 0xffff, RZ, 0xc0, !PT ;  /* 0x0000ffff24207812 */ /* 0x000fc600078ec0ff */
[----:B------:R-:W4:Y:S04]  /*d4c70*/  LDL.LU R40, [R1+0x4b64] ;  /* 0x004b640001287983 */ /* 0x000f280000300800 */
[----:B------:R-:W0:Y:S01]  /*d4c80*/  LDS.128 R8, [R6] ;  /* 0x0000000006087984 */ /* 0x000e220000000c00 */
[----:B------:R-:W-:-:S03]  /*d4c90*/  PRMT R31, R199, 0x4210, R35 ;  /* 0x00004210c71f7816 */ /* 0x000fc60000000023 */
[----:B------:R-:W4:Y:S04]  /*d4ca0*/  LDL.LU R39, [R1+0x4b60] ;  /* 0x004b600001277983 */ /* 0x000f280000300800 */
[----:B------:R-:W4:Y:S04]  /*d4cb0*/  LDL.LU R38, [R1+0x46cc] ;  /* 0x0046cc0001267983 */ /* 0x000f280000300800 */
[----:B------:R-:W4:Y:S04]  /*d4cc0*/  LDL.LU R37, [R1+0x46c4] ;  /* 0x0046c40001257983 */ /* 0x000f280000300800 */
[----:B------:R-:W4:Y:S04]  /*d4cd0*/  LDL.LU R36, [R1+0x46c8] ;  /* 0x0046c80001247983 */ /* 0x000f280000300800 */
[----:B------:R-:W4:Y:S04]  /*d4ce0*/  LDL.LU R199, [R1+0x46c0] ;  /* 0x0046c00001c77983 */ /* 0x000f280000300800 */
[----:B------:R-:W-:Y:S04]  /*d4cf0*/  STL.64 [R1+0x5230], R240 ;  /* 0x005230f001007387 */ /* 0x000fe80000100a00 */
[----:B0-----:R-:W-:Y:S04]  /*d4d00*/  STL.64 [R1+0x280], R8 ;  /* 0x0002800801007387 */ /* 0x001fe80000100a00 */
[----:B------:R-:W-:Y:S01]  /*d4d10*/  STL.64 [R1+0x288], R10 ;  /* 0x0002880a01007387 */ /* 0x000fe20000100a00 */
[----:B------:R-:W-:Y:S01]  /*d4d20*/  BAR.SYNC.DEFER_BLOCKING 0x0 ;  /* 0x0000000000007b1d */ /* 0x000fe20000010000 */
[----:B---3--:R-:W-:-:S05]  /*d4d30*/  PRMT R27, R195, 0x5210, R35 ;  /* 0x00005210c31b7816 */ /* 0x008fca0000000023 */
[----:B------:R-:W3:Y:S01]  /*d4d40*/  LDL.LU R195, [R1+0x33c] ;  /* 0x00033c0001c37983 */ /* 0x000ee20000300800 */
[----:B------:R-:W-:Y:S02]  /*d4d50*/  LOP3.LUT R33, R214, 0xffff, RZ, 0xc0, !PT ;  /* 0x0000ffffd6217812 */ /* 0x000fe400078ec0ff */
[----:B------:R-:W-:Y:S01]  /*d4d60*/  LOP3.LUT R34, R213, 0xffff, RZ, 0xc0, !PT ;  /* 0x0000ffffd5227812 */ /* 0x000fe200078ec0ff */
[----:B------:R-:W3:Y:S01]  /*d4d70*/  LDL.LU R214, [R1+0x25c] ;  /* 0x00025c0001d67983 */ /* 0x000ee20000300800 */
[----:B------:R-:W-:Y:S02]  /*d4d80*/  PRMT R28, R211, 0x4210, R32 ;  /* 0x00004210d31c7816 */ /* 0x000fe40000000020 */
[----:B------:R-:W-:Y:S01]  /*d4d90*/  PRMT R29, R210, 0x4210, R33 ;  /* 0x00004210d21d7816 */ /* 0x000fe20000000021 */
[----:B------:R-:W3:Y:S01]  /*d4da0*/  LDL.LU R213, [R1+0x340] ;  /* 0x0003400001d57983 */ /* 0x000ee20000300800 */
[----:B------:R-:W-:-:S03]  /*d4db0*/  PRMT R30, R209, 0x4210, R34 ;  /* 0x00004210d11e7816 */ /* 0x000fc60000000022 */
[----:B------:R-:W3:Y:S04]  /*d4dc0*/  LDL.LU R212, [R1+0x224] ;  /* 0x0002240001d47983 */ /* 0x000ee80000300800 */
[----:B------:R-:W-:Y:S01]  /*d4dd0*/  STSM.16.M88.4 [R222], R28 ;  /* 0x0000001cde007844 */ /* 0x000fe20000000200 */
[----:B------:R-:W-:Y:S01]  /*d4de0*/  BAR.SYNC.DEFER_BLOCKING 0x0 ;  /* 0x0000000000007b1d */ /* 0x000fe20000010000 */
[----:B------:R-:W-:Y:S02]  /*d4df0*/  PRMT R24, R208, 0x5210, R32 ;  /* 0x00005210d0187816 */ /* 0x000fe40000000020 */
[----:B------:R-:W-:Y:S02]  /*d4e00*/  PRMT R25, R207, 0x5210, R33 ;  /* 0x00005210cf197816 */ /* 0x000fe40000000021 */
[----:B------:R-:W-:Y:S01]  /*d4e10*/  PRMT R26, R206, 0x5210, R34 ;  /* 0x00005210ce1a7816 */ /* 0x000fe20000000022 */
[----:B------:R-:W3:Y:S04]  /*d4e20*/  LDL.LU R211, [R1+0x4ccc] ;  /* 0x004ccc0001d37983 */ /* 0x000ee80000300800 */
[----:B------:R-:W3:Y:S04]  /*d4e30*/  LDL.LU R210, [R1+0x4cc8] ;  /* 0x004cc80001d27983 */ /* 0x000ee80000300800 */
[----:B------:R-:W0:Y:S01]  /*d4e40*/  LDS.128 R8, [R6] ;  /* 0x0000000006087984 */ /* 0x000e220000000c00 */
[----:B------:R-:W-:Y:S01]  /*d4e50*/  BAR.SYNC.DEFER_BLOCKING 0x0 ;  /* 0x0000000000007b1d */ /* 0x000fe20000010000 */
[----:B------:R-:W-:-:S05]  /*d4e60*/  LOP3.LUT R32, R203, 0xffff, RZ, 0xc0, !PT ;  /* 0x0000ffffcb207812 */ /* 0x000fca00078ec0ff */
[----:B------:R-:W3:Y:S04]  /*d4e70*/  LDL.LU R209, [R1+0x4b6c] ;  /* 0x004b6c0001d17983 */ /* 0x000ee80000300800 */
[----:B------:R-:W3:Y:S04]  /*d4e80*/  LDL.LU R208, [R1+0x4b68] ;  /* 0x004b680001d07983 */ /* 0x000ee80000300800 */
[----:B------:R-:W3:Y:S04]  /*d4e90*/  LDL.LU R207, [R1+0x46d8] ;  /* 0x0046d80001cf7983 */ /* 0x000ee80000300800 */
[----:B------:R-:W3:Y:S04]  /*d4ea0*/  LDL.LU R206, [R1+0x46d0] ;  /* 0x0046d00001ce7983 */ /* 0x000ee80000300800 */
[----:B------:R-:W-:Y:S04]  /*d4eb0*/  STSM.16.M88.4 [R222], R24 ;  /* 0x00000018de007844 */ /* 0x000fe80000000200 */
[----:B------:R-:W3:Y:S01]  /*d4ec0*/  LDL.LU R203, [R1+0x46d4] ;  /* 0x0046d40001cb7983 */ /* 0x000ee20000300800 */
[----:B0-----:R-:W-:Y:S01]  /*d4ed0*/  IMAD.MOV.U32 R242, RZ, RZ, R9 ;  /* 0x000000fffff27224 */ /* 0x001fe200078e0009 */
[----:B--2---:R-:W-:-:S02]  /*d4ee0*/  LOP3.LUT R33, R202, 0xffff, RZ, 0xc0, !PT ;  /* 0x0000ffffca217812 */ /* 0x004fc400078ec0ff */
[----:B------:R-:W2:Y:S04]  /*d4ef0*/  LDL.LU R202, [R1+0x4638] ;  /* 0x0046380001ca7983 */ /* 0x000ea80000300800 */
[----:B------:R-:W-:Y:S04]  /*d4f00*/  STL [R1+0x270], R8 ;  /* 0x0002700801007387 */ /* 0x000fe80000100800 */
[----:B------:R-:W-:Y:S01]  /*d4f10*/  STL.64 [R1+0x278], R10 ;  /* 0x0002780a01007387 */ /* 0x000fe20000100a00 */
[----:B------:R-:W-:Y:S06]  /*d4f20*/  BAR.SYNC.DEFER_BLOCKING 0x0 ;  /* 0x0000000000007b1d */ /* 0x000fec0000010000 */
[----:B------:R-:W0:Y:S01]  /*d4f30*/  LDS.128 R8, [R6] ;  /* 0x0000000006087984 */ /* 0x000e220000000c00 */
[----:B----4-:R-:W-:-:S04]  /*d4f40*/  LOP3.LUT R35, R39, 0xffff, RZ, 0xc0, !PT ;  /* 0x0000ffff27237812 */ /* 0x010fc800078ec0ff */
[----:B------:R-:W-:Y:S01]  /*d4f50*/  PRMT R31, R199, 0x4210, R35 ;  /* 0x00004210c71f7816 */ /* 0x000fe20000000023 */
[----:B0-----:R-:W-:Y:S01]  /*d4f60*/  IMAD.MOV.U32 R243, RZ, RZ, R11 ;  /* 0x000000fffff37224 */ /* 0x001fe200078e000b */
[----:B------:R-:W-:Y:S04]  /*d4f70*/  STL.64 [R1+0x260], R8 ;  /* 0x0002600801007387 */ /* 0x000fe80000100a00 */
[----:B------:R-:W-:Y:S04]  /*d4f80*/  STL [R1+0x268], R10 ;  /* 0x0002680a01007387 */ /* 0x000fe80000100800 */
[----:B------:R-:W-:Y:S04]  /*d4f90*/  STL.64 [R1+0x5220], R242 ;  /* 0x005220f201007387 */ /* 0x000fe80000100a00 */
[----:B------:R-:W4:Y:S01]  /*d4fa0*/  LDL.LU R199, [R1+0xc80] ;  /* 0x000c800001c77983 */ /* 0x000f220000300800 */
[----:B------:R-:W-:Y:S01]  /*d4fb0*/  BAR.SYNC.DEFER_BLOCKING 0x0 ;  /* 0x0000000000007b1d */ /* 0x000fe20000010000 */
[----:B---3--:R-:W-:-:S05]  /*d4fc0*/  PRMT R24, R195, 0x5210, R32 ;  /* 0x00005210c3187816 */ /* 0x008fca0000000020 */
[----:B------:R-:W3:Y:S01]  /*d4fd0*/  LDL.LU R195, [R1+0x34c] ;  /* 0x00034c0001c37983 */ /* 0x000ee20000300800 */
[----:B------:R-:W-:Y:S02]  /*d4fe0*/  LOP3.LUT R34, R40, 0xffff, RZ, 0xc0, !PT ;  /* 0x0000ffff28227812 */ /* 0x000fe400078ec0ff */
[----:B------:R-:W-:Y:S01]  /*d4ff0*/  PRMT R28, R38, 0x4210, R32 ;  /* 0x00004210261c7816 */ /* 0x000fe20000000020 */
[----:B------:R-:W3:Y:S01]  /*d5000*/  LDL.LU R44, [R1+0xc84] ;  /* 0x000c8400012c7983 */ /* 0x000ee20000300800 */
[--C-:B------:R-:W-:Y:S02]  /*d5010*/  PRMT R29, R37, 0x4210, R33.reuse ;  /* 0x00004210251d7816 */ /* 0x100fe40000000021 */
[----:B------:R-:W-:Y:S01]  /*d5020*/  PRMT R30, R36, 0x4210, R34 ;  /* 0x00004210241e7816 */ /* 0x000fe20000000022 */
[----:B------:R-:W3:Y:S04]  /*d5030*/  LDL.LU R43, [R1+0x404] ;  /* 0x00040400012b7983 */ /* 0x000ee80000300800 */
[----:B------:R-:W-:Y:S01]  /*d5040*/  STSM.16.M88.4 [R222], R28 ;  /* 0x0000001cde007844 */ /* 0x000fe20000000200 */
[----:B------:R-:W-:Y:S01]  /*d5050*/  BAR.SYNC.DEFER_BLOCKING 0x0 ;  /* 0x0000000000007b1d */ /* 0x000fe20000010000 */
[----:B------:R-:W-:-:S02]  /*d5060*/  PRMT R25, R214, 0x5210, R33 ;  /* 0x00005210d6197816 */ /* 0x000fc40000000021 */
[----:B------:R-:W-:Y:S02]  /*d5070*/  PRMT R26, R213, 0x5210, R34 ;  /* 0x00005210d51a7816 */ /* 0x000fe40000000022 */
[----:B------:R-:W-:Y:S01]  /*d5080*/  PRMT R27, R212, 0x5210, R35 ;  /* 0x00005210d41b7816 */ /* 0x000fe20000000023 */
[----:B------:R-:W3:Y:S04]  /*d5090*/  LDL.LU R42, [R1+0x4ce0] ;  /* 0x004ce000012a7983 */ /* 0x000ee80000300800 */
[----:B------:R-:W3:Y:S04]  /*d50a0*/  LDL.LU R41, [R1+0x4cdc] ;  /* 0x004cdc0001297983 */ /* 0x000ee80000300800 */
[----:B------:R-:W3:Y:S04]  /*d50b0*/  LDL.LU R40, [R1+0x4b80] ;  /* 0x004b800001287983 */ /* 0x000ee80000300800 */
[----:B------:R-:W3:Y:S04]  /*d50c0*/  LDL.LU R39, [R1+0x4b7c] ;  /* 0x004b7c0001277983 */ /* 0x000ee80000300800 */
[----:B------:R-:W0:Y:S01]  /*d50d0*/  LDS.128 R8, [R6] ;  /* 0x0000000006087984 */ /* 0x000e220000000c00 */
[----:B------:R-:W-:Y:S06]  /*d50e0*/  BAR.SYNC.DEFER_BLOCKING 0x0 ;  /* 0x0000000000007b1d */ /* 0x000fec0000010000 */
[----:B------:R-:W3:Y:S04]  /*d50f0*/  LDL.LU R38, [R1+0x46e4] ;  /* 0x0046e40001267983 */ /* 0x000ee80000300800 */
[----:B------:R-:W3:Y:S04]  /*d5100*/  LDL.LU R37, [R1+0x46e0] ;  /* 0x0046e00001257983 */ /* 0x000ee80000300800 */
[----:B------:R-:W3:Y:S04]  /*d5110*/  LDL.LU R36, [R1+0x46dc] ;  /* 0x0046dc0001247983 */ /* 0x000ee80000300800 */
[----:B------:R-:W3:Y:S04]  /*d5120*/  LDL.LU R214, [R1+0x4640] ;  /* 0x0046400001d67983 */ /* 0x000ee80000300800 */
[----:B------:R-:W-:Y:S04]  /*d5130*/  STSM.16.M88.4 [R222], R24 ;  /* 0x00000018de007844 */ /* 0x000fe80000000200 */
[----:B0-----:R-:W-:Y:S04]  /*d5140*/  STL.64 [R1+0x250], R8 ;  /* 0x0002500801007387 */ /* 0x001fe80000100a00 */
[----:B------:R-:W-:Y:S01]  /*d5150*/  STL.64 [R1+0x258], R10 ;  /* 0x0002580a01007387 */ /* 0x000fe20000100a00 */
[----:B------:R-:W-:Y:S06]  /*d5160*/  BAR.SYNC.DEFER_BLOCKING 0x0 ;  /* 0x0000000000007b1d */ /* 0x000fec0000010000 */
[----:B------:R-:W0:Y:S01]  /*d5170*/  LDS.128 R8, [R6] ;  /* 0x0000000006087984 */ /* 0x000e220000000c00 */
[----:B------:R-:W-:-:S02]  /*d5180*/  LOP3.LUT R32, R211, 0xffff, RZ, 0xc0, !PT ;  /* 0x0000ffffd3207812 */ /* 0x000fc400078ec0ff */
[----:B------:R-:W-:Y:S02]  /*d5190*/  LOP3.LUT R33, R210, 0xffff, RZ, 0xc0, !PT ;  /* 0x0000ffffd2217812 */ /* 0x000fe400078ec0ff */
[----:B------:R-:W-:Y:S02]  /*d51a0*/  LOP3.LUT R34, R209, 0xffff, RZ, 0xc0, !PT ;  /* 0x0000ffffd1227812 */ /* 0x000fe400078ec0ff */
[----:B------:R-:W-:Y:S02]  /*d51b0*/  LOP3.LUT R35, R208, 0xffff, RZ, 0xc0, !PT ;  /* 0x0000ffffd0237812 */ /* 0x000fe400078ec0ff */
[----:B------:R-:W-:Y:S02]  /*d51c0*/  PRMT R28, R207, 0x4210, R32 ;  /* 0x00004210cf1c7816 */ /* 0x000fe40000000020 */
[----:B------:R-:W-:Y:S02]  /*d51d0*/  PRMT R29, R206, 0x4210, R33 ;  /* 0x00004210ce1d7816 */ /* 0x000fe40000000021 */
[----:B------:R-:W-:-:S02]  /*d51e0*/  PRMT R30, R203, 0x4210, R34 ;  /* 0x00004210cb1e7816 */ /* 0x000fc40000000022 */
[----:B--2---:R-:W-:Y:S01]  /*d51f0*/  PRMT R31, R202, 0x4210, R35 ;  /* 0x00004210ca1f7816 */ /* 0x004fe20000000023 */
[----:B------:R-:W-:Y:S06]  /*d5200*/  BAR.SYNC.DEFER_BLOCKING 0x0 ;  /* 0x0000000000007b1d */ /* 0x000fec0000010000 */
[----:B0-----:R-:W-:Y:S04]  /*d5210*/  STL.64 [R1+0x240], R8 ;  /* 0x0002400801007387 */ /* 0x001fe80000100a00 */
[----:B------:R-:W-:Y:S04]  /*d5220*/  STL.64 [R1+0x248], R10 ;  /* 0x0002480a01007387 */ /* 0x000fe80000100a00 */
[----:B------:R-:W2:Y:S04]  /*d5230*/  LDL.LU R213, [R1+0xc94] ;  /* 0x000c940001d57983 */ /* 0x000ea80000300800 */
[----:B------:R-:W2:Y:S04]  /*d5240*/  LDL.LU R212, [R1+0xc90] ;  /* 0x000c900001d47983 */ /* 0x000ea80000300800 */
[----:B------:R-:W2:Y:S04]  /*d5250*/  LDL.LU R211, [R1+0xc8c] ;  /* 0x000c8c0001d37983 */ /* 0x000ea80000300800 */
[----:B------:R-:W2:Y:S04]  /*d5260*/  LDL.LU R210, [R1+0x330] ;  /* 0x0003300001d27983 */ /* 0x000ea80000300800 */
[----:B------:R-:W2:Y:S04]  /*d5270*/  LDL.LU R209, [R1+0x4cf4] ;  /* 0x004cf40001d17983 */ /* 0x000ea80000300800 */
[----:B------:R-:W2:Y:S01]  /*d5280*/  LDL.LU R208, [R1+0x4cf0] ;  /* 0x004cf00001d07983 */ /* 0x000ea20000300800 */
[----:B----4-:R-:W-:-:S03]  /*d5290*/  PRMT R24, R199, 0x5210, R32 ;  /* 0x00005210c7187816 */ /* 0x010fc60000000020 */
[----:B------:R-:W4:Y:S04]  /*d52a0*/  LDL.LU R207, [R1+0x4b88] ;  /* 0x004b880001cf7983 */ /* 0x000f280000300800 */
[----:B------:R-:W4:Y:S04]  /*d52b0*/  LDL.LU R206, [R1+0x4b84] ;  /* 0x004b840001ce7983 */ /* 0x000f280000300800 */
[----:B------:R-:W4:Y:S04]  /*d52c0*/  LDL.LU R203, [R1+0x46f4] ;  /* 0x0046f40001cb7983 */ /* 0x000f280000300800 */
[----:B------:R-:W4:Y:S04]  /*d52d0*/  LDL.LU R202, [R1+0x46ec] ;  /* 0x0046ec0001ca7983 */ /* 0x000f280000300800 */
[----:B------:R-:W4:Y:S01]  /*d52e0*/  LDL.LU R199, [R1+0x46f0] ;  /* 0x0046f00001c77983 */ /* 0x000f220000300800 */
[----:B---3--:R-:W-:-:S03]  /*d52f0*/  PRMT R25, R195, 0x5210, R33 ;  /* 0x00005210c3197816 */ /* 0x008fc60000000021 */
[----:B------:R-:W3:Y:S04]  /*d5300*/  LDL.LU R195, [R1+0x46e8] ;  /* 0x0046e80001c37983 */ /* 0x000ee80000300800 */
[----:B------:R-:W-:Y:S01]  /*d5310*/  STSM.16.M88.4 [R222], R28 ;  /* 0x0000001cde007844 */ /* 0x000fe20000000200 */
[----:B------:R-:W-:Y:S01]  /*d5320*/  BAR.SYNC.DEFER_BLOCKING 0x0 ;  /* 0x0000000000007b1d */ /* 0x000fe20000010000 */
[----:B------:R-:W-:Y:S02]  /*d5330*/  PRMT R26, R44, 0x5210, R34 ;  /* 0x000052102c1a7816 */ /* 0x000fe40000000022 */
[----:B------:R-:W-:-:S03]  /*d5340*/  PRMT R27, R43, 0x5210, R35 ;  /* 0x000052102b1b7816 */ /* 0x000fc60000000023 */
[----:B------:R-:W0:Y:S02]  /*d5350*/  LDS.128 R8, [R6] ;  /* 0x0000000006087984 */ /* 0x000e240000000c00 */
[----:B------:R-:W-:Y:S06]  /*d5360*/  BAR.SYNC.DEFER_BLOCKING 0x0 ;  /* 0x0000000000007b1d */ /* 0x000fec0000010000 */
[----:B------:R-:W-:Y:S04]  /*d5370*/  STSM.16.M88.4 [R222], R24 ;  /* 0x00000018de007844 */ /* 0x000fe80000000200 */
[----:B0-----:R-:W-:Y:S01]  /*d5380*/  STL [R1+0x234], R9 ;  /* 0x0002340901007387 */ /* 0x001fe20000100800 */
[----:B------:R-:W-:-:S03]  /*d5390*/  IMAD.MOV.U32 R244, RZ, RZ, R8 ;  /* 0x000000fffff47224 */ /* 0x000fc600078e0008 */
[----:B------:R-:W-:Y:S01]  /*d53a0*/  STL.64 [R1+0x238], R10 ;  /* 0x0002380a01007387 */ /* 0x000fe20000100a00 */
[----:B------:R-:W-:Y:S06]  /*d53b0*/  BAR.SYNC.DEFER_BLOCKING 0x0 ;  /* 0x0000000000007b1d */ /* 0x000fec0000010000 */
[----:B------:R-:W0:Y:S01]  /*d53c0*/  LDS.128 R8, [R6] ;  /* 0x0000000006087984 */ /* 0x000e220000000c00 */
[----:B------:R-:W-:Y:S02]  /*d53d0*/  LOP3.LUT R32, R42, 0xffff, RZ, 0xc0, !PT ;  /* 0x0000ffff2a207812 */ /* 0x000fe400078ec0ff */
[----:B------:R-:W-:-:S02]  /*d53e0*/  LOP3.LUT R33, R41, 0xffff, RZ, 0xc0, !PT ;  /* 0x0000ffff29217812 */ /* 0x000fc400078ec0ff */
[----:B------:R-:W-:Y:S02]  /*d53f0*/  LOP3.LUT R34, R40, 0xffff, RZ, 0xc0, !PT ;  /* 0x0000ffff28227812 */ /* 0x000fe400078ec0ff */
[----:B------:R-:W-:Y:S02]  /*d5400*/  LOP3.LUT R35, R39, 0xffff, RZ, 0xc0, !PT ;  /* 0x0000ffff27237812 */ /* 0x000fe400078ec0ff */
[----:B------:R-:W-:Y:S02]  /*d5410*/  PRMT R28, R38, 0x4210, R32 ;  /* 0x00004210261c7816 */ /* 0x000fe40000000020 */
[----:B------:R-:W-:Y:S02]  /*d5420*/  PRMT R29, R37, 0x4210, R33 ;  /* 0x00004210251d7816 */ /* 0x000fe40000000021 */
[----:B------:R-:W-:Y:S01]  /*d5430*/  PRMT R30, R36, 0x4210, R34 ;  /* 0x00004210241e7816 */ /* 0x000fe20000000022 */
[----:B------:R-:W-:Y:S01]  /*d5440*/  BAR.SYNC.DEFER_BLOCKING 0x0 ;  /* 0x0000000000007b1d */ /* 0x000fe20000010000 */
[----:B------:R-:W-:-:S05]  /*d5450*/  PRMT R31, R214, 0x4210, R35 ;  /* 0x00004210d61f7816 */ /* 0x000fca0000000023 */
[----:B0-----:R-:W-:Y:S04]  /*d5460*/  STL.64 [R1+0x220], R8 ;  /* 0x0002200801007387 */ /* 0x001fe80000100a00 */
[----:B------:R-:W-:Y:S01]  /*d5470*/  STL.64 [R1+0x228], R10 ;  /* 0x0002280a01007387 */ /* 0x000fe20000100a00 */
[----:B--2---:R-:W-:-:S03]  /*d5480*/  PRMT R24, R213, 0x5210, R32 ;  /* 0x00005210d5187816 */ /* 0x004fc60000000020 */
[----:B------:R-:W2:Y:S01]  /*d5490*/  LDL.LU R213, [R1+0xc9c] ;  /* 0x000c9c0001d57983 */ /* 0x000ea20000300800 */
[----:B------:R-:W-:-:S03]  /*d54a0*/  PRMT R25, R212, 0x5210, R33 ;  /* 0x00005210d4197816 */ /* 0x000fc60000000021 */
[----:B------:R-:W2:Y:S01]  /*d54b0*/  LDL.LU R212, [R1+0xc98] ;  /* 0x000c980001d47983 */ /* 0x000ea20000300800 */
[----:B------:R-:W-:-:S03]  /*d54c0*/  PRMT R26, R211, 0x5210, R34 ;  /* 0x00005210d31a7816 */ /* 0x000fc60000000022 */
[----:B------:R-:W2:Y:S01]  /*d54d0*/  LDL.LU R211, [R1+0xca0] ;  /* 0x000ca00001d37983 */ /* 0x000ea20000300800 */
[----:B------:R-:W-:-:S03]  /*d54e0*/  PRMT R27, R210, 0x5210, R35 ;  /* 0x00005210d21b7816 */ /* 0x000fc60000000023 */
[----:B------:R-:W2:Y:S01]  /*d54f0*/  LDL.LU R210, [R1+0x334] ;  /* 0x0003340001d27983 */ /* 0x000ea20000300800 */
[----:B------:R-:W-:-:S03]  /*d5500*/  LOP3.LUT R32, R209, 0xffff, RZ, 0xc0, !PT ;  /* 0x0000ffffd1207812 */ /* 0x000fc600078ec0ff */
[----:B------:R-:W2:Y:S01]  /*d5510*/  LDL.LU R209, [R1+0x4d08] ;  /* 0x004d080001d17983 */ /* 0x000ea20000300800 */
[----:B------:R-:W-:-:S03]  /*d5520*/  LOP3.LUT R33, R208, 0xffff, RZ, 0xc0, !PT ;  /* 0x0000ffffd0217812 */ /* 0x000fc600078ec0ff */
[----:B------:R-:W2:Y:S01]  /*d5530*/  LDL.LU R208, [R1+0x4d04] ;  /* 0x004d040001d07983 */ /* 0x000ea20000300800 */
[----:B----4-:R-:W-:-:S03]  /*d5540*/  LOP3.LUT R34, R207, 0xffff, RZ, 0xc0, !PT ;  /* 0x0000ffffcf227812 */ /* 0x010fc600078ec0ff */
[----:B------:R0:W-:Y:S01]  /*d5550*/  STSM.16.M88.4 [R222], R28 ;  /* 0x0000001cde007844 */ /* 0x0001e20000000200 */
[----:B------:R-:W-:-:S03]  /*d5560*/  LOP3.LUT R35, R206, 0xffff, RZ, 0xc0, !PT ;  /* 0x0000ffffce237812 */ /* 0x000fc600078ec0ff */
[----:B------:R-:W4:Y:S04]  /*d5570*/  LDL.LU R207, [R1+0x4ba0] ;  /* 0x004ba00001cf7983 */ /* 0x000f280000300800 */
[----:B------:R-:W4:Y:S01]  /*d5580*/  LDL.LU R206, [R1+0x4b98] ;  /* 0x004b980001ce7983 */ /* 0x000f220000300800 */
[----:B------:R-:W-:Y:S01]  /*d5590*/  BAR.SYNC.DEFER_BLOCKING 0x0 ;  /* 0x0000000000007b1d */ /* 0x000fe20000010000 */
[----:B0-----:R-:W-:Y:S02]  /*d55a0*/  PRMT R28, R203, 0x4210, R32 ;  /* 0x00004210cb1c7816 */ /* 0x001fe40000000020 */
[----:B------:R-:W-:-:S03]  /*d55b0*/  PRMT R29, R202, 0x4210, R33 ;  /* 0x00004210ca1d7816 */ /* 0x000fc60000000021 */
[----:B------:R-:W4:Y:S01]  /*d55c0*/  LDL.LU R203, [R1+0x4708] ;  /* 0x0047080001cb7983 */ /* 0x000f220000300800 */
[----:B------:R-:W-:-:S03]  /*d55d0*/  PRMT R30, R199, 0x4210, R34 ;  /* 0x00004210c71e7816 */ /* 0x000fc60000000022 */
[----:B------:R-:W4:Y:S04]  /*d55e0*/  LDL.LU R202, [R1+0x4704] ;  /* 0x0047040001ca7983 */ /* 0x000f280000300800 */
[----:B------:R-:W4:Y:S04]  /*d55f0*/  LDL.LU R199, [R1+0x4700] ;  /* 0x0047000001c77983 */ /* 0x000f280000300800 */
[----:B------:R-:W0:Y:S01]  /*d5600*/  LDS.128 R8, [R6] ;  /* 0x0000000006087984 */ /* 0x000e220000000c00 */
[----:B------:R-:W-:Y:S01]  /*d5610*/  BAR.SYNC.DEFER_BLOCKING 0x0 ;  /* 0x0000000000007b1d */ /* 0x000fe20000010000 */
[----:B---3--:R-:W-:-:S05]  /*d5620*/  PRMT R31, R195, 0x4210, R35 ;  /* 0x00004210c31f7816 */ /* 0x008fca0000000023 */
[----:B------:R-:W3:Y:S04]  /*d5630*/  LDL.LU R195, [R1+0x46fc] ;  /* 0x0046fc0001c37983 */ /* 0x000ee80000300800 */
[----:B------:R-:W-:Y:S01]  /*d5640*/  STSM.16.M88.4 [R222], R24 ;  /* 0x00000018de007844 */ /* 0x000fe20000000200 */
[----:B------:R-:W-:Y:S06]  /*d5650*/  BAR.SYNC.DEFER_BLOCKING 0x0 ;  /* 0x0000000000007b1d */ /* 0x000fec0000010000 */
[----:B------:R-:W1:Y:S02]  /*d5660*/  LDS.128 R36, [R6] ;  /* 0x0000000006247984 */ /* 0x000e640000000c00 */
[----:B------:R-:W-:Y:S01]  /*d5670*/  BAR.SYNC.DEFER_BLOCKING 0x0 ;  /* 0x0000000000007b1d */ /* 0x000fe20000010000 */
[----:B0-----:R-:W-:-:S02]  /*d5680*/  IMAD.MOV.U32 R245, RZ, RZ, R8 ;  /* 0x000000fffff57224 */ /* 0x001fc400078e0008 */
[----:B------:R-:W-:Y:S02]  /*d5690*/  IMAD.MOV.U32 R2, RZ, RZ, R10 ;  /* 0x000000ffff027224 */ /* 0x000fe400078e000a */
[----:B------:R-:W-:Y:S01]  /*d56a0*/  IMAD.MOV.U32 R247, RZ, RZ, R9 ;  /* 0x000000fffff77224 */ /* 0x000fe200078e0009 */
[----:B------:R-:W-:Y:S04]  /*d56b0*/  STL.64 [R1+0x5248], R244 ;  /* 0x005248f401007387 */ /* 0x000fe80000100a00 */
[----:B------:R0:W-:Y:S01]  /*d56c0*/  STSM.16.M88.4 [R222], R28 ;  /* 0x0000001cde007844 */ /* 0x0001e20000000200 */
[----:B-1----:R-:W-:Y:S02]  /*d56d0*/  IMAD.MOV.U32 R3, RZ, RZ, R38 ;  /* 0x000000ffff037224 */ /* 0x002fe400078e0026 */
[----:B------:R-:W-:-:S03]  /*d56e0*/  IMAD.MOV.U32 R246, RZ, RZ, R36 ;  /* 0x000000fffff67224 */ /* 0x000fc600078e0024 */
[----:B------:R-:W-:Y:S04]  /*d56f0*/  STL.64 [R1+0x5270], R2 ;  /* 0x0052700201007387 */ /* 0x000fe80000100a00 */
[----:B------:R-:W-:Y:S01]  /*d5700*/  STL.64 [R1+0x5260], R246 ;  /* 0x005260f601007387 */ /* 0x000fe20000100a00 */
[----:B------:R-:W-:Y:S01]  /*d5710*/  BAR.SYNC.DEFER_BLOCKING 0x0 ;  /* 0x0000000000007b1d */ /* 0x000fe20000010000 */
[----:B--2---:R-:W-:Y:S02]  /*d5720*/  PRMT R25, R212, 0x5210, R33 ;  /* 0x00005210d4197816 */ /* 0x004fe40000000021 */
[----:B------:R-:W-:Y:S02]  /*d5730*/  PRMT R26, R211, 0x5210, R34 ;  /* 0x00005210d31a7816 */ /* 0x000fe40000000022 */
[----:B------:R-:W-:-:S02]  /*d5740*/  LOP3.LUT R33, R208, 0xffff, RZ, 0xc0, !PT ;  /* 0x0000ffffd0217812 */ /* 0x000fc400078ec0ff */
[----:B----4-:R-:W-:Y:S02]  /*d5750*/  LOP3.LUT R34, R207, 0xffff, RZ, 0xc0, !PT ;  /* 0x0000ffffcf227812 */ /* 0x010fe400078ec0ff */
[----:B------:R-:W-:Y:S02]  /*d5760*/  PRMT R27, R210, 0x5210, R35 ;  /* 0x00005210d21b7816 */ /* 0x000fe40000000023 */
[----:B------:R-:W-:Y:S02]  /*d5770*/  LOP3.LUT R35, R206, 0xffff, RZ, 0xc0, !PT ;  /* 0x0000ffffce237812 */ /* 0x000fe400078ec0ff */
[----:B0-----:R-:W-:Y:S02]  /*d5780*/  PRMT R29, R202, 0x4210, R33 ;  /* 0x00004210ca1d7816 */ /* 0x001fe40000000021 */
[----:B------:R-:W2:Y:S01]  /*d5790*/  LDL.LU R202, [R1+0xcac] ;  /* 0x000cac0001ca7983 */ /* 0x000ea20000300800 */
[----:B------:R-:W-:-:S03]  /*d57a0*/  PRMT R30, R199, 0x4210, R34 ;  /* 0x00004210c71e7816 */ /* 0x000fc60000000022 */
[----:B------:R-:W4:Y:S01]  /*d57b0*/  LDL.LU R199, [R1+0xca8] ;  /* 0x000ca80001c77983 */ /* 0x000f220000300800 */
[----:B---3--:R-:W-:-:S03]  /*d57c0*/  PRMT R31, R195, 0x4210, R35 ;  /* 0x00004210c31f7816 */ /* 0x008fc60000000023 */
[----:B------:R-:W3:Y:S01]  /*d57d0*/  LDL.LU R195, [R1+0xcb0] ;  /* 0x000cb00001c37983 */ /* 0x000ee20000300800 */
[----:B------:R-:W-:Y:S02]  /*d57e0*/  IMAD.MOV.U32 R248, RZ, RZ, R37 ;  /* 0x000000fffff87224 */ /* 0x000fe400078e0025 */
[----:B------:R-:W-:Y:S02]  /*d57f0*/  IMAD.MOV.U32 R13, RZ, RZ, R39 ;  /* 0x000000ffff0d7224 */ /* 0x000fe400078e0027 */
[----:B------:R-:W0:Y:S01]  /*d5800*/  LDS.128 R36, [R6] ;  /* 0x0000000006247984 */ /* 0x000e220000000c00 */
[----:B------:R-:W-:Y:S01]  /*d5810*/  PRMT R24, R213, 0x5210, R32 ;  /* 0x00005210d5187816 */ /* 0x000fe20000000020 */
[----:B------:R-:W-:Y:S01]  /*d5820*/  BAR.SYNC.DEFER_BLOCKING 0x0 ;  /* 0x0000000000007b1d */ /* 0x000fe20000010000 */
[----:B------:R-:W-:-:S05]  /*d5830*/  LOP3.LUT R32, R209, 0xffff, RZ, 0xc0, !PT ;  /* 0x0000ffffd1207812 */ /* 0x000fca00078ec0ff */
[----:B------:R-:W3:Y:S04]  /*d5840*/  LDL.LU R213, [R1+0x338] ;  /* 0x0003380001d57983 */ /* 0x000ee80000300800 */
[----:B------:R-:W3:Y:S04]  /*d5850*/  LDL.LU R212, [R1+0x4d20] ;  /* 0x004d200001d47983 */ /* 0x000ee80000300800 */
[----:B------:R-:W3:Y:S04]  /*d5860*/  LDL.LU R211, [R1+0x4d1c] ;  /* 0x004d1c0001d37983 */ /* 0x000ee80000300800 */
[----:B------:R-:W3:Y:S04]  /*d5870*/  LDL.LU R210, [R1+0x4bb0] ;  /* 0x004bb00001d27983 */ /* 0x000ee80000300800 */
[----:B------:R-:W3:Y:S01]  /*d5880*/  LDL.LU R209, [R1+0x4bac] ;  /* 0x004bac0001d17983 */ /* 0x000ee20000300800 */
[----:B------:R-:W-:-:S03]  /*d5890*/  PRMT R28, R203, 0x4210, R32 ;  /* 0x00004210cb1c7816 */ /* 0x000fc60000000020 */
[----:B------:R-:W3:Y:S04]  /*d58a0*/  LDL.LU R208, [R1+0x4714] ;  /* 0x0047140001d07983 */ /* 0x000ee80000300800 */
[----:B------:R-:W3:Y:S04]  /*d58b0*/  LDL.LU R207, [R1+0x4718] ;  /* 0x0047180001cf7983 */ /* 0x000ee80000300800 */
[----:B------:R-:W3:Y:S04]  /*d58c0*/  LDL.LU R206, [R1+0x4710] ;  /* 0x0047100001ce7983 */ /* 0x000ee80000300800 */
[----:B------:R-:W3:Y:S04]  /*d58d0*/  LDL.LU R203, [R1+0x4648] ;  /* 0x0046480001cb7983 */ /* 0x000ee80000300800 */
[----:B------:R-:W-:Y:S01]  /*d58e0*/  STSM.16.M88.4 [R222], R24 ;  /* 0x00000018de007844 */ /* 0x000fe20000000200 */
[----:B------:R-:W-:Y:S01]  /*d58f0*/  BAR.SYNC.DEFER_BLOCKING 0x0 ;  /* 0x0000000000007b1d */ /* 0x000fe20000010000 */
[----:B0-----:R-:W-:-:S02]  /*d5900*/  IMAD.MOV.U32 R249, RZ, RZ, R36 ;  /* 0x000000fffff97224 */ /* 0x001fc400078e0024 */
[----:B------:R-:W-:Y:S02]  /*d5910*/  IMAD.MOV.U32 R251, RZ, RZ, R37 ;  /* 0x000000fffffb7224 */ /* 0x000fe400078e0025 */
[----:B------:R-:W-:Y:S02]  /*d5920*/  IMAD.MOV.U32 R12, RZ, RZ, R38 ;  /* 0x000000ffff0c7224 */ /* 0x000fe400078e0026 */
[----:B------:R-:W-:Y:S02]  /*d5930*/  IMAD.MOV.U32 R10, RZ, RZ, R39 ;  /* 0x000000ffff0a7224 */ /* 0x000fe400078e0027 */
[----:B------:R-:W0:Y:S01]  /*d5940*/  LDS.128 R36, [R6] ;  /* 0x0000000006247984 */ /* 0x000e220000000c00 */
[----:B------:R-:W-:Y:S06]  /*d5950*/  BAR.SYNC.DEFER_BLOCKING 0x0 ;  /* 0x0000000000007b1d */ /* 0x000fec0000010000 */
[----:B------:R-:W-:Y:S04]  /*d5960*/  STL.64 [R1+0x5288], R248 ;  /* 0x005288f801007387 */ /* 0x000fe80000100a00 */
[----:B------:R2:W-:Y:S01]  /*d5970*/  STSM.16.M88.4 [R222], R28 ;  /* 0x0000001cde007844 */ /* 0x0005e20000000200 */
[----:B------:R-:W-:Y:S01]  /*d5980*/  IMAD.MOV.U32 R8, RZ, RZ, R11 ;  /* 0x000000ffff087224 */ /* 0x000fe200078e000b */
[----:B------:R-:W-:Y:S01]  /*d5990*/  BAR.SYNC.DEFER_BLOCKING 0x0 ;  /* 0x0000000000007b1d */ /* 0x000fe20000010000 */
[----:B--2---:R-:W-:-:S02]  /*d59a0*/  PRMT R28, R202, 0x5210, R32 ;  /* 0x00005210ca1c7816 */ /* 0x004fc40000000020 */
[----:B----4-:R-:W-:-:S03]  /*d59b0*/  PRMT R29, R199, 0x5210, R33 ;  /* 0x00005210c71d7816 */ /* 0x010fc60000000021 */
[----:B------:R-:W2:Y:S04]  /*d59c0*/  LDL.LU R202, [R1+0xcc8] ;  /* 0x000cc80001ca7983 */ /* 0x000ea80000300800 */
[----:B------:R-:W4:Y:S01]  /*d59d0*/  LDL.LU R199, [R1+0xcc4] ;  /* 0x000cc40001c77983 */ /* 0x000f220000300800 */
[----:B---3--:R-:W-:Y:S01]  /*d59e0*/  PRMT R30, R195, 0x5210, R34 ;  /* 0x00005210c31e7816 */ /* 0x008fe20000000022 */
[----:B0-----:R-:W-:Y:S02]  /*d59f0*/  IMAD.MOV.U32 R250, RZ, RZ, R36 ;  /* 0x000000fffffa7224 */ /* 0x001fe400078e0024 */
[----:B------:R-:W3:Y:S01]  /*d5a00*/  LDL.LU R195, [R1+0xcc0] ;  /* 0x000cc00001c37983 */ /* 0x000ee20000300800 */
[----:B------:R-:W-:-:S03]  /*d5a10*/  IMAD.MOV.U32 R252, RZ, RZ, R37 ;  /* 0x000000fffffc7224 */ /* 0x000fc600078e0025 */
[----:B------:R-:W3:Y:S01]  /*d5a20*/  LDL.LU R43, [R1+0xcbc] ;  /* 0x000cbc00012b7983 */ /* 0x000ee20000300800 */
[----:B------:R-:W-:Y:S02]  /*d5a30*/  IMAD.MOV.U32 R11, RZ, RZ, R38 ;  /* 0x000000ffff0b7224 */ /* 0x000fe400078e0026 */
[----:B------:R-:W-:Y:S01]  /*d5a40*/  IMAD.MOV.U32 R9, RZ, RZ, R39 ;  /* 0x000000ffff097224 */ /* 0x000fe200078e0027 */
[----:B------:R-:W3:Y:S04]  /*d5a50*/  LDL.LU R42, [R1+0x4d30] ;  /* 0x004d3000012a7983 */ /* 0x000ee80000300800 */
[----:B------:R-:W3:Y:S04]  /*d5a60*/  LDL.LU R41, [R1+0x4d2c] ;  /* 0x004d2c0001297983 */ /* 0x000ee80000300800 */
[----:B------:R-:W3:Y:S01]  /*d5a70*/  LDL.LU R40, [R1+0x4bc0] ;  /* 0x004bc00001287983 */ /* 0x000ee20000300800 */
[----:B------:R-:W-:-:S03]  /*d5a80*/  LOP3.LUT R36, R212, 0xffff, RZ, 0xc0, !PT ;  /* 0x0000ffffd4247812 */ /* 0x000fc600078ec0ff */
[----:B------:R-:W-:Y:S01]  /*d5a90*/  LDS.128 R24, [R6] ;  /* 0x0000000006187984 */ /* 0x000fe20000000c00 */
[----:B------:R-:W-:Y:S02]  /*d5aa0*/  LOP3.LUT R37, R211, 0xffff, RZ, 0xc0, !PT ;  /* 0x0000ffffd3257812 */ /* 0x000fe400078ec0ff */
[----:B------:R-:W-:Y:S02]  /*d5ab0*/  LOP3.LUT R38, R210, 0xffff, RZ, 0xc0, !PT ;  /* 0x0000ffffd2267812 */ /* 0x000fe400078ec0ff */
[----:B------:R-:W-:Y:S02]  /*d5ac0*/  LOP3.LUT R39, R209, 0xffff, RZ, 0xc0, !PT ;  /* 0x0000ffffd1277812 */ /* 0x000fe400078ec0ff */
[----:B------:R-:W3:Y:S01]  /*d5ad0*/  LDL.LU R209, [R1+0x4bbc] ;  /* 0x004bbc0001d17983 */ /* 0x000ee20000300800 */
[----:B------:R-:W-:-:S03]  /*d5ae0*/  PRMT R32, R208, 0x4210, R36 ;  /* 0x00004210d0207816 */ /* 0x000fc60000000024 */
[----:B------:R-:W3:Y:S01]  /*d5af0*/  LDL.LU R208, [R1+0x4724] ;  /* 0x0047240001d07983 */ /* 0x000ee20000300800 */
[----:B------:R-:W-:Y:S02]  /*d5b00*/  PRMT R31, R213, 0x5210, R35 ;  /* 0x00005210d51f7816 */ /* 0x000fe40000000023 */
[----:B------:R-:W-:Y:S01]  /*d5b10*/  PRMT R33, R207, 0x4210, R37 ;  /* 0x00004210cf217816 */ /* 0x000fe20000000025 */
[----:B------:R-:W3:Y:S01]  /*d5b20*/  LDL.LU R214, [R1+0x4720] ;  /* 0x0047200001d67983 */ /* 0x000ee20000300800 */
[----:B------:R-:W-:-:S03]  /*d5b30*/  PRMT R34, R206, 0x4210, R38 ;  /* 0x00004210ce227816 */ /* 0x000fc60000000026 */
[----:B------:R-:W3:Y:S01]  /*d5b40*/  LDL.LU R207, [R1+0x471c] ;  /* 0x00471c0001cf7983 */ /* 0x000ee20000300800 */
[----:B------:R-:W-:-:S03]  /*d5b50*/  PRMT R35, R203, 0x4210, R39 ;  /* 0x00004210cb237816 */ /* 0x000fc60000000027 */
[----:B------:R-:W3:Y:S04]  /*d5b60*/  LDL.LU R206, [R1+0x464c] ;  /* 0x00464c0001ce7983 */ /* 0x000ee80000300800 */
[----:B------:R-:W3:Y:S01]  /*d5b70*/  LDL.LU R203, [R1+0xcd8] ;  /* 0x000cd80001cb7983 */ /* 0x000ee20000300800 */
[----:B------:R-:W-:Y:S01]  /*d5b80*/  BAR.SYNC.DEFER_BLOCKING 0x0 ;  /* 0x0000000000007b1d */ /* 0x000fe20000010000 */
[----:B----4-:R-:W-:-:S05]  /*d5b90*/  PRMT R37, R199, 0x5210, R37 ;  /* 0x00005210c7257816 */ /* 0x010fca0000000025 */
[----:B------:R-:W4:Y:S01]  /*d5ba0*/  LDL.LU R199, [R1+0xcd4] ;  /* 0x000cd40001c77983 */ /* 0x000f220000300800 */
[----:B--2---:R-:W-:-:S03]  /*d5bb0*/  PRMT R36, R202, 0x5210, R36 ;  /* 0x00005210ca247816 */ /* 0x004fc60000000024 */
[----:B------:R-:W2:Y:S04]  /*d5bc0*/  LDL.LU R213, [R1+0xcd0] ;  /* 0x000cd00001d57983 */ /* 0x000ea80000300800 */
[----:B------:R-:W2:Y:S04]  /*d5bd0*/  LDL.LU R212, [R1+0x344] ;  /* 0x0003440001d47983 */ /* 0x000ea80000300800 */
[----:B------:R-:W2:Y:S04]  /*d5be0*/  LDL.LU R211, [R1+0x4d44] ;  /* 0x004d440001d37983 */ /* 0x000ea80000300800 */
[----:B------:R-:W2:Y:S04]  /*d5bf0*/  LDL.LU R210, [R1+0x4d40] ;  /* 0x004d400001d27983 */ /* 0x000ea80000300800 */
[----:B------:R-:W2:Y:S01]  /*d5c00*/  LDL.LU R202, [R1+0x4bd8] ;  /* 0x004bd80001ca7983 */ /* 0x000ea20000300800 */
[----:B---3--:R-:W-:-:S03]  /*d5c10*/  PRMT R38, R195, 0x5210, R38 ;  /* 0x00005210c3267816 */ /* 0x008fc60000000026 */
[----:B------:R-:W3:Y:S01]  /*d5c20*/  LDL.LU R195, [R1+0x4bd0] ;  /* 0x004bd00001c37983 */ /* 0x000ee20000300800 */
[----:B------:R-:W-:Y:S02]  /*d5c30*/  LOP3.LUT R44, R42, 0xffff, RZ, 0xc0, !PT ;  /* 0x0000ffff2a2c7812 */ /* 0x000fe400078ec0ff */
[----:B------:R-:W-:Y:S02]  /*d5c40*/  PRMT R39, R43, 0x5210, R39 ;  /* 0x000052102b277816 */ /* 0x000fe40000000027 */
[----:B------:R-:W-:Y:S02]  /*d5c50*/  LOP3.LUT R46, R40, 0xffff, RZ, 0xc0, !PT ;  /* 0x0000ffff282e7812 */ /* 0x000fe400078ec0ff */
[----:B------:R-:W-:Y:S02]  /*d5c60*/  LOP3.LUT R47, R209, 0xffff, RZ, 0xc0, !PT ;  /* 0x0000ffffd12f7812 */ /* 0x000fe400078ec0ff */
        /* <DEDUP_REMOVED lines=9> */
[----:B------:R-:W-:-:S04]  /*d5d00*/  LOP3.LUT R45, R41, 0xffff, RZ, 0xc0, !PT ;  /* 0x0000ffff292d7812 */ /* 0x000fc800078ec0ff */
[--C-:B------:R-:W-:Y:S02]  /*d5d10*/  PRMT R41, R214, 0x4210, R45.reuse ;  /* 0x00004210d6297816 */ /* 0x100fe4000000002d */
[----:B----4-:R-:W-:Y:S02]  /*d5d20*/  PRMT R45, R199, 0x5210, R45 ;  /* 0x00005210c72d7816 */ /* 0x010fe4000000002d */
[----:B------:R-:W4:Y:S04]  /*d5d30*/  LDL.LU R199, [R1+0xce4] ;  /* 0x000ce40001c77983 */ /* 0x000f280000300800 */
[----:B------:R-:W4:Y:S04]  /*d5d40*/  LDL.LU R59, [R1+0xcec] ;  /* 0x000cec00013b7983 */ /* 0x000f280000300800 */
[----:B------:R-:W4:Y:S04]  /*d5d50*/  LDL.LU R58, [R1+0x348] ;  /* 0x00034800013a7983 */ /* 0x000f280000300800 */
[----:B------:R-:W4:Y:S04]  /*d5d60*/  LDL.LU R57, [R1+0x4d54] ;  /* 0x004d540001397983 */ /* 0x000f280000300800 */
[----:B------:R-:W4:Y:S01]  /*d5d70*/  LDL.LU R56, [R1+0x4d50] ;  /* 0x004d500001387983 */ /* 0x000f220000300800 */
[----:B--2---:R-:W-:-:S03]  /*d5d80*/  LOP3.LUT R54, R202, 0xffff, RZ, 0xc0, !PT ;  /* 0x0000ffffca367812 */ /* 0x004fc600078ec0ff */
[----:B------:R-:W2:Y:S01]  /*d5d90*/  LDL.LU R202, [R1+0x4be4] ;  /* 0x004be40001ca7983 */ /* 0x000ea20000300800 */
[----:B---3--:R-:W-:-:S03]  /*d5da0*/  LOP3.LUT R55, R195, 0xffff, RZ, 0xc0, !PT ;  /* 0x0000ffffc3377812 */ /* 0x008fc600078ec0ff */
[----:B------:R-:W3:Y:S01]  /*d5db0*/  LDL.LU R195, [R1+0x4be0] ;  /* 0x004be00001c37983 */ /* 0x000ee20000300800 */
[----:B------:R-:W-:Y:S02]  /*d5dc0*/  LOP3.LUT R52, R211, 0xffff, RZ, 0xc0, !PT ;  /* 0x0000ffffd3347812 */ /* 0x000fe400078ec0ff */
[----:B------:R-:W-:Y:S01]  /*d5dd0*/  LOP3.LUT R53, R210, 0xffff, RZ, 0xc0, !PT ;  /* 0x0000ffffd2357812 */ /* 0x000fe200078ec0ff */
[----:B------:R-:W3:Y:S04]  /*d5de0*/  LDL.LU R214, [R1+0x4794] ;  /* 0x0047940001d67983 */ /* 0x000ee80000300800 */
[----:B------:R-:W3:Y:S04]  /*d5df0*/  LDL.LU R211, [R1+0x4758] ;  /* 0x0047580001d37983 */ /* 0x000ee80000300800 */
        /* <DEDUP_REMOVED lines=9> */
[----:B------:R-:W-:Y:S01]  /*d5e90*/  PRMT R50, R207, 0x4210, R54 ;  /* 0x00004210cf327816 */ /* 0x000fe20000000036 */
[----:B------:R-:W3:Y:S01]  /*d5ea0*/  LDL.LU R212, [R1+0xcfc] ;  /* 0x000cfc0001d47983 */ /* 0x000ee20000300800 */
[----:B------:R-:W-:-:S03]  /*d5eb0*/  PRMT R51, R206, 0x4210, R55 ;  /* 0x00004210ce337816 */ /* 0x000fc60000000037 */
[----:B------:R-:W3:Y:S04]  /*d5ec0*/  LDL.LU R208, [R1+0xc88] ;  /* 0x000c880001d07983 */ /* 0x000ee80000300800 */
[----:B------:R-:W3:Y:S04]  /*d5ed0*/  LDL.LU R207, [R1+0x4d64] ;  /* 0x004d640001cf7983 */ /* 0x000ee80000300800 */
[----:B------:R-:W3:Y:S01]  /*d5ee0*/  LDL.LU R206, [R1+0x4d60] ;  /* 0x004d600001ce7983 */ /* 0x000ee20000300800 */
[----:B----4-:R-:W-:-:S03]  /*d5ef0*/  PRMT R53, R199, 0x5210, R53 ;  /* 0x00005210c7357816 */ /* 0x010fc60000000035 */
[----:B------:R-:W4:Y:S01]  /*d5f00*/  LDL.LU R199, [R1+0x4bf8] ;  /* 0x004bf80001c77983 */ /* 0x000f220000300800 */
[----:B--2---:R-:W-:-:S03]  /*d5f10*/  LOP3.LUT R62, R202, 0xffff, RZ, 0xc0, !PT ;  /* 0x0000ffffca3e7812 */ /* 0x004fc600078ec0ff */
[----:B------:R-:W2:Y:S01]  /*d5f20*/  LDL.LU R202, [R1+0x4bf4] ;  /* 0x004bf40001ca7983 */ /* 0x000ea20000300800 */
[----:B---3--:R-:W-:-:S03]  /*d5f30*/  LOP3.LUT R63, R195, 0xffff, RZ, 0xc0, !PT ;  /* 0x0000ffffc33f7812 */ /* 0x008fc600078ec0ff */
[----:B------:R-:W3:Y:S01]  /*d5f40*/  LDL.LU R195, [R1+0x47d0] ;  /* 0x0047d00001c37983 */ /* 0x000ee20000300800 */
[----:B------:R-:W-:Y:S02]  /*d5f50*/  LOP3.LUT R61, R56, 0xffff, RZ, 0xc0, !PT ;  /* 0x0000ffff383d7812 */ /* 0x000fe400078ec0ff */
[----:B------:R-:W-:Y:S02]  /*d5f60*/  LOP3.LUT R60, R57, 0xffff, RZ, 0xc0, !PT ;  /* 0x0000ffff393c7812 */ /* 0x000fe400078ec0ff */
[----:B------:R-:W-:Y:S02]  /*d5f70*/  PRMT R55, R58, 0x5210, R55 ;  /* 0x000052103a377816 */ /* 0x000fe40000000037 */
[----:B------:R-:W-:Y:S02]  /*d5f80*/  PRMT R57, R211, 0x4210, R61 ;  /* 0x00004210d3397816 */ /* 0x000fe4000000003d */
[----:B------:R-:W-:Y:S01]  /*d5f90*/  PRMT R54, R59, 0x5210, R54 ;  /* 0x000052103b367816 */ /* 0x000fe20000000036 */
[----:B------:R-:W3:Y:S01]  /*d5fa0*/  LDL.LU R211, [R1+0x47a0] ;  /* 0x0047a00001d37983 */ /* 0x000ee20000300800 */
[----:B------:R-:W-:-:S02]  /*d5fb0*/  PRMT R58, R210, 0x4210, R62 ;  /* 0x00004210d23a7816 */ /* 0x000fc4000000003e */
[----:B------:R-:W-:Y:S01]  /*d5fc0*/  PRMT R56, R214, 0x4210, R60 ;  /* 0x00004210d6387816 */ /* 0x000fe2000000003c */
[----:B------:R-:W3:Y:S01]  /*d5fd0*/  LDL.LU R210, [R1+0x47a8] ;  /* 0x0047a80001d27983 */ /* 0x000ee20000300800 */
[----:B------:R-:W-:-:S03]  /*d5fe0*/  PRMT R59, R209, 0x4210, R63 ;  /* 0x00004210d13b7816 */ /* 0x000fc6000000003f */
[----:B------:R-:W3:Y:S01]  /*d5ff0*/  LDL.LU R209, [R1+0x4644] ;  /* 0x0046440001d17983 */ /* 0x000ee20000300800 */
[----:B------:R-:W-:-:S03]  /*d6000*/  PRMT R60, R203, 0x5210, R60 ;  /* 0x00005210cb3c7816 */ /* 0x000fc6000000003c */
[----:B------:R-:W3:Y:S04]  /*d6010*/  LDL.LU R203, [R1+0xd10] ;  /* 0x000d100001cb7983 */ /* 0x000ee80000300800 */
[----:B------:R-:W3:Y:S04]  /*d6020*/  LDL.LU R75, [R1+0xd08] ;  /* 0x000d0800014b7983 */ /* 0x000ee80000300800 */
[----:B------:R-:W3:Y:S01]  /*d6030*/  LDL.LU R74, [R1+0xd14] ;  /* 0x000d1400014a7983 */ /* 0x000ee20000300800 */
[----:B------:R-:W-:-:S03]  /*d6040*/  PRMT R63, R208, 0x5210, R63 ;  /* 0x00005210d03f7816 */ /* 0x000fc6000000003f */
[----:B------:R-:W3:Y:S04]  /*d6050*/  LDL.LU R73, [R1+0xd0c] ;  /* 0x000d0c0001497983 */ /* 0x000ee80000300800 */
[----:B------:R-:W3:Y:S01]  /*d6060*/  LDL.LU R72, [R1+0x4d78] ;  /* 0x004d780001487983 */ /* 0x000ee20000300800 */
[----:B------:R-:W-:-:S03]  /*d6070*/  LOP3.LUT R68, R207, 0xffff, RZ, 0xc0, !PT ;  /* 0x0000ffffcf447812 */ /* 0x000fc600078ec0ff */
[----:B------:R-:W3:Y:S01]  /*d6080*/  LDL.LU R208, [R1+0x4d70] ;  /* 0x004d700001d07983 */ /* 0x000ee20000300800 */
[----:B------:R-:W-:Y:S02]  /*d6090*/  LOP3.LUT R69, R206, 0xffff, RZ, 0xc0, !PT ;  /* 0x0000ffffce457812 */ /* 0x000fe400078ec0ff */
[----:B----4-:R-:W-:Y:S02]  /*d60a0*/  LOP3.LUT R70, R199, 0xffff, RZ, 0xc0, !PT ;  /* 0x0000ffffc7467812 */ /* 0x010fe400078ec0ff */
[----:B------:R-:W4:Y:S04]  /*d60b0*/  LDL.LU R199, [R1+0x4c14] ;  /* 0x004c140001c77983 */ /* 0x000f280000300800 */
[----:B------:R-:W4:Y:S04]  /*d60c0*/  LDL.LU R214, [R1+0x4c10] ;  /* 0x004c100001d67983 */ /* 0x000f280000300800 */
[----:B------:R-:W4:Y:S04]  /*d60d0*/  LDL.LU R207, [R1+0x4818] ;  /* 0x0048180001cf7983 */ /* 0x000f280000300800 */
[----:B------:R-:W4:Y:S01]  /*d60e0*/  LDL.LU R206, [R1+0x4824] ;  /* 0x0048240001ce7983 */ /* 0x000f220000300800 */
[----:B--2---:R-:W-:-:S03]  /*d60f0*/  LOP3.LUT R71, R202, 0xffff, RZ, 0xc0, !PT ;  /* 0x0000ffffca477812 */ /* 0x004fc600078ec0ff */
[----:B------:R-:W2:Y:S01]  /*d6100*/  LDL.LU R202, [R1+0x47e8] ;  /* 0x0047e80001ca7983 */ /* 0x000ea20000300800 */
[----:B---3--:R-:W-:-:S03]  /*d6110*/  PRMT R64, R195, 0x4210, R68 ;  /* 0x00004210c3407816 */ /* 0x008fc60000000044 */
        /* <DEDUP_REMOVED lines=9> */
[----:B------:R-:W-:-:S03]  /*d61b0*/  PRMT R67, R209, 0x4210, R71 ;  /* 0x00004210d1437816 */ /* 0x000fc60000000047 */
[----:B------:R-:W3:Y:S01]  /*d61c0*/  LDL.LU R209, [R1+0x4d88] ;  /* 0x004d880001d17983 */ /* 0x000ee20000300800 */
[----:B------:R-:W-:-:S03]  /*d61d0*/  PRMT R68, R203, 0x5210, R68 ;  /* 0x00005210cb447816 */ /* 0x000fc60000000044 */
[----:B------:R-:W3:Y:S01]  /*d61e0*/  LDL.LU R203, [R1+0x4d84] ;  /* 0x004d840001cb7983 */ /* 0x000ee20000300800 */
[----:B------:R-:W-:Y:S02]  /*d61f0*/  PRMT R69, R75, 0x5210, R69 ;  /* 0x000052104b457816 */ /* 0x000fe40000000045 */
[----:B------:R-:W-:Y:S02]  /*d6200*/  PRMT R70, R74, 0x5210, R70 ;  /* 0x000052104a467816 */ /* 0x000fe40000000046 */
[----:B------:R-:W-:Y:S02]  /*d6210*/  PRMT R71, R73, 0x5210, R71 ;  /* 0x0000521049477816 */ /* 0x000fe40000000047 */
[----:B------:R-:W-:Y:S02]  /*d6220*/  LOP3.LUT R76, R72, 0xffff, RZ, 0xc0, !PT ;  /* 0x0000ffff484c7812 */ /* 0x000fe400078ec0ff */
[----:B------:R-:W-:Y:S02]  /*d6230*/  LOP3.LUT R77, R208, 0xffff, RZ, 0xc0, !PT ;  /* 0x0000ffffd04d7812 */ /* 0x000fe400078ec0ff */
[----:B------:R-:W3:Y:S01]  /*d6240*/  LDL.LU R208, [R1+0x4c30] ;  /* 0x004c300001d07983 */ /* 0x000ee20000300800 */
[----:B----4-:R-:W-:-:S03]  /*d6250*/  LOP3.LUT R78, R199, 0xffff, RZ, 0xc0, !PT ;  /* 0x0000ffffc74e7812 */ /* 0x010fc600078ec0ff */
[----:B------:R-:W4:Y:S01]  /*d6260*/  LDL.LU R199, [R1+0x4c28] ;  /* 0x004c280001c77983 */ /* 0x000f220000300800 */
[----:B------:R-:W-:Y:S02]  /*d6270*/  LOP3.LUT R79, R214, 0xffff, RZ, 0xc0, !PT ;  /* 0x0000ffffd64f7812 */ /* 0x000fe400078ec0ff */
[----:B------:R-:W-:Y:S02]  /*d6280*/  PRMT R72, R207, 0x4210, R76 ;  /* 0x00004210cf487816 */ /* 0x000fe4000000004c */
[----:B------:R-:W4:Y:S01]  /*d6290*/  LDL.LU R207, [R1+0x484c] ;  /* 0x00484c0001cf7983 */ /* 0x000f220000300800 */
[----:B------:R-:W-:-:S03]  /*d62a0*/  PRMT R73, R206, 0x4210, R77 ;  /* 0x00004210ce497816 */ /* 0x000fc6000000004d */
[----:B------:R-:W4:Y:S01]  /*d62b0*/  LDL.LU R206, [R1+0x4834] ;  /* 0x0048340001ce7983 */ /* 0x000f220000300800 */
[----:B--2---:R-:W-:-:S03]  /*d62c0*/  PRMT R74, R202, 0x4210, R78 ;  /* 0x00004210ca4a7816 */ /* 0x004fc6000000004e */
[----:B------:R-:W2:Y:S01]  /*d62d0*/  LDL.LU R202, [R1+0x4848] ;  /* 0x0048480001ca7983 */ /* 0x000ea20000300800 */
[----:B---3--:R-:W-:-:S03]  /*d62e0*/  PRMT R75, R195, 0x4210, R79 ;  /* 0x00004210c34b7816 */ /* 0x008fc6000000004f */
[----:B------:R-:W3:Y:S04]  /*d62f0*/  LDL.LU R195, [R1+0x4828] ;  /* 0x0048280001c37983 */ /* 0x000ee80000300800 */
[----:B------:R-:W-:Y:S01]  /*d6300*/  STSM.16.M88.4 [R222], R28 ;  /* 0x0000001cde007844 */ /* 0x000fe20000000200 */
[----:B------:R-:W-:Y:S06]  /*d6310*/  BAR.SYNC.DEFER_BLOCKING 0x0 ;  /* 0x0000000000007b1d */ /* 0x000fec0000010000 */
[----:B------:R-:W3:Y:S04]  /*d6320*/  LDL.LU R91, [R1+0xd34] ;  /* 0x000d3400015b7983 */ /* 0x000ee80000300800 */
[----:B------:R-:W3:Y:S04]  /*d6330*/  LDL.LU R90, [R1+0xd30] ;  /* 0x000d3000015a7983 */ /* 0x000ee80000300800 */
[----:B------:R-:W3:Y:S04]  /*d6340*/  LDL.LU R89, [R1+0xd38] ;  /* 0x000d380001597983 */ /* 0x000ee80000300800 */
[----:B------:R-:W3:Y:S01]  /*d6350*/  LDL.LU R88, [R1+0xcb4] ;  /* 0x000cb40001587983 */ /* 0x000ee20000300800 */
[----:B------:R-:W-:-:S03]  /*d6360*/  LOP3.LUT R84, R209, 0xffff, RZ, 0xc0, !PT ;  /* 0x0000ffffd1547812 */ /* 0x000fc600078ec0ff */
[----:B------:R-:W-:Y:S04]  /*d6370*/  LDS.128 R28, [R6] ;  /* 0x00000000061c7984 */ /* 0x000fe80000000c00 */
[----:B------:R-:W3:Y:S01]  /*d6380*/  LDL.LU R209, [R1+0x4d9c] ;  /* 0x004d9c0001d17983 */ /* 0x000ee20000300800 */
[----:B------:R-:W-:Y:S01]  /*d6390*/  BAR.SYNC.DEFER_BLOCKING 0x0 ;  /* 0x0000000000007b1d */ /* 0x000fe20000010000 */
[----:B------:R-:W-:-:S05]  /*d63a0*/  LOP3.LUT R85, R203, 0xffff, RZ, 0xc0, !PT ;  /* 0x0000ffffcb557812 */ /* 0x000fca00078ec0ff */
        /* <DEDUP_REMOVED lines=8> */
[----:B------:R-:W-:-:S05]  /*d6430*/  LOP3.LUT R86, R208, 0xffff, RZ, 0xc0, !PT ;  /* 0x0000ffffd0567812 */ /* 0x000fca00078ec0ff */
[----:B------:R-:W3:Y:S04]  /*d6440*/  LDL.LU R212, [R1+0x4890] ;  /* 0x0048900001d47983 */ /* 0x000ee80000300800 */
[----:B------:R-:W3:Y:S04]  /*d6450*/  LDL.LU R211, [R1+0x488c] ;  /* 0x00488c0001d37983 */ /* 0x000ee80000300800 */
[----:B------:R-:W3:Y:S01]  /*d6460*/  LDL.LU R208, [R1+0x487c] ;  /* 0x00487c0001d07983 */ /* 0x000ee20000300800 */
[----:B------:R-:W-:-:S03]  /*d6470*/  PRMT R79, R210, 0x5210, R79 ;  /* 0x00005210d24f7816 */ /* 0x000fc6000000004f */
[----:B------:R-:W-:Y:S01]  /*d6480*/  LDS.128 R32, [R6] ;  /* 0x0000000006207984 */ /* 0x000fe20000000c00 */
[----:B------:R-:W-:Y:S06]  /*d6490*/  BAR.SYNC.DEFER_BLOCKING 0x0 ;  /* 0x0000000000007b1d */ /* 0x000fec0000010000 */
[----:B------:R-:W-:Y:S02]  /*d64a0*/  STSM.16.M88.4 [R222], R36 ;  /* 0x00000024de007844 */ /* 0x000fe40000000200 */
[----:B------:R-:W-:Y:S06]  /*d64b0*/  BAR.SYNC.DEFER_BLOCKING 0x0 ;  /* 0x0000000000007b1d */ /* 0x000fec0000010000 */
[----:B------:R-:W-:Y:S02]  /*d64c0*/  LDS.128 R36, [R6] ;  /* 0x0000000006247984 */ /* 0x000fe40000000c00 */
[----:B------:R-:W-:Y:S01]  /*d64d0*/  BAR.SYNC.DEFER_BLOCKING 0x0 ;  /* 0x0000000000007b1d */ /* 0x000fe20000010000 */
[----:B----4-:R-:W-:-:S05]  /*d64e0*/  LOP3.LUT R87, R199, 0xffff, RZ, 0xc0, !PT ;  /* 0x0000ffffc7577812 */ /* 0x010fca00078ec0ff */
[----:B------:R-:W4:Y:S01]  /*d64f0*/  LDL.LU R199, [R1+0x4870] ;  /* 0x0048700001c77983 */ /* 0x000f220000300800 */
[----:B------:R-:W-:-:S03]  /*d6500*/  PRMT R80, R207, 0x4210, R84 ;  /* 0x00004210cf507816 */ /* 0x000fc60000000054 */
[----:B------:R-:W4:Y:S01]  /*d6510*/  LDL.LU R207, [R1+0xd44] ;  /* 0x000d440001cf7983 */ /* 0x000f220000300800 */
[----:B------:R-:W-:-:S03]  /*d6520*/  PRMT R81, R206, 0x4210, R85 ;  /* 0x00004210ce517816 */ /* 0x000fc60000000055 */
[----:B------:R-:W4:Y:S04]  /*d6530*/  LDL.LU R206, [R1+0xd40] ;  /* 0x000d400001ce7983 */ /* 0x000f280000300800 */
[----:B------:R-:W4:Y:S01]  /*d6540*/  LDL.LU R210, [R1+0xd48] ;  /* 0x000d480001d27983 */ /* 0x000f220000300800 */
[----:B--2---:R-:W-:-:S03]  /*d6550*/  PRMT R82, R202, 0x4210, R86 ;  /* 0x00004210ca527816 */ /* 0x004fc60000000056 */
[----:B------:R-:W2:Y:S01]  /*d6560*/  LDL.LU R202, [R1+0xcb8] ;  /* 0x000cb80001ca7983 */ /* 0x000ea20000300800 */
[----:B---3--:R-:W-:-:S03]  /*d6570*/  PRMT R83, R195, 0x4210, R87 ;  /* 0x00004210c3537816 */ /* 0x008fc60000000057 */
[----:B------:R-:W3:Y:S04]  /*d6580*/  LDL.LU R195, [R1+0x4c5c] ;  /* 0x004c5c0001c37983 */ /* 0x000ee80000300800 */
[----:B------:R-:W-:Y:S01]  /*d6590*/  STSM.16.M88.4 [R222], R40 ;  /* 0x00000028de007844 */ /* 0x000fe20000000200 */
[----:B------:R-:W-:Y:S06]  /*d65a0*/  BAR.SYNC.DEFER_BLOCKING 0x0 ;  /* 0x0000000000007b1d */ /* 0x000fec0000010000 */
[----:B------:R-:W-:Y:S02]  /*d65b0*/  LDS.128 R40, [R6] ;  /* 0x0000000006287984 */ /* 0x000fe40000000c00 */
[----:B------:R-:W-:Y:S06]  /*d65c0*/  BAR.SYNC.DEFER_BLOCKING 0x0 ;  /* 0x0000000000007b1d */ /* 0x000fec0000010000 */
[----:B------:R-:W-:Y:S02]  /*d65d0*/  STSM.16.M88.4 [R222], R44 ;  /* 0x0000002cde007844 */ /* 0x000fe40000000200 */
[----:B------:R-:W-:Y:S06]  /*d65e0*/  BAR.SYNC.DEFER_BLOCKING 0x0 ;  /* 0x0000000000007b1d */ /* 0x000fec0000010000 */
[----:B------:R-:W-:Y:S02]  /*d65f0*/  LDS.128 R44, [R6] ;  /* 0x00000000062c7984 */ /* 0x000fe40000000c00 */
[----:B------:R-:W-:Y:S06]  /*d6600*/  BAR.SYNC.DEFER_BLOCKING 0x0 ;  /* 0x0000000000007b1d */ /* 0x000fec0000010000 */
[----:B------:R-:W-:Y:S02]  /*d6610*/  STSM.16.M88.4 [R222], R48 ;  /* 0x00000030de007844 */ /* 0x000fe40000000200 */
[----:B------:R-:W-:Y:S06]  /*d6620*/  BAR.SYNC.DEFER_BLOCKING 0x0 ;  /* 0x0000000000007b1d */ /* 0x000fec0000010000 */
[----:B------:R-:W-:Y:S02]  /*d6630*/  LDS.128 R48, [R6] ;  /* 0x0000000006307984 */ /* 0x000fe40000000c00 */
[----:B------:R-:W-:Y:S01]  /*d6640*/  BAR.SYNC.DEFER_BLOCKING 0x0 ;  /* 0x0000000000007b1d */ /* 0x000fe20000010000 */
[----:B------:R-:W-:-:S02]  /*d6650*/  LOP3.LUT R92, R209, 0xffff, RZ, 0xc0, !PT ;  /* 0x0000ffffd15c7812 */ /* 0x000fc400078ec0ff */
[----:B------:R-:W-:-:S03]  /*d6660*/  LOP3.LUT R93, R203, 0xffff, RZ, 0xc0, !PT ;  /* 0x0000ffffcb5d7812 */ /* 0x000fc600078ec0ff */
[----:B------:R-:W3:Y:S04]  /*d6670*/  LDL.LU R209, [R1+0x4650] ;  /* 0x0046500001d17983 */ /* 0x000ee80000300800 */
[----:B------:R-:W3:Y:S04]  /*d6680*/  LDL.LU R203, [R1+0x4c68] ;  /* 0x004c680001cb7983 */ /* 0x000ee80000300800 */
[----:B------:R-:W-:Y:S01]  /*d6690*/  STSM.16.M88.4 [R222], R52 ;  /* 0x00000034de007844 */ /* 0x000fe20000000200 */
[----:B------:R-:W-:Y:S06]  /*d66a0*/  BAR.SYNC.DEFER_BLOCKING 0x0 ;  /* 0x0000000000007b1d */ /* 0x000fec0000010000 */
[----:B------:R-:W-:Y:S02]  /*d66b0*/  LDS.128 R52, [R6] ;  /* 0x0000000006347984 */ /* 0x000fe40000000c00 */
[----:B------:R-:W-:Y:S01]  /*d66c0*/  BAR.SYNC.DEFER_BLOCKING 0x0 ;  /* 0x0000000000007b1d */ /* 0x000fe20000010000 */
[----:B------:R-:W-:-:S02]  /*d66d0*/  LOP3.LUT R94, R214, 0xffff, RZ, 0xc0, !PT ;  /* 0x0000ffffd65e7812 */ /* 0x000fc400078ec0ff */
[----:B------:R-:W-:-:S03]  /*d66e0*/  LOP3.LUT R95, R213, 0xffff, RZ, 0xc0, !PT ;  /* 0x0000ffffd55f7812 */ /* 0x000fc600078ec0ff */
[----:B------:R-:W-:Y:S02]  /*d66f0*/  STSM.16.M88.4 [R222], R56 ;  /* 0x00000038de007844 */ /* 0x000fe40000000200 */
[----:B------:R-:W-:Y:S01]  /*d6700*/  BAR.SYNC.DEFER_BLOCKING 0x0 ;  /* 0x0000000000007b1d */ /* 0x000fe20000010000 */
[----:B------:R-:W-:Y:S02]  /*d6710*/  PRMT R85, R90, 0x5210, R85 ;  /* 0x000052105a557816 */ /* 0x000fe40000000055 */
[----:B------:R-:W-:Y:S02]  /*d6720*/  PRMT R84, R91, 0x5210, R84 ;  /* 0x000052105b547816 */ /* 0x000fe40000000054 */
[----:B------:R-:W-:Y:S02]  /*d6730*/  PRMT R90, R208, 0x4210, R94 ;  /* 0x00004210d05a7816 */ /* 0x000fe4000000005e */
[----:B----4-:R-:W-:Y:S01]  /*d6740*/  PRMT R91, R199, 0x4210, R95 ;  /* 0x00004210c75b7816 */ /* 0x010fe2000000005f */
[----:B------:R-:W4:Y:S01]  /*d6750*/  LDL.LU R208, [R1+0xd50] ;  /* 0x000d500001d07983 */ /* 0x000f220000300800 */
[----:B------:R-:W-:-:S02]  /*d6760*/  PRMT R87, R88, 0x5210, R87 ;  /* 0x0000521058577816 */ /* 0x000fc40000000057 */
[----:B------:R-:W-:Y:S01]  /*d6770*/  PRMT R86, R89, 0x5210, R86 ;  /* 0x0000521059567816 */ /* 0x000fe20000000056 */
[----:B------:R-:W4:Y:S01]  /*d6780*/  LDL.LU R199, [R1+0x4654] ;  /* 0x0046540001c77983 */ /* 0x000f220000300800 */
[--C-:B------:R-:W-:Y:S02]  /*d6790*/  PRMT R88, R212, 0x4210, R92.reuse ;  /* 0x00004210d4587816 */ /* 0x100fe4000000005c */
[--C-:B------:R-:W-:Y:S02]  /*d67a0*/  PRMT R89, R211, 0x4210, R93.reuse ;  /* 0x00004210d3597816 */ /* 0x100fe4000000005d */
[----:B------:R-:W-:Y:S02]  /*d67b0*/  PRMT R92, R207, 0x5210, R92 ;  /* 0x00005210cf5c7816 */ /* 0x000fe4000000005c */
[----:B------:R-:W-:Y:S01]  /*d67c0*/  PRMT R93, R206, 0x5210, R93 ;  /* 0x00005210ce5d7816 */ /* 0x000fe2000000005d */
[----:B------:R-:W4:Y:S04]  /*d67d0*/  LDL.LU R207, [R1+0xccc] ;  /* 0x000ccc0001cf7983 */ /* 0x000f280000300800 */
[----:B------:R-:W-:Y:S01]  /*d67e0*/  LDS.128 R56, [R6] ;  /* 0x0000000006387984 */ /* 0x000fe20000000c00 */
[----:B------:R-:W-:Y:S01]  /*d67f0*/  BAR.SYNC.DEFER_BLOCKING 0x0 ;  /* 0x0000000000007b1d */ /* 0x000fe20000010000 */
[----:B--2---:R-:W-:-:S05]  /*d6800*/  PRMT R95, R202, 0x5210, R95 ;  /* 0x00005210ca5f7816 */ /* 0x004fca000000005f */
[----:B------:R-:W2:Y:S04]  /*d6810*/  LDL.LU R206, [R1+0x4c74] ;  /* 0x004c740001ce7983 */ /* 0x000ea80000300800 */
[----:B------:R-:W2:Y:S01]  /*d6820*/  LDL.LU R202, [R1+0x48b4] ;  /* 0x0048b40001ca7983 */ /* 0x000ea20000300800 */
[----:B---3--:R-:W-:-:S03]  /*d6830*/  LOP3.LUT R103, R195, 0xffff, RZ, 0xc0, !PT ;  /* 0x0000ffffc3677812 */ /* 0x008fc600078ec0ff */
        /* <DEDUP_REMOVED lines=17> */
[----:B------:R-:W-:-:S02]  /*d6950*/  PRMT R99, R209, 0x4210, R103 ;  /* 0x00004210d1637816 */ /* 0x000fc40000000067 */
[----:B------:R-:W-:-:S03]  /*d6960*/  LOP3.LUT R111, R203, 0xffff, RZ, 0xc0, !PT ;  /* 0x0000ffffcb6f7812 */ /* 0x000fc600078ec0ff */
[----:B------:R-:W3:Y:S04]  /*d6970*/  LDL.LU R209, [R1+0xcdc] ;  /* 0x000cdc0001d17983 */ /* 0x000ee80000300800 */
[----:B------:R-:W3:Y:S04]  /*d6980*/  LDL.LU R203, [R1+0x48bc] ;  /* 0x0048bc0001cb7983 */ /* 0x000ee80000300800 */
[----:B------:R-:W-:Y:S01]  /*d6990*/  STSM.16.M88.4 [R222], R76 ;  /* 0x0000004cde007844 */ /* 0x000fe20000000200 */
[----:B------:R-:W-:Y:S06]  /*d69a0*/  BAR.SYNC.DEFER_BLOCKING 0x0 ;  /* 0x0000000000007b1d */ /* 0x000fec0000010000 */
[----:B------:R-:W-:Y:S02]  /*d69b0*/  LDS.128 R76, [R6] ;  /* 0x00000000064c7984 */ /* 0x000fe40000000c00 */
[----:B------:R-:W-:Y:S01]  /*d69c0*/  BAR.SYNC.DEFER_BLOCKING 0x0 ;  /* 0x0000000000007b1d */ /* 0x000fe20000010000 */
[----:B----4-:R-:W-:-:S02]  /*d69d0*/  PRMT R103, R208, 0x5210, R103 ;  /* 0x00005210d0677816 */ /* 0x010fc40000000067 */
[----:B------:R-:W-:-:S03]  /*d69e0*/  PRMT R107, R199, 0x4210, R111 ;  /* 0x00004210c76b7816 */ /* 0x000fc6000000006f */
[----:B------:R-:W4:Y:S04]  /*d69f0*/  LDL.LU R208, [R1+0xce0] ;  /* 0x000ce00001d07983 */ /* 0x000f280000300800 */
[----:B------:R-:W-:Y:S01]  /*d6a00*/  STSM.16.M88.4 [R222], R80 ;  /* 0x00000050de007844 */ /* 0x000fe20000000200 */
[----:B------:R-:W-:Y:S01]  /*d6a10*/  BAR.SYNC.DEFER_BLOCKING 0x0 ;  /* 0x0000000000007b1d */ /* 0x000fe20000010000 */
[----:B------:R-:W-:Y:S02]  /*d6a20*/  PRMT R111, R207, 0x5210, R111 ;  /* 0x00005210cf6f7816 */ /* 0x000fe4000000006f */
[----:B--2---:R-:W-:-:S03]  /*d6a30*/  LOP3.LUT R119, R206, 0xffff, RZ, 0xc0, !PT ;  /* 0x0000ffffce777812 */ /* 0x004fc600078ec0ff */
[----:B------:R-:W2:Y:S01]  /*d6a40*/  LDL.LU R199, [R1+0x4c88] ;  /* 0x004c880001c77983 */ /* 0x000ea20000300800 */
[----:B------:R-:W-:-:S03]  /*d6a50*/  PRMT R115, R202, 0x4210, R119 ;  /* 0x00004210ca737816 */ /* 0x000fc60000000077 */
[----:B------:R-:W2:Y:S01]  /*d6a60*/  LDL.LU R207, [R1+0x4634] ;  /* 0x0046340001cf7983 */ /* 0x000ea20000300800 */
[----:B---3--:R-:W-:-:S03]  /*d6a70*/  LOP3.LUT R127, R195, 0xffff, RZ, 0xc0, !PT ;  /* 0x0000ffffc37f7812 */ /* 0x008fc600078ec0ff */
[----:B------:R-:W3:Y:S04]  /*d6a80*/  LDL.LU R206, [R1+0x4c8c] ;  /* 0x004c8c0001ce7983 */ /* 0x000ee80000300800 */
[----:B------:R-:W3:Y:S04]  /*d6a90*/  LDL.LU R202, [R1+0xd58] ;  /* 0x000d580001ca7983 */ /* 0x000ee80000300800 */
[----:B------:R-:W-:Y:S01]  /*d6aa0*/  LDS.128 R80, [R6] ;  /* 0x0000000006507984 */ /* 0x000fe20000000c00 */
[----:B------:R-:W-:Y:S06]  /*d6ab0*/  BAR.SYNC.DEFER_BLOCKING 0x0 ;  /* 0x0000000000007b1d */ /* 0x000fec0000010000 */
[----:B------:R-:W3:Y:S04]  /*d6ac0*/  LDL.LU R195, [R1+0x4658] ;  /* 0x0046580001c37983 */ /* 0x000ee80000300800 */
[----:B------:R-:W-:Y:S01]  /*d6ad0*/  STSM.16.M88.4 [R222], R84 ;  /* 0x00000054de007844 */ /* 0x000fe20000000200 */
[----:B------:R-:W-:Y:S06]  /*d6ae0*/  BAR.SYNC.DEFER_BLOCKING 0x0 ;  /* 0x0000000000007b1d */ /* 0x000fec0000010000 */
[----:B------:R-:W-:Y:S02]  /*d6af0*/  LDS.128 R84, [R6] ;  /* 0x0000000006547984 */ /* 0x000fe40000000c00 */
[----:B------:R-:W-:Y:S06]  /*d6b00*/  BAR.SYNC.DEFER_BLOCKING 0x0 ;  /* 0x0000000000007b1d */ /* 0x000fec0000010000 */
[----:B------:R-:W-:Y:S02]  /*d6b10*/  STSM.16.M88.4 [R222], R88 ;  /* 0x00000058de007844 */ /* 0x000fe40000000200 */
[----:B------:R-:W-:Y:S01]  /*d6b20*/  BAR.SYNC.DEFER_BLOCKING 0x0 ;  /* 0x0000000000007b1d */ /* 0x000fe20000010000 */
[----:B------:R-:W-:-:S05]  /*d6b30*/  PRMT R94, R210, 0x5210, R94 ;  /* 0x00005210d25e7816 */ /* 0x000fca000000005e */
        /* <DEDUP_REMOVED lines=11> */
[----:B------:R-:W-:-:S03]  /*d6bf0*/  PRMT R123, R203, 0x4210, R127 ;  /* 0x00004210cb7b7816 */ /* 0x000fc6000000007f */
[----:B------:R-:W3:Y:S04]  /*d6c00*/  LDL.LU R209, [R1+0xcf0] ;  /* 0x000cf00001d17983 */ /* 0x000ee80000300800 */
[----:B------:R-:W3:Y:S04]  /*d6c10*/  LDL.LU R203, [R1+0x4c9c] ;  /* 0x004c9c0001cb7983 */ /* 0x000ee80000300800 */
[----:B------:R-:W-:Y:S01]  /*d6c20*/  STSM.16.M88.4 [R222], R100 ;  /* 0x00000064de007844 */ /* 0x000fe20000000200 */
[----:B------:R-:W-:Y:S06]  /*d6c30*/  BAR.SYNC.DEFER_BLOCKING 0x0 ;  /* 0x0000000000007b1d */ /* 0x000fec0000010000 */
[----:B------:R-:W-:Y:S02]  /*d6c40*/  LDS.128 R100, [R6] ;  /* 0x0000000006647984 */ /* 0x000fe40000000c00 */
[----:B------:R-:W-:Y:S06]  /*d6c50*/  BAR.SYNC.DEFER_BLOCKING 0x0 ;  /* 0x0000000000007b1d */ /* 0x000fec0000010000 */
[----:B------:R-:W-:Y:S02]  /*d6c60*/  STSM.16.M88.4 [R222], R104 ;  /* 0x00000068de007844 */ /* 0x000fe40000000200 */
[----:B------:R-:W-:Y:S01]  /*d6c70*/  BAR.SYNC.DEFER_BLOCKING 0x0 ;  /* 0x0000000000007b1d */ /* 0x000fe20000010000 */
[----:B----4-:R-:W-:-:S02]  /*d6c80*/  PRMT R127, R208, 0x5210, R127 ;  /* 0x00005210d07f7816 */ /* 0x010fc4000000007f */
[----:B--2---:R-:W-:-:S03]  /*d6c90*/  LOP3.LUT R135, R199, 0xffff, RZ, 0xc0, !PT ;  /* 0x0000ffffc7877812 */ /* 0x004fc600078ec0ff */
[----:B------:R-:W2:Y:S01]  /*d6ca0*/  LDL.LU R208, [R1+0x4d94] ;  /* 0x004d940001d07983 */ /* 0x000ea20000300800 */
[----:B------:R-:W-:-:S03]  /*d6cb0*/  PRMT R131, R207, 0x4210, R135 ;  /* 0x00004210cf837816 */ /* 0x000fc60000000087 */
[----:B------:R-:W4:Y:S01]  /*d6cc0*/  LDL.LU R199, [R1+0x4c98] ;  /* 0x004c980001c77983 */ /* 0x000f220000300800 */
[----:B---3--:R-:W-:-:S03]  /*d6cd0*/  LOP3.LUT R143, R206, 0xffff, RZ, 0xc0, !PT ;  /* 0x0000ffffce8f7812 */ /* 0x008fc600078ec0ff */
[----:B------:R-:W3:Y:S01]  /*d6ce0*/  LDL.LU R207, [R1+0xd00] ;  /* 0x000d000001cf7983 */ /* 0x000ee20000300800 */
[----:B------:R-:W-:-:S03]  /*d6cf0*/  PRMT R135, R202, 0x5210, R135 ;  /* 0x00005210ca877816 */ /* 0x000fc60000000087 */
[----:B------:R-:W3:Y:S04]  /*d6d00*/  LDL.LU R206, [R1+0x4da0] ;  /* 0x004da00001ce7983 */ /* 0x000ee80000300800 */
[----:B------:R-:W-:Y:S01]  /*d6d10*/  LDS.128 R104, [R6] ;  /* 0x0000000006687984 */ /* 0x000fe20000000c00 */
[----:B------:R-:W-:Y:S01]  /*d6d20*/  BAR.SYNC.DEFER_BLOCKING 0x0 ;  /* 0x0000000000007b1d */ /* 0x000fe20000010000 */
[----:B------:R-:W-:-:S05]  /*d6d30*/  PRMT R139, R195, 0x4210, R143 ;  /* 0x00004210c38b7816 */ /* 0x000fca000000008f */
[----:B------:R-:W3:Y:S04]  /*d6d40*/  LDL.LU R202, [R1+0xd04] ;  /* 0x000d040001ca7983 */ /* 0x000ee80000300800 */
        /* <DEDUP_REMOVED lines=27> */
[----:B----4-:R-:W-:-:S02]  /*d6f00*/  LOP3.LUT R159, R199, 0xffff, RZ, 0xc0, !PT ;  /* 0x0000ffffc79f7812 */ /* 0x010fc400078ec0ff */
[--C-:B--2---:R-:W-:Y:S02]  /*d6f10*/  PRMT R147, R208, 0x4210, R151.reuse ;  /* 0x00004210d0937816 */ /* 0x104fe40000000097 */
[----:B---3--:R-:W-:Y:S01]  /*d6f20*/  PRMT R151, R207, 0x5210, R151 ;  /* 0x00005210cf977816 */ /* 0x008fe20000000097 */
[----:B------:R-:W2:Y:S01]  /*d6f30*/  LDL.LU R208, [R1+0xd5c] ;  /* 0x000d5c0001d07983 */ /* 0x000ea20000300800 */
[----:B------:R-:W-:-:S03]  /*d6f40*/  PRMT R155, R206, 0x4210, R159 ;  /* 0x00004210ce9b7816 */ /* 0x000fc6000000009f */
[----:B------:R-:W3:Y:S04]  /*d6f50*/  LDL.LU R199, [R1+0x4660] ;  /* 0x0046600001c77983 */ /* 0x000ee80000300800 */
[----:B------:R-:W4:Y:S01]  /*d6f60*/  LDL.LU R207, [R1+0xd18] ;  /* 0x000d180001cf7983 */ /* 0x000f220000300800 */
[----:B------:R-:W-:-:S03]  /*d6f70*/  LOP3.LUT R167, R195, 0xffff, RZ, 0xc0, !PT ;  /* 0x0000ffffc3a77812 */ /* 0x000fc600078ec0ff */
[----:B------:R-:W2:Y:S04]  /*d6f80*/  LDL.LU R206, [R1+0x4cd4] ;  /* 0x004cd40001ce7983 */ /* 0x000ea80000300800 */
[----:B------:R-:W-:Y:S01]  /*d6f90*/  LDS.128 R128, [R6] ;  /* 0x0000000006807984 */ /* 0x000fe20000000c00 */
[----:B------:R-:W-:Y:S06]  /*d6fa0*/  BAR.SYNC.DEFER_BLOCKING 0x0 ;  /* 0x0000000000007b1d */ /* 0x000fec0000010000 */
[----:B------:R-:W4:Y:S04]  /*d6fb0*/  LDL.LU R195, [R1+0x50b0] ;  /* 0x0050b00001c37983 */ /* 0x000f280000300800 */
        /* <DEDUP_REMOVED lines=18> */
[----:B------:R-:W4:Y:S04]  /*d70e0*/  LDL.LU R202, [R1+0x4cd8] ;  /* 0x004cd80001ca7983 */ /* 0x000f280000300800 */
[----:B------:R-:W4:Y:S04]  /*d70f0*/  LDL.LU R210, [R1+0xd28] ;  /* 0x000d280001d27983 */ /* 0x000f280000300800 */
[----:B------:R-:W4:Y:S04]  /*d7100*/  LDL.LU R203, [R1+0x50cc] ;  /* 0x0050cc0001cb7983 */ /* 0x000f280000300800 */
[----:B------:R-:W-:Y:S01]  /*d7110*/  STSM.16.M88.4 [R222], R148 ;  /* 0x00000094de007844 */ /* 0x000fe20000000200 */
[----:B------:R-:W-:Y:S06]  /*d7120*/  BAR.SYNC.DEFER_BLOCKING 0x0 ;  /* 0x0000000000007b1d */ /* 0x000fec0000010000 */
[----:B------:R-:W-:Y:S02]  /*d7130*/  LDS.128 R148, [R6] ;  /* 0x0000000006947984 */ /* 0x000fe40000000c00 */
[----:B------:R-:W-:Y:S06]  /*d7140*/  BAR.SYNC.DEFER_BLOCKING 0x0 ;  /* 0x0000000000007b1d */ /* 0x000fec0000010000 */
[----:B------:R-:W-:Y:S02]  /*d7150*/  STSM.16.M88.4 [R222], R152 ;  /* 0x00000098de007844 */ /* 0x000fe40000000200 */
[----:B------:R-:W-:Y:S01]  /*d7160*/  BAR.SYNC.DEFER_BLOCKING 0x0 ;  /* 0x0000000000007b1d */ /* 0x000fe20000010000 */
[----:B------:R-:W-:-:S02]  /*d7170*/  PRMT R163, R209, 0x4210, R167 ;  /* 0x00004210d1a37816 */ /* 0x000fc400000000a7 */
[----:B--2---:R-:W-:Y:S02]  /*d7180*/  LOP3.LUT R183, R206, 0xffff, RZ, 0xc0, !PT ;  /* 0x0000ffffceb77812 */ /* 0x004fe400078ec0ff */
[----:B---3--:R-:W-:Y:S01]  /*d7190*/  PRMT R171, R199, 0x4210, R175 ;  /* 0x00004210c7ab7816 */ /* 0x008fe200000000af */
[----:B------:R-:W2:Y:S01]  /*d71a0*/  LDL.LU R209, [R1+0xd2c] ;  /* 0x000d2c0001d17983 */ /* 0x000ea20000300800 */
[----:B----4-:R-:W-:-:S03]  /*d71b0*/  PRMT R179, R195, 0x4210, R183 ;  /* 0x00004210c3b37816 */ /* 0x010fc600000000b7 */
[----:B------:R-:W3:Y:S01]  /*d71c0*/  LDL.LU R199, [R1+0x4d6c] ;  /* 0x004d6c0001c77983 */ /* 0x000ee20000300800 */
[----:B------:R-:W-:-:S03]  /*d71d0*/  PRMT R175, R207, 0x5210, R175 ;  /* 0x00005210cfaf7816 */ /* 0x000fc600000000af */
[----:B------:R-:W4:Y:S04]  /*d71e0*/  LDL.LU R206, [R1+0x4da4] ;  /* 0x004da40001ce7983 */ /* 0x000f280000300800 */
[----:B------:R-:W-:Y:S01]  /*d71f0*/  LDS.128 R152, [R6] ;  /* 0x0000000006987984 */ /* 0x000fe20000000c00 */
[----:B------:R-:W-:Y:S01]  /*d7200*/  BAR.SYNC.DEFER_BLOCKING 0x0 ;  /* 0x0000000000007b1d */ /* 0x000fe20000010000 */
[----:B------:R-:W-:-:S05]  /*d7210*/  PRMT R167, R208, 0x5210, R167 ;  /* 0x00005210d0a77816 */ /* 0x000fca00000000a7 */
        /* <DEDUP_REMOVED lines=19> */
[----:B------:R-:W-:-:S04]  /*d7350*/  LOP3.LUT R191, R202, 0xffff, RZ, 0xc0, !PT ;  /* 0x0000ffffcabf7812 */ /* 0x000fc800078ec0ff */
[----:B------:R-:W-:Y:S01]  /*d7360*/  PRMT R187, R203, 0x4210, R191 ;  /* 0x00004210cbbb7816 */ /* 0x000fe200000000bf */
[----:B------:R-:W4:Y:S04]  /*d7370*/  LDL.LU R202, [R1+0x50fc] ;  /* 0x0050fc0001ca7983 */ /* 0x000f280000300800 */
[----:B------:R-:W4:Y:S04]  /*d7380*/  LDL.LU R203, [R1+0x4668] ;  /* 0x0046680001cb7983 */ /* 0x000f280000300800 */
[----:B------:R-:W4:Y:S04]  /*d7390*/  LDL.LU R224, [R1+0xd64] ;  /* 0x000d640001e07983 */ /* 0x000f280000300800 */
[----:B------:R-:W4:Y:S04]  /*d73a0*/  LDL.LU R225, [R1+0xd3c] ;  /* 0x000d3c0001e17983 */ /* 0x000f280000300800 */
[----:B------:R-:W-:Y:S01]  /*d73b0*/  STSM.16.M88.4 [R222], R172 ;  /* 0x000000acde007844 */ /* 0x000fe20000000200 */
[----:B------:R-:W-:Y:S01]  /*d73c0*/  BAR.SYNC.DEFER_BLOCKING 0x0 ;  /* 0x0000000000007b1d */ /* 0x000fe20000010000 */
[----:B------:R-:W-:-:S05]  /*d73d0*/  PRMT R183, R210, 0x5210, R183 ;  /* 0x00005210d2b77816 */ /* 0x000fca00000000b7 */
[----:B------:R-:W4:Y:S04]  /*d73e0*/  LDL.LU R212, [R1+0x4de4] ;  /* 0x004de40001d47983 */ /* 0x000f280000300800 */
[----:B------:R-:W4:Y:S04]  /*d73f0*/  LDL.LU R213, [R1+0x4de0] ;  /* 0x004de00001d57983 */ /* 0x000f280000300800 */
[----:B------:R-:W4:Y:S04]  /*d7400*/  LDL.LU R214, [R1+0x4dc4] ;  /* 0x004dc40001d67983 */ /* 0x000f280000300800 */
[----:B------:R-:W4:Y:S04]  /*d7410*/  LDL.LU R7, [R1+0x4d0c] ;  /* 0x004d0c0001077983 */ /* 0x000f280000300800 */
[----:B------:R-:W-:Y:S01]  /*d7420*/  LDS.128 R172, [R6] ;  /* 0x0000000006ac7984 */ /* 0x000fe20000000c00 */
[----:B------:R-:W-:Y:S06]  /*d7430*/  BAR.SYNC.DEFER_BLOCKING 0x0 ;  /* 0x0000000000007b1d */ /* 0x000fec0000010000 */
[----:B------:R-:W-:Y:S02]  /*d7440*/  STSM.16.M88.4 [R222], R176 ;  /* 0x000000b0de007844 */ /* 0x000fe40000000200 */
[----:B------:R-:W-:Y:S01]  /*d7450*/  BAR.SYNC.DEFER_BLOCKING 0x0 ;  /* 0x0000000000007b1d */ /* 0x000fe20000010000 */
[----:B---3--:R-:W-:-:S02]  /*d7460*/  LOP3.LUT R199, R199, 0xffff, RZ, 0xc0, !PT ;  /* 0x0000ffffc7c77812 */ /* 0x008fc400078ec0ff */
[----:B--2---:R-:W-:Y:S02]  /*d7470*/  PRMT R191, R209, 0x5210, R191 ;  /* 0x00005210d1bf7816 */ /* 0x004fe400000000bf */
[--C-:B----4-:R-:W-:Y:S02]  /*d7480*/  PRMT R195, R195, 0x4210, R199.reuse ;  /* 0x00004210c3c37816 */ /* 0x110fe400000000c7 */
[----:B------:R-:W-:Y:S02]  /*d7490*/  PRMT R199, R208, 0x5210, R199 ;  /* 0x00005210d0c77816 */ /* 0x000fe400000000c7 */
[----:B------:R-:W2:Y:S04]  /*d74a0*/  LDL.LU R208, [R1+0x5128] ;  /* 0x0051280001d07983 */ /* 0x000ea80000300800 */
[----:B------:R-:W3:Y:S04]  /*d74b0*/  LDL.LU R209, [R1+0x5120] ;  /* 0x0051200001d17983 */ /* 0x000ee80000300800 */
[----:B------:R-:W4:Y:S04]  /*d74c0*/  LDL.LU R210, [R1+0x511c] ;  /* 0x00511c0001d27983 */ /* 0x000f280000300800 */
[----:B------:R-:W2:Y:S04]  /*d74d0*/  LDL.LU R211, [R1+0x510c] ;  /* 0x00510c0001d37983 */ /* 0x000ea80000300800 */
[----:B------:R-:W-:Y:S01]  /*d74e0*/  LDS.128 R176, [R6] ;  /* 0x0000000006b07984 */ /* 0x000fe20000000c00 */
[----:B------:R-:W-:Y:S06]  /*d74f0*/  BAR.SYNC.DEFER_BLOCKING 0x0 ;  /* 0x0000000000007b1d */ /* 0x000fec0000010000 */
[----:B------:R-:W3:Y:S04]  /*d7500*/  LDL.LU R238, [R1+0xd70] ;  /* 0x000d700001ee7983 */ /* 0x000ee80000300800 */
[----:B------:R-:W3:Y:S04]  /*d7510*/  LDL.LU R239, [R1+0xd6c] ;  /* 0x000d6c0001ef7983 */ /* 0x000ee80000300800 */
[----:B------:R-:W3:Y:S04]  /*d7520*/  LDL.LU R236, [R1+0xd68] ;  /* 0x000d680001ec7983 */ /* 0x000ee80000300800 */
[----:B------:R-:W3:Y:S04]  /*d7530*/  LDL.LU R234, [R1+0xd4c] ;  /* 0x000d4c0001ea7983 */ /* 0x000ee80000300800 */
[----:B------:R-:W3:Y:S04]  /*d7540*/  LDL.LU R235, [R1+0x4df4] ;  /* 0x004df40001eb7983 */ /* 0x000ee80000300800 */
[----:B------:R-:W-:Y:S01]  /*d7550*/  STSM.16.M88.4 [R222], R180 ;  /* 0x000000b4de007844 */ /* 0x000fe20000000200 */
[----:B------:R-:W-:Y:S06]  /*d7560*/  BAR.SYNC.DEFER_BLOCKING 0x0 ;  /* 0x0000000000007b1d */ /* 0x000fec0000010000 */
[----:B------:R-:W3:Y:S04]  /*d7570*/  LDL.LU R226, [R1+0x4df0] ;  /* 0x004df00001e27983 */ /* 0x000ee80000300800 */
[----:B------:R-:W3:Y:S04]  /*d7580*/  LDL.LU R232, [R1+0x4de8] ;  /* 0x004de80001e87983 */ /* 0x000ee80000300800 */
[----:B------:R-:W3:Y:S04]  /*d7590*/  LDL.LU R233, [R1+0x4d24] ;  /* 0x004d240001e97983 */ /* 0x000ee80000300800 */
[----:B------:R-:W3:Y:S04]  /*d75a0*/  LDL.LU R230, [R1+0x514c] ;  /* 0x00514c0001e67983 */ /* 0x000ee80000300800 */
[----:B------:R-:W-:Y:S01]  /*d75b0*/  LDS.128 R180, [R6] ;  /* 0x0000000006b47984 */ /* 0x000fe20000000c00 */
[----:B------:R-:W-:Y:S06]  /*d75c0*/  BAR.SYNC.DEFER_BLOCKING 0x0 ;  /* 0x0000000000007b1d */ /* 0x000fec0000010000 */
[----:B------:R-:W3:Y:S04]  /*d75d0*/  LDL.LU R231, [R1+0x5144] ;  /* 0x0051440001e77983 */ /* 0x000ee80000300800 */
[----:B------:R-:W3:Y:S04]  /*d75e0*/  LDL.LU R228, [R1+0x513c] ;  /* 0x00513c0001e47983 */ /* 0x000ee80000300800 */
[----:B------:R-:W3:Y:S04]  /*d75f0*/  LDL.LU R229, [R1+0x5134] ;  /* 0x0051340001e57983 */ /* 0x000ee80000300800 */
[----:B------:R-:W3:Y:S04]  /*d7600*/  LDL.LU R237, [R1+0x4628] ;  /* 0x0046280001ed7983 */ /* 0x000ee80000300800 */
[----:B------:R-:W-:Y:S01]  /*d7610*/  STSM.16.M88.4 [R222], R184 ;  /* 0x000000b8de007844 */ /* 0x000fe20000000200 */
[----:B------:R-:W-:Y:S01]  /*d7620*/  BAR.SYNC.DEFER_BLOCKING 0x0 ;  /* 0x0000000000007b1d */ /* 0x000fe20000010000 */
[----:B------:R-:W-:-:S05]  /*d7630*/  LOP3.LUT R206, R206, 0xffff, RZ, 0xc0, !PT ;  /* 0x0000ffffcece7812 */ /* 0x000fca00078ec0ff */
[----:B------:R-:W3:Y:S04]  /*d7640*/  LDL.LU R227, [R1+0x1634] ;  /* 0x0016340001e37983 */ /* 0x000ee80000300800 */
[----:B------:R-:W-:Y:S01]  /*d7650*/  LDS.128 R184, [R6] ;  /* 0x0000000006b87984 */ /* 0x000fe20000000c00 */
        /* <DEDUP_REMOVED lines=10> */
[--C-:B------:R-:W-:Y:S02]  /*d7700*/  PRMT R202, R202, 0x4210, R206.reuse ;  /* 0x00004210caca7816 */ /* 0x100fe400000000ce */
[--C-:B------:R-:W-:Y:S02]  /*d7710*/  PRMT R203, R203, 0x4210, R207.reuse ;  /* 0x00004210cbcb7816 */ /* 0x100fe400000000cf */
[----:B------:R-:W-:Y:S02]  /*d7720*/  PRMT R206, R224, 0x5210, R206 ;  /* 0x00005210e0ce7816 */ /* 0x000fe400000000ce */
[----:B------:R-:W-:Y:S01]  /*d7730*/  PRMT R207, R225, 0x5210, R207 ;  /* 0x00005210e1cf7816 */ /* 0x000fe200000000cf */
        /* <DEDUP_REMOVED lines=8> */
[----:B------:R-:W-:-:S02]  /*d77c0*/  LOP3.LUT R214, R214, 0xffff, RZ, 0xc0, !PT ;  /* 0x0000ffffd6d67812 */ /* 0x000fc400078ec0ff */
[----:B------:R-:W-:-:S03]  /*d77d0*/  LOP3.LUT R215, R7, 0xffff, RZ, 0xc0, !PT ;  /* 0x0000ffff07d77812 */ /* 0x000fc600078ec0ff */
[----:B------:R-:W-:Y:S02]  /*d77e0*/  LDS.128 R200, [R6] ;  /* 0x0000000006c87984 */ /* 0x000fe40000000c00 */
[----:B------:R-:W-:Y:S01]  /*d77f0*/  BAR.SYNC.DEFER_BLOCKING 0x0 ;  /* 0x0000000000007b1d */ /* 0x000fe20000010000 */
[--C-:B----4-:R-:W-:Y:S02]  /*d7800*/  PRMT R210, R210, 0x4210, R214.reuse ;  /* 0x00004210d2d27816 */ /* 0x110fe400000000d6 */
[--C-:B--2---:R-:W-:Y:S02]  /*d7810*/  PRMT R211, R211, 0x4210, R215.reuse ;  /* 0x00004210d3d37816 */ /* 0x104fe400000000d7 */
[----:B---3--:R-:W-:Y:S01]  /*d7820*/  PRMT R214, R236, 0x5210, R214 ;  /* 0x00005210ecd67816 */ /* 0x008fe200000000d6 */
[----:B------:R-:W2:Y:S01]  /*d7830*/  LDL.LU R7, [R1+0xc60] ;  /* 0x000c600001077983 */ /* 0x000ea20000300800 */
[----:B------:R-:W-:Y:S02]  /*d7840*/  PRMT R215, R234, 0x5210, R215 ;  /* 0x00005210ead77816 */ /* 0x000fe400000000d7 */
[----:B------:R-:W-:-:S02]  /*d7850*/  LOP3.LUT R236, R235, 0xffff, RZ, 0xc0, !PT ;  /* 0x0000ffffebec7812 */ /* 0x000fc400078ec0ff */
[----:B------:R-:W3:Y:S01]  /*d7860*/  LDL.LU.64 R234, [R1+0x1638] ;  /* 0x0016380001ea7983 */ /* 0x000ee20000300a00 */
[----:B------:R-:W-:Y:S02]  /*d7870*/  LOP3.LUT R3, R232, 0xffff, RZ, 0xc0, !PT ;  /* 0x0000ffffe8037812 */ /* 0x000fe400078ec0ff */
[----:B------:R-:W-:Y:S02]  /*d7880*/  LOP3.LUT R2, R233, 0xffff, RZ, 0xc0, !PT ;  /* 0x0000ffffe9027812 */ /* 0x000fe400078ec0ff */
[----:B------:R-:W4:Y:S04]  /*d7890*/  LDL.LU.64 R232, [R1+0x1648] ;  /* 0x0016480001e87983 */ /* 0x000f280000300a00 */
[----:B------:R-:W-:Y:S01]  /*d78a0*/  STSM.16.M88.4 [R222], R204 ;  /* 0x000000ccde007844 */ /* 0x000fe20000000200 */
[----:B------:R-:W-:Y:S01]  /*d78b0*/  BAR.SYNC.DEFER_BLOCKING 0x0 ;  /* 0x0000000000007b1d */ /* 0x000fe20000010000 */
[----:B------:R-:W-:-:S02]  /*d78c0*/  LOP3.LUT R212, R212, 0xffff, RZ, 0xc0, !PT ;  /* 0x0000ffffd4d47812 */ /* 0x000fc400078ec0ff */
[----:B------:R-:W-:-:S03]  /*d78d0*/  LOP3.LUT R213, R213, 0xffff, RZ, 0xc0, !PT ;  /* 0x0000ffffd5d57812 */ /* 0x000fc600078ec0ff */
[----:B------:R-:W-:Y:S01]  /*d78e0*/  LDS.128 R204, [R6] ;  /* 0x0000000006cc7984 */ /* 0x000fe20000000c00 */
[--C-:B------:R-:W-:Y:S02]  /*d78f0*/  PRMT R208, R208, 0x4210, R212.reuse ;  /* 0x00004210d0d07816 */ /* 0x100fe400000000d4 */
[----:B------:R-:W-:Y:S01]  /*d7900*/  PRMT R209, R209, 0x4210, R213 ;  /* 0x00004210d1d17816 */ /* 0x000fe200000000d5 */
[----:B------:R-:W-:Y:S06]  /*d7910*/  BAR.SYNC.DEFER_BLOCKING 0x0 ;  /* 0x0000000000007b1d */ /* 0x000fec0000010000 */
[----:B------:R-:W-:Y:S02]  /*d7920*/  STSM.16.M88.4 [R222], R208 ;  /* 0x000000d0de007844 */ /* 0x000fe40000000200 */
[----:B------:R-:W-:Y:S01]  /*d7930*/  BAR.SYNC.DEFER_BLOCKING 0x0 ;  /* 0x0000000000007b1d */ /* 0x000fe20000010000 */
[----:B------:R-:W-:-:S02]  /*d7940*/  PRMT R212, R238, 0x5210, R212 ;  /* 0x00005210eed47816 */ /* 0x000fc400000000d4 */
[----:B------:R-:W-:-:S03]  /*d7950*/  PRMT R213, R239, 0x5210, R213 ;  /* 0x00005210efd57816 */ /* 0x000fc600000000d5 */
[----:B------:R-:W-:Y:S02]  /*d7960*/  LDS.128 R208, [R6] ;  /* 0x0000000006d07984 */ /* 0x000fe40000000c00 */
[----:B------:R-:W-:Y:S06]  /*d7970*/  BAR.SYNC.DEFER_BLOCKING 0x0 ;  /* 0x0000000000007b1d */ /* 0x000fec0000010000 */
[----:B------:R-:W-:Y:S02]  /*d7980*/  STSM.16.M88.4 [R222], R212 ;  /* 0x000000d4de007844 */ /* 0x000fe40000000200 */
[----:B------:R-:W-:Y:S01]  /*d7990*/  BAR.SYNC.DEFER_BLOCKING 0x0 ;  /* 0x0000000000007b1d */ /* 0x000fe20000010000 */
[----:B------:R-:W-:-:S02]  /*d79a0*/  LOP3.LUT R226, R226, 0xffff, RZ, 0xc0, !PT ;  /* 0x0000ffffe2e27812 */ /* 0x000fc400078ec0ff */
[----:B------:R-:W-:-:S03]  /*d79b0*/  PRMT R240, R230, 0x4210, R236 ;  /* 0x00004210e6f07816 */ /* 0x000fc600000000ec */
[----:B------:R-:W-:Y:S01]  /*d79c0*/  LDS.128 R212, [R6] ;  /* 0x0000000006d47984 */ /* 0x000fe20000000c00 */
[----:B------:R-:W-:Y:S02]  /*d79d0*/  PRMT R241, R231, 0x4210, R226 ;  /* 0x00004210e7f17816 */ /* 0x000fe400000000e2 */
[----:B------:R-:W-:Y:S01]  /*d79e0*/  PRMT R242, R228, 0x4210, R3 ;  /* 0x00004210e4f27816 */ /* 0x000fe20000000003 */
[----:B------:R-:W4:Y:S01]  /*d79f0*/  LDL.LU.64 R230, [R1+0x1640] ;  /* 0x0016400001e67983 */ /* 0x000f220000300a00 */
[----:B------:R-:W-:Y:S01]  /*d7a00*/  PRMT R243, R229, 0x4210, R2 ;  /* 0x00004210e5f37816 */ /* 0x000fe20000000002 */
[----:B------:R-:W-:Y:S06]  /*d7a10*/  BAR.SYNC.DEFER_BLOCKING 0x0 ;  /* 0x0000000000007b1d */ /* 0x000fec0000010000 */
[----:B------:R-:W4:Y:S04]  /*d7a20*/  LDL.LU.64 R228, [R1+0x1658] ;  /* 0x0016580001e47983 */ /* 0x000f280000300a00 */
[----:B------:R-:W4:Y:S04]  /*d7a30*/  LDL.LU R238, [R1+0xc50] ;  /* 0x000c500001ee7983 */ /* 0x000f280000300800 */
[----:B------:R0:W-:Y:S01]  /*d7a40*/  STSM.16.M88.4 [R222], R240 ;  /* 0x000000f0de007844 */ /* 0x0001e20000000200 */
[----:B------:R-:W-:Y:S06]  /*d7a50*/  BAR.SYNC.DEFER_BLOCKING 0x0 ;  /* 0x0000000000007b1d */ /* 0x000fec0000010000 */
[----:B------:R-:W1:Y:S01]  /*d7a60*/  LDS.128 R244, [R6] ;  /* 0x0000000006f47984 */ /* 0x000e620000000c00 */
[----:B0-----:R-:W-:-:S03]  /*d7a70*/  PRMT R241, R227, 0x5210, R226 ;  /* 0x00005210e3f17816 */ /* 0x001fc600000000e2 */
[----:B------:R-:W4:Y:S01]  /*d7a80*/  LDL.LU.64 R226, [R1+0x1650] ;  /* 0x0016500001e27983 */ /* 0x000f220000300a00 */
[----:B------:R-:W-:Y:S02]  /*d7a90*/  PRMT R242, R224, 0x5210, R3 ;  /* 0x00005210e0f27816 */ /* 0x000fe40000000003 */
[----:B------:R-:W-:Y:S01]  /*d7aa0*/  PRMT R243, R225, 0x5210, R2 ;  /* 0x00005210e1f37816 */ /* 0x000fe20000000002 */
[----:B-1----:R-:W-:Y:S04]  /*d7ab0*/  STL.64 [R1+0x330], R244 ;  /* 0x000330f401007387 */ /* 0x002fe80000100a00 */
[----:B------:R0:W-:Y:S04]  /*d7ac0*/  STL.64 [R1+0x338], R246 ;  /* 0x000338f601007387 */ /* 0x0001e80000100a00 */
[----:B------:R-:W4:Y:S04]  /*d7ad0*/  LDL.LU.64 R224, [R1+0x1670] ;  /* 0x0016700001e07983 */ /* 0x000f280000300a00 */
[----:B------:R-:W4:Y:S04]  /*d7ae0*/  LDL.LU.64 R248, [R1+0x1668] ;  /* 0x0016680001f87983 */ /* 0x000f280000300a00 */
[----:B0-----:R-:W4:Y:S04]  /*d7af0*/  LDL.LU.64 R246, [R1+0x1660] ;  /* 0x0016600001f67983 */ /* 0x001f280000300a00 */
[----:B------:R-:W4:Y:S04]  /*d7b00*/  LDL.LU R239, [R1+0xc64] ;  /* 0x000c640001ef7983 */ /* 0x000f280000300800 */
[----:B------:R-:W4:Y:S01]  /*d7b10*/  LDL.LU.64 R244, [R1+0x1800] ;  /* 0x0018000001f47983 */ /* 0x000f220000300a00 */
[----:B------:R-:W-:Y:S01]  /*d7b20*/  PRMT R240, R237, 0x5210, R236 ;  /* 0x00005210edf07816 */ /* 0x000fe200000000ec */
[----:B------:R-:W-:Y:S06]  /*d7b30*/  BAR.SYNC.DEFER_BLOCKING 0x0 ;  /* 0x0000000000007b1d */ /* 0x000fec0000010000 */
[----:B------:R0:W-:Y:S04]  /*d7b40*/  STSM.16.M88.4 [R222], R240 ;  /* 0x000000f0de007844 */ /* 0x0001e80000000200 */
[----:B0-----:R-:W4:Y:S04]  /*d7b50*/  LDL.LU.64 R242, [R1+0x1810] ;  /* 0x0018100001f27983 */ /* 0x001f280000300a00 */
[----:B------:R-:W4:Y:S01]  /*d7b60*/  LDL.LU.64 R240, [R1+0x1808] ;  /* 0x0018080001f07983 */ /* 0x000f220000300a00 */
[C---:B--2---:R-:W-:Y:S01]  /*d7b70*/  PRMT R2, R7.reuse, 0x7770, RZ ;  /* 0x0000777007027816 */ /* 0x044fe200000000ff */
[----:B------:R-:W-:Y:S06]  /*d7b80*/  BAR.SYNC.DEFER_BLOCKING 0x0 ;  /* 0x0000000000007b1d */ /* 0x000fec0000010000 */
[----:B------:R-:W2:Y:S04]  /*d7b90*/  LDL.LU R6, [R1+0xc54] ;  /* 0x000c540001067983 */ /* 0x000ea80000300800 */
[----:B------:R-:W2:Y:S04]  /*d7ba0*/  LDL.LU.64 R236, [R1+0x1818] ;  /* 0x0018180001ec7983 */ /* 0x000ea80000300a00 */
[----:B---3--:R0:W-:Y:S02]  /*d7bb0*/  @P3 STG.E.U8 desc[UR10][R234.64], R2 ;  /* 0x00000002ea003986 */ /* 0x0081e4000c10110a */
[----:B0-----:R-:W-:-:S02]  /*d7bc0*/  PRMT R2, R7, 0x7771, RZ ;  /* 0x0000777107027816 */ /* 0x001fc400000000ff */
[----:B------:R-:W3:Y:S04]  /*d7bd0*/  LDL.LU.64 R234, [R1+0x1820] ;  /* 0x0018200001ea7983 */ /* 0x000ee80000300a00 */
[----:B----4-:R0:W-:Y:S04]  /*d7be0*/  @P4 STG.E.U8 desc[UR10][R232.64], R2 ;  /* 0x00000002e8004986 */ /* 0x0101e8000c10110a */
[----:B0-----:R-:W4:Y:S01]  /*d7bf0*/  LDL.LU.64 R232, [R1+0x1828] ;  /* 0x0018280001e87983 */ /* 0x001f220000300a00 */
[----:B------:R-:W-:-:S05]  /*d7c00*/  PRMT R2, R7, 0x7772, RZ ;  /* 0x0000777207027816 */ /* 0x000fca00000000ff */
[----:B------:R0:W-:Y:S02]  /*d7c10*/  @P5 STG.E.U8 desc[UR10][R230.64], R2 ;  /* 0x00000002e6005986 */ /* 0x0001e4000c10110a */
[----:B0-----:R-:W-:Y:S02]  /*d7c20*/  PRMT R2, R7, 0x7773, RZ ;  /* 0x0000777307027816 */ /* 0x001fe400000000ff */
[----:B------:R-:W4:Y:S04]  /*d7c30*/  LDL.LU.64 R230, [R1+0x1830] ;  /* 0x0018300001e67983 */ /* 0x000f280000300a00 */
[----:B------:R0:W-:Y:S01]  /*d7c40*/  @P1 STG.E.U8 desc[UR10][R228.64], R2 ;  /* 0x00000002e4001986 */ /* 0x0001e2000c10110a */
[----:B------:R-:W-:-:S03]  /*d7c50*/  LOP3.LUT P1, RZ, R0, 0x40000000, RZ, 0xc0, !PT ;  /* 0x4000000000ff7812 */ /* 0x000fc6000782c0ff */
[----:B------:R-:W4:Y:S01]  /*d7c60*/  LDL.LU R7, [R1+0xc68] ;  /* 0x000c680001077983 */ /* 0x000f220000300800 */
[----:B0-----:R-:W-:-:S03]  /*d7c70*/  PRMT R2, R238, 0x7770, RZ ;  /* 0x00007770ee027816 */ /* 0x001fc600000000ff */
[----:B------:R-:W4:Y:S06]  /*d7c80*/  LDL.LU.64 R228, [R1+0x1838] ;  /* 0x0018380001e47983 */ /* 0x000f2c0000300a00 */
[----:B------:R0:W-:Y:S01]  /*d7c90*/  @P1 STG.E.U8 desc[UR10][R226.64], R2 ;  /* 0x00000002e2001986 */ /* 0x0001e2000c10110a */
[----:B------:R-:W-:Y:S02]  /*d7ca0*/  LOP3.LUT P1, RZ, R0, 0x20000000, RZ, 0xc0, !PT ;  /* 0x2000000000ff7812 */ /* 0x000fe4000782c0ff */
[----:B0-----:R-:W-:Y:S01]  /*d7cb0*/  PRMT R2, R238, 0x7771, RZ ;  /* 0x00007771ee027816 */ /* 0x001fe200000000ff */
[----:B------:R-:W4:Y:S10]  /*d7cc0*/  LDL.LU.64 R226, [R1+0x1840] ;  /* 0x0018400001e27983 */ /* 0x000f340000300a00 */
[----:B------:R0:W-:Y:S01]  /*d7cd0*/  @P1 STG.E.U8 desc[UR10][R224.64], R2 ;  /* 0x00000002e0001986 */ /* 0x0001e2000c10110a */
[----:B------:R-:W-:-:S02]  /*d7ce0*/  LOP3.LUT P1, RZ, R0, 0x10000000, RZ, 0xc0, !PT ;  /* 0x1000000000ff7812 */ /* 0x000fc4000782c0ff */
[----:B0-----:R-:W-:Y:S01]  /*d7cf0*/  PRMT R2, R238, 0x7772, RZ ;  /* 0x00007772ee027816 */ /* 0x001fe200000000ff */
[----:B------:R-:W4:Y:S10]  /*d7d00*/  LDL.LU.64 R224, [R1+0x1848] ;  /* 0x0018480001e07983 */ /* 0x000f340000300a00 */
[----:B------:R0:W-:Y:S01]  /*d7d10*/  @P1 STG.E.U8 desc[UR10][R248.64], R2 ;  /* 0x00000002f8001986 */ /* 0x0001e2000c10110a */
[----:B------:R-:W-:-:S02]  /*d7d20*/  LOP3.LUT P1, RZ, R0, 0x8000000, RZ, 0xc0, !PT ;  /* 0x0800000000ff7812 */ /* 0x000fc4000782c0ff */
[----:B0-----:R-:W-:-:S11]  /*d7d30*/  PRMT R2, R238, 0x7773, RZ ;  /* 0x00007773ee027816 */ /* 0x001fd600000000ff */
[----:B------:R0:W-:Y:S01]  /*d7d40*/  @P1 STG.E.U8 desc[UR10][R246.64], R2 ;  /* 0x00000002f6001986 */ /* 0x0001e2000c10110a */
[----:B------:R-:W-:Y:S02]  /*d7d50*/  LOP3.LUT P1, RZ, R0, 0x4000000, RZ, 0xc0, !PT ;  /* 0x0400000000ff7812 */ /* 0x000fe4000782c0ff */
        /* <DEDUP_REMOVED lines=9> */
[----:B0-----:R-:W-:-:S05]  /*d7df0*/  PRMT R2, R239, 0x7773, RZ ;  /* 0x00007773ef027816 */ /* 0x001fca00000000ff */
[----:B--2---:R0:W-:Y:S02]  /*d7e00*/  @P6 STG.E.U8 desc[UR10][R236.64], R2 ;  /* 0x00000002ec006986 */ /* 0x0041e4000c10110a */
[----:B0-----:R-:W-:-:S05]  /*d7e10*/  PRMT R2, R6, 0x7770, RZ ;  /* 0x0000777006027816 */ /* 0x001fca00000000ff */
[----:B---3--:R0:W-:Y:S02]  /*d7e20*/  @P0 STG.E.U8 desc[UR10][R234.64], R2 ;  /* 0x00000002ea000986 */ /* 0x0081e4000c10110a */
[----:B0-----:R-:W-:-:S05]  /*d7e30*/  PRMT R2, R6, 0x7771, RZ ;  /* 0x0000777106027816 */ /* 0x001fca00000000ff */
[----:B----4-:R0:W-:Y:S04]  /*d7e40*/  @P1 STG.E.U8 desc[UR10][R232.64], R2 ;  /* 0x00000002e8001986 */ /* 0x0101e8000c10110a */
[----:B0-----:R-:W2:Y:S01]  /*d7e50*/  LDL.LU.64 R232, [R1+0x1850] ;  /* 0x0018500001e87983 */ /* 0x001ea20000300a00 */
[C---:B------:R-:W-:Y:S02]  /*d7e60*/  LOP3.LUT P2, RZ, R14.reuse, 0x20000000, RZ, 0xc0, !PT ;  /* 0x200000000eff7812 */ /* 0x040fe4000784c0ff */
[----:B------:R-:W-:Y:S01]  /*d7e70*/  LOP3.LUT P3, RZ, R14, 0x40000000, RZ, 0xc0, !PT ;  /* 0x400000000eff7812 */ /* 0x000fe2000786c0ff */
[----:B------:R-:W3:Y:S01]  /*d7e80*/  LDL.LU.64 R236, [R1+0x1858] ;  /* 0x0018580001ec7983 */ /* 0x000ee20000300a00 */
[----:B------:R-:W-:Y:S02]  /*d7e90*/  PRMT R2, R6, 0x7772, RZ ;  /* 0x0000777206027816 */ /* 0x000fe400000000ff */
[----:B------:R-:W-:-:S07]  /*d7ea0*/  LOP3.LUT P4, RZ, R14, 0x80000000, RZ, 0xc0, !PT ;  /* 0x800000000eff7812 */ /* 0x000fce000788c0ff */
[----:B------:R0:W-:Y:S02]  /*d7eb0*/  @P2 STG.E.U8 desc[UR10][R230.64], R2 ;  /* 0x00000002e6002986 */ /* 0x0001e4000c10110a */
[----:B0-----:R-:W-:-:S05]  /*d7ec0*/  PRMT R2, R6, 0x7773, RZ ;  /* 0x0000777306027816 */ /* 0x001fca00000000ff */
[----:B------:R0:W-:Y:S02]  /*d7ed0*/  @P3 STG.E.U8 desc[UR10][R228.64], R2 ;  /* 0x00000002e4003986 */ /* 0x0001e4000c10110a */
[----:B0-----:R-:W-:-:S05]  /*d7ee0*/  PRMT R2, R7, 0x7770, RZ ;  /* 0x0000777007027816 */ /* 0x001fca00000000ff */
[----:B------:R0:W-:Y:S04]  /*d7ef0*/  @P4 STG.E.U8 desc[UR10][R226.64], R2 ;  /* 0x00000002e2004986 */ /* 0x0001e8000c10110a */
[----:B0-----:R-:W4:Y:S04]  /*d7f00*/  LDL.LU.64 R226, [R1+0x1860] ;  /* 0x0018600001e27983 */ /* 0x001f280000300a00 */
[----:B------:R-:W4:Y:S04]  /*d7f10*/  LDL.LU.64 R234, [R1+0x1868] ;  /* 0x0018680001ea7983 */ /* 0x000f280000300a00 */
[----:B------:R-:W4:Y:S04]  /*d7f20*/  LDL.LU.64 R230, [R1+0x1870] ;  /* 0x0018700001e67983 */ /* 0x000f280000300a00 */
[----:B------:R-:W4:Y:S01]  /*d7f30*/  LDL.LU R229, [R1+0xc58] ;  /* 0x000c580001e57983 */ /* 0x000f220000300800 */
[----:B------:R-:W-:-:S02]  /*d7f40*/  LOP3.LUT P5, RZ, R15, 0x1, RZ, 0xc0, !PT ;  /* 0x000000010fff7812 */ /* 0x000fc400078ac0ff */
[----:B------:R-:W-:Y:S02]  /*d7f50*/  PRMT R2, R7, 0x7771, RZ ;  /* 0x0000777107027816 */ /* 0x000fe400000000ff */
[----:B------:R-:W-:-:S09]  /*d7f60*/  LOP3.LUT P2, RZ, R15, 0x2, RZ, 0xc0, !PT ;  /* 0x000000020fff7812 */ /* 0x000fd2000784c0ff */
[----:B------:R0:W-:Y:S04]  /*d7f70*/  @P5 STG.E.U8 desc[UR10][R224.64], R2 ;  /* 0x00000002e0005986 */ /* 0x0001e8000c10110a */
[----:B0-----:R-:W4:Y:S01]  /*d7f80*/  LDL.LU.64 R224, [R1+0x1878] ;  /* 0x0018780001e07983 */ /* 0x001f220000300a00 */
[----:B------:R-:W-:-:S05]  /*d7f90*/  PRMT R2, R7, 0x7772, RZ ;  /* 0x0000777207027816 */ /* 0x000fca00000000ff */
[----:B--2---:R0:W-:Y:S04]  /*d7fa0*/  @P2 STG.E.U8 desc[UR10][R232.64], R2 ;  /* 0x00000002e8002986 */ /* 0x0041e8000c10110a */
[----:B0-----:R-:W2:Y:S01]  /*d7fb0*/  LDL.LU R232, [R1+0xc6c] ;  /* 0x000c6c0001e87983 */ /* 0x001ea20000300800 */
[----:B------:R-:W-:-:S03]  /*d7fc0*/  PRMT R2, R7, 0x7773, RZ ;  /* 0x0000777307027816 */ /* 0x000fc600000000ff */
[----:B------:R-:W2:Y:S01]  /*d7fd0*/  LDL.LU.64 R6, [R1+0x1880] ;  /* 0x0018800001067983 */ /* 0x000ea20000300a00 */
[C---:B------:R-:W-:Y:S02]  /*d7fe0*/  LOP3.LUT P6, RZ, R15.reuse, 0x2000, RZ, 0xc0, !PT ;  /* 0x000020000fff7812 */ /* 0x040fe400078cc0ff */
[----:B------:R-:W-:Y:S01]  /*d7ff0*/  LOP3.LUT R0, R0, 0xffff7fff, RZ, 0xc0, !PT ;  /* 0xffff7fff00007812 */ /* 0x000fe200078ec0ff */
[----:B------:R-:W2:Y:S01]  /*d8000*/  LDL.LU.64 R248, [R1+0x1888] ;  /* 0x0018880001f87983 */ /* 0x000ea20000300a00 */
[----:B------:R-:W-:-:S03]  /*d8010*/  LOP3.LUT P3, RZ, R15, 0x4, RZ, 0xc0, !PT ;  /* 0x000000040fff7812 */ /* 0x000fc6000786c0ff */
[----:B------:R-:W2:Y:S01]  /*d8020*/  LDL.LU.64 R246, [R1+0x1890] ;  /* 0x0018900001f67983 */ /* 0x000ea20000300a00 */
[----:B------:R-:W-:-:S03]  /*d8030*/  LOP3.LUT P4, RZ, R15, 0x8, RZ, 0xc0, !PT ;  /* 0x000000080fff7812 */ /* 0x000fc6000788c0ff */
[----:B------:R-:W2:Y:S02]  /*d8040*/  LDL.LU.64 R244, [R1+0x1898] ;  /* 0x0018980001f47983 */ /* 0x000ea40000300a00 */
[----:B------:R-:W-:Y:S02]  /*d8050*/  @P6 LOP3.LUT R0, R0, 0x8000, RZ, 0xfc, !PT ;  /* 0x0000800000006812 */ /* 0x000fe400078efcff */
[----:B------:R-:W-:Y:S02]  /*d8060*/  LOP3.LUT P6, RZ, R15, 0x1000, RZ, 0xc0, !PT ;  /* 0x000010000fff7812 */ /* 0x000fe400078cc0ff */
[----:B------:R-:W-:-:S11]  /*d8070*/  LOP3.LUT R0, R0, 0xfffeffff, RZ, 0xc0, !PT ;  /* 0xfffeffff00007812 */ /* 0x000fd600078ec0ff */
        /* <DEDUP_REMOVED lines=8> */
[----:B------:R-:W-:Y:S01]  /*d8100*/  LOP3.LUT R0, R0, 0xfff7ffff, RZ, 0xc0, !PT ;  /* 0xfff7ffff00007812 */ /* 0x000fe200078ec0ff */
[----:B---3--:R4:W-:Y:S10]  /*d8110*/  @P3 STG.E.U8 desc[UR10][R236.64], R2 ;  /* 0x00000002ec003986 */ /* 0x0089f4000c10110a */
[----:B------:R-:W-:-:S02]  /*d8120*/  @P6 LOP3.LUT R0, R0, 0x80000, RZ, 0xfc, !PT ;  /* 0x0008000000006812 */ /* 0x000fc400078efcff */
[----:B------:R-:W-:Y:S02]  /*d8130*/  LOP3.LUT P6, RZ, R15, 0x100, RZ, 0xc0, !PT ;  /* 0x000001000fff7812 */ /* 0x000fe400078cc0ff */
[----:B------:R-:W-:-:S11]  /*d8140*/  LOP3.LUT R0, R0, 0xffefffff, RZ, 0xc0, !PT ;  /* 0xffefffff00007812 */ /* 0x000fd600078ec0ff */
[----:B------:R-:W-:Y:S02]  /*d8150*/  @P6 LOP3.LUT R0, R0, 0x100000, RZ, 0xfc, !PT ;  /* 0x0010000000006812 */ /* 0x000fe400078efcff */
[C---:B------:R-:W-:Y:S02]  /*d8160*/  LOP3.LUT P6, RZ, R15.reuse, 0x80, RZ, 0xc0, !PT ;  /* 0x000000800fff7812 */ /* 0x040fe400078cc0ff */
[----:B------:R-:W-:Y:S02]  /*d8170*/  LOP3.LUT R0, R0, 0xffdfffff, RZ, 0xc0, !PT ;  /* 0xffdfffff00007812 */ /* 0x000fe400078ec0ff */
[----:B------:R-:W-:-:S09]  /*d8180*/  LOP3.LUT P5, RZ, R15, 0x10, RZ, 0xc0, !PT ;  /* 0x000000100fff7812 */ /* 0x000fd200078ac0ff */
[----:B------:R-:W-:Y:S02]  /*d8190*/  @P6 LOP3.LUT R0, R0, 0x200000, RZ, 0xfc, !PT ;  /* 0x0020000000006812 */ /* 0x000fe400078efcff */
[----:B------:R-:W-:Y:S02]  /*d81a0*/  LOP3.LUT P6, RZ, R15, 0x40, RZ, 0xc0, !PT ;  /* 0x000000400fff7812 */ /* 0x000fe400078cc0ff */
[----:B----4-:R-:W-:-:S05]  /*d81b0*/  PRMT R2, R229, 0x7770, RZ ;  /* 0x00007770e5027816 */ /* 0x010fca00000000ff */
[----:B------:R0:W-:Y:S04]  /*d81c0*/  @P4 STG.E.U8 desc[UR10][R226.64], R2 ;  /* 0x00000002e2004986 */ /* 0x0001e8000c10110a */
[----:B0-----:R-:W3:Y:S04]  /*d81d0*/  LDL.LU R226, [R1+0xc5c] ;  /* 0x000c5c0001e27983 */ /* 0x001ee80000300800 */
[----:B------:R-:W4:Y:S01]  /*d81e0*/  LDL.LU.64 R242, [R1+0x18a0] ;  /* 0x0018a00001f27983 */ /* 0x000f220000300a00 */
[----:B------:R-:W-:-:S03]  /*d81f0*/  LOP3.LUT R0, R0, 0xffbfffff, RZ, 0xc0, !PT ;  /* 0xffbfffff00007812 */ /* 0x000fc600078ec0ff */
[----:B------:R-:W4:Y:S01]  /*d8200*/  LDL.LU.64 R240, [R1+0x18a8] ;  /* 0x0018a80001f07983 */ /* 0x000f220000300a00 */
[----:B------:R-:W-:Y:S02]  /*d8210*/  @P6 LOP3.LUT R0, R0, 0x400000, RZ, 0xfc, !PT ;  /* 0x0040000000006812 */ /* 0x000fe400078efcff */
[----:B------:R-:W-:Y:S01]  /*d8220*/  LOP3.LUT P6, RZ, R15, 0x20, RZ, 0xc0, !PT ;  /* 0x000000200fff7812 */ /* 0x000fe200078cc0ff */
[----:B------:R-:W4:Y:S01]  /*d8230*/  LDL.LU R227, [R1+0xc40] ;  /* 0x000c400001e37983 */ /* 0x000f220000300800 */
[----:B------:R-:W-:-:S03]  /*d8240*/  PRMT R2, R229, 0x7771, RZ ;  /* 0x00007771e5027816 */ /* 0x000fc600000000ff */
[----:B------:R-:W4:Y:S04]  /*d8250*/  LDL.LU.64 R238, [R1+0x18b0] ;  /* 0x0018b00001ee7983 */ /* 0x000f280000300a00 */
[----:B------:R0:W-:Y:S04]  /*d8260*/  @P5 STG.E.U8 desc[UR10][R234.64], R2 ;  /* 0x00000002ea005986 */ /* 0x0001e8000c10110a */
[----:B------:R-:W4:Y:S01]  /*d8270*/  LDL.LU.64 R236, [R1+0x18b8] ;  /* 0x0018b80001ec7983 */ /* 0x000f220000300a00 */
[----:B0-----:R-:W-:-:S03]  /*d8280*/  PRMT R2, R229, 0x7772, RZ ;  /* 0x00007772e5027816 */ /* 0x001fc600000000ff */
[----:B------:R-:W4:Y:S04]  /*d8290*/  LDL.LU.64 R234, [R1+0x18c0] ;  /* 0x0018c00001ea7983 */ /* 0x000f280000300a00 */
[----:B------:R0:W-:Y:S01]  /*d82a0*/  @P6 STG.E.U8 desc[UR10][R230.64], R2 ;  /* 0x00000002e6006986 */ /* 0x0001e2000c10110a */
[C---:B------:R-:W-:Y:S02]  /*d82b0*/  LOP3.LUT P6, RZ, R0.reuse, 0x400000, RZ, 0xc0, !PT ;  /* 0x0040000000ff7812 */ /* 0x040fe400078cc0ff */
[----:B0-----:R-:W-:Y:S01]  /*d82c0*/  PRMT R2, R229, 0x7773, RZ ;  /* 0x00007773e5027816 */ /* 0x001fe200000000ff */
[----:B------:R-:W4:Y:S10]  /*d82d0*/  LDL.LU.64 R230, [R1+0x18c8] ;  /* 0x0018c80001e67983 */ /* 0x000f340000300a00 */
[----:B------:R0:W-:Y:S01]  /*d82e0*/  @P6 STG.E.U8 desc[UR10][R224.64], R2 ;  /* 0x00000002e0006986 */ /* 0x0001e2000c10110a */
[----:B------:R-:W-:-:S03]  /*d82f0*/  LOP3.LUT P6, RZ, R0, 0x200000, RZ, 0xc0, !PT ;  /* 0x0020000000ff7812 */ /* 0x000fc600078cc0ff */
[----:B------:R-:W4:Y:S04]  /*d8300*/  LDL.LU.64 R228, [R1+0x18d0] ;  /* 0x0018d00001e47983 */ /* 0x000f280000300a00 */
[----:B0-----:R-:W4:Y:S04]  /*d8310*/  LDL.LU.64 R224, [R1+0x18d8] ;  /* 0x0018d80001e07983 */ /* 0x001f280000300a00 */
[----:B------:R-:W4:Y:S01]  /*d8320*/  LDL.LU R233, [R1+0xc30] ;  /* 0x000c300001e97983 */ /* 0x000f220000300800 */
[----:B--2---:R-:W-:-:S05]  /*d8330*/  PRMT R2, R232, 0x7770, RZ ;  /* 0x00007770e8027816 */ /* 0x004fca00000000ff */
[----:B------:R0:W-:Y:S04]  /*d8340*/  @P6 STG.E.U8 desc[UR10][R6.64], R2 ;  /* 0x0000000206006986 */ /* 0x0001e8000c10110a */
[----:B0-----:R-:W2:Y:S01]  /*d8350*/  LDL.LU.64 R6, [R1+0x18e0] ;  /* 0x0018e00001067983 */ /* 0x001ea20000300a00 */
[----:B------:R-:W-:Y:S02]  /*d8360*/  LOP3.LUT P6, RZ, R0, 0x100000, RZ, 0xc0, !PT ;  /* 0x0010000000ff7812 */ /* 0x000fe400078cc0ff */
[----:B------:R-:W-:-:S11]  /*d8370*/  PRMT R2, R232, 0x7771, RZ ;  /* 0x00007771e8027816 */ /* 0x000fd600000000ff */
        /* <DEDUP_REMOVED lines=8> */
[C---:B------:R-:W-:Y:S02]  /*d8400*/  LOP3.LUT P0, RZ, R15.reuse, 0x4000, RZ, 0xc0, !PT ;  /* 0x000040000fff7812 */ /* 0x040fe4000780c0ff */
[C---:B------:R-:W-:Y:S02]  /*d8410*/  LOP3.LUT P1, RZ, R15.reuse, 0x8000, RZ, 0xc0, !PT ;  /* 0x000080000fff7812 */ /* 0x040fe4000782c0ff */
[C---:B------:R-:W-:Y:S02]  /*d8420*/  LOP3.LUT P2, RZ, R15.reuse, 0x10000, RZ, 0xc0, !PT ;  /* 0x000100000fff7812 */ /* 0x040fe4000784c0ff */
[C---:B------:R-:W-:Y:S02]  /*d8430*/  LOP3.LUT P3, RZ, R15.reuse, 0x20000, RZ, 0xc0, !PT ;  /* 0x000200000fff7812 */ /* 0x040fe4000786c0ff */
[----:B------:R-:W-:-:S02]  /*d8440*/  LOP3.LUT P4, RZ, R15, 0x40000, RZ, 0xc0, !PT ;  /* 0x000400000fff7812 */ /* 0x000fc4000788c0ff */
[----:B------:R-:W-:Y:S02]  /*d8450*/  LOP3.LUT P5, RZ, R15, 0x80000, RZ, 0xc0, !PT ;  /* 0x000800000fff7812 */ /* 0x000fe400078ac0ff */
[----:B---3--:R-:W-:-:S05]  /*d8460*/  PRMT R2, R226, 0x7770, RZ ;  /* 0x00007770e2027816 */ /* 0x008fca00000000ff */
[----:B----4-:R0:W-:Y:S01]  /*d8470*/  @P6 STG.E.U8 desc[UR10][R242.64], R2 ;  /* 0x00000002f2006986 */ /* 0x0101e2000c10110a */
[----:B------:R-:W-:Y:S02]  /*d8480*/  LOP3.LUT P6, RZ, R0, 0x10000, RZ, 0xc0, !PT ;  /* 0x0001000000ff7812 */ /* 0x000fe400078cc0ff */
[----:B0-----:R-:W-:-:S11]  /*d8490*/  PRMT R2, R226, 0x7771, RZ ;  /* 0x00007771e2027816 */ /* 0x001fd600000000ff */
[----:B------:R0:W-:Y:S01]  /*d84a0*/  @P6 STG.E.U8 desc[UR10][R240.64], R2 ;  /* 0x00000002f0006986 */ /* 0x0001e2000c10110a */
[----:B------:R-:W-:Y:S02]  /*d84b0*/  LOP3.LUT P6, RZ, R0, 0x8000, RZ, 0xc0, !PT ;  /* 0x0000800000ff7812 */ /* 0x000fe400078cc0ff */
[----:B0-----:R-:W-:-:S11]  /*d84c0*/  PRMT R2, R226, 0x7772, RZ ;  /* 0x00007772e2027816 */ /* 0x001fd600000000ff */
[----:B------:R0:W-:Y:S02]  /*d84d0*/  @P6 STG.E.U8 desc[UR10][R238.64], R2 ;  /* 0x00000002ee006986 */ /* 0x0001e4000c10110a */
[----:B0-----:R-:W-:-:S05]  /*d84e0*/  PRMT R2, R226, 0x7773, RZ ;  /* 0x00007773e2027816 */ /* 0x001fca00000000ff */
        /* <DEDUP_REMOVED lines=10> */
[----:B--2---:R0:W-:Y:S04]  /*d8590*/  @P5 STG.E.U8 desc[UR10][R6.64], R2 ;  /* 0x0000000206005986 */ /* 0x0041e8000c10110a */
[----:B0-----:R-:W2:Y:S04]  /*d85a0*/  LDL.LU.64 R6, [R1+0x18e8] ;  /* 0x0018e80001067983 */ /* 0x001ea80000300a00 */
[----:B------:R-:W3:Y:S04]  /*d85b0*/  LDL.LU.64 R234, [R1+0x18f0] ;  /* 0x0018f00001ea7983 */ /* 0x000ee80000300a00 */
[----:B------:R-:W4:Y:S04]  /*d85c0*/  LDL.LU.64 R224, [R1+0x18f8] ;  /* 0x0018f80001e07983 */ /* 0x000f280000300a00 */
[----:B------:R-:W4:Y:S04]  /*d85d0*/  LDL.LU.64 R230, [R1+0x1900] ;  /* 0x0019000001e67983 */ /* 0x000f280000300a00 */
[----:B------:R-:W4:Y:S04]  /*d85e0*/  LDL.LU.64 R228, [R1+0x1908] ;  /* 0x0019080001e47983 */ /* 0x000f280000300a00 */
[----:B------:R-:W4:Y:S04]  /*d85f0*/  LDL.LU.64 R226, [R1+0x1910] ;  /* 0x0019100001e27983 */ /* 0x000f280000300a00 */
[----:B------:R-:W4:Y:S01]  /*d8600*/  LDL.LU R242, [R1+0xc44] ;  /* 0x000c440001f27983 */ /* 0x000f220000300800 */
[----:B------:R-:W-:-:S02]  /*d8610*/  LOP3.LUT P2, RZ, R15, 0x100000, RZ, 0xc0, !PT ;  /* 0x001000000fff7812 */ /* 0x000fc4000784c0ff */
[----:B------:R-:W-:Y:S02]  /*d8620*/  PRMT R2, R233, 0x7771, RZ ;  /* 0x00007771e9027816 */ /* 0x000fe400000000ff */
        /* <DEDUP_REMOVED lines=12> */
[----:B------:R-:W-:Y:S01]  /*d86f0*/  LOP3.LUT P6, RZ, R15, 0x10000000, RZ, 0xc0, !PT ;  /* 0x100000000fff7812 */ /* 0x000fe200078cc0ff */
[----:B--2---:R0:W-:Y:S04]  /*d8700*/  @P2 STG.E.U8 desc[UR10][R6.64], R2 ;  /* 0x0000000206002986 */ /* 0x0041e8000c10110a */
[----:B0-----:R-:W2:Y:S04]  /*d8710*/  LDL.LU.64 R6, [R1+0x1918] ;  /* 0x0019180001067983 */ /* 0x001ea80000300a00 */
[----:B------:R-:W2:Y:S04]  /*d8720*/  LDL.LU R243, [R1+0xc34] ;  /* 0x000c340001f37983 */ /* 0x000ea80000300800 */
[----:B------:R-:W2:Y:S01]  /*d8730*/  LDL.LU.64 R248, [R1+0x1920] ;  /* 0x0019200001f87983 */ /* 0x000ea20000300a00 */
[----:B------:R-:W-:-:S03]  /*d8740*/  LOP3.LUT R0, R0, 0xfffff7ff, RZ, 0xc0, !PT ;  /* 0xfffff7ff00007812 */ /* 0x000fc600078ec0ff */
[----:B------:R-:W2:Y:S01]  /*d8750*/  LDL.LU.64 R246, [R1+0x1928] ;  /* 0x0019280001f67983 */ /* 0x000ea20000300a00 */
[----:B------:R-:W-:Y:S02]  /*d8760*/  @P6 LOP3.LUT R0, R0, 0x800, RZ, 0xfc, !PT ;  /* 0x0000080000006812 */ /* 0x000fe400078efcff */
[C---:B------:R-:W-:Y:S01]  /*d8770*/  LOP3.LUT P6, RZ, R15.reuse, 0x8000000, RZ, 0xc0, !PT ;  /* 0x080000000fff7812 */ /* 0x040fe200078cc0ff */
[----:B------:R-:W2:Y:S01]  /*d8780*/  LDL.LU.64 R244, [R1+0x1930] ;  /* 0x0019300001f47983 */ /* 0x000ea20000300a00 */
[C---:B------:R-:W-:Y:S02]  /*d8790*/  LOP3.LUT P3, RZ, R15.reuse, 0x200000, RZ, 0xc0, !PT ;  /* 0x002000000fff7812 */ /* 0x040fe4000786c0ff */
[----:B------:R-:W-:Y:S01]  /*d87a0*/  LOP3.LUT R0, R0, 0xffffefff, RZ, 0xc0, !PT ;  /* 0xffffefff00007812 */ /* 0x000fe200078ec0ff */
[----:B------:R-:W2:Y:S01]  /*d87b0*/  LDL.LU.64 R240, [R1+0x1938] ;  /* 0x0019380001f07983 */ /* 0x000ea20000300a00 */
[----:B------:R-:W-:Y:S02]  /*d87c0*/  LOP3.LUT P4, RZ, R15, 0x400000, RZ, 0xc0, !PT ;  /* 0x004000000fff7812 */ /* 0x000fe4000788c0ff */
[----:B------:R-:W-:-:S05]  /*d87d0*/  PRMT R2, R233, 0x7772, RZ ;  /* 0x00007772e9027816 */ /* 0x000fca00000000ff */
[----:B------:R-:W-:Y:S02]  /*d87e0*/  @P6 LOP3.LUT R0, R0, 0x1000, RZ, 0xfc, !PT ;  /* 0x0000100000006812 */ /* 0x000fe400078efcff */
[----:B------:R-:W-:Y:S01]  /*d87f0*/  LOP3.LUT P6, RZ, R15, 0x4000000, RZ, 0xc0, !PT ;  /* 0x040000000fff7812 */ /* 0x000fe200078cc0ff */
[----:B---3--:R0:W-:Y:S01]  /*d8800*/  @P3 STG.E.U8 desc[UR10][R234.64], R2 ;  /* 0x00000002ea003986 */ /* 0x0081e2000c10110a */
[----:B------:R-:W-:Y:S02]  /*d8810*/  LOP3.LUT R0, R0, 0xffffdfff, RZ, 0xc0, !PT ;  /* 0xffffdfff00007812 */ /* 0x000fe400078ec0ff */
[----:B0-----:R-:W-:-:S09]  /*d8820*/  PRMT R2, R233, 0x7773, RZ ;  /* 0x00007773e9027816 */ /* 0x001fd200000000ff */
[----:B------:R-:W-:Y:S02]  /*d8830*/  @P6 LOP3.LUT R0, R0, 0x2000, RZ, 0xfc, !PT ;  /* 0x0000200000006812 */ /* 0x000fe400078efcff */
[C---:B------:R-:W-:Y:S01]  /*d8840*/  LOP3.LUT P6, RZ, R15.reuse, 0x2000000, RZ, 0xc0, !PT ;  /* 0x020000000fff7812 */ /* 0x040fe200078cc0ff */
[----:B----4-:R0:W-:Y:S01]  /*d8850*/  @P4 STG.E.U8 desc[UR10][R224.64], R2 ;  /* 0x00000002e0004986 */ /* 0x0101e2000c10110a */
[----:B------:R-:W-:Y:S02]  /*d8860*/  LOP3.LUT P5, RZ, R15, 0x800000, RZ, 0xc0, !PT ;  /* 0x008000000fff7812 */ /* 0x000fe400078ac0ff */
[----:B------:R-:W-:Y:S01]  /*d8870*/  LOP3.LUT R0, R0, 0xffffbfff, RZ, 0xc0, !PT ;  /* 0xffffbfff00007812 */ /* 0x000fe200078ec0ff */
[----:B0-----:R-:W3:Y:S04]  /*d8880*/  LDL.LU R224, [R1+0xc48] ;  /* 0x000c480001e07983 */ /* 0x001ee80000300800 */
[----:B------:R-:W4:Y:S04]  /*d8890*/  LDL.LU.64 R238, [R1+0x1940] ;  /* 0x0019400001ee7983 */ /* 0x000f280000300a00 */
[----:B------:R-:W-:-:S02]  /*d88a0*/  @P6 LOP3.LUT R0, R0, 0x4000, RZ, 0xfc, !PT ;  /* 0x0000400000006812 */ /* 0x000fc400078efcff */
[----:B------:R-:W-:Y:S01]  /*d88b0*/  LOP3.LUT P6, RZ, R15, 0x1000000, RZ, 0xc0, !PT ;  /* 0x010000000fff7812 */ /* 0x000fe200078cc0ff */
[----:B------:R-:W4:Y:S01]  /*d88c0*/  LDL.LU.64 R236, [R1+0x1948] ;  /* 0x0019480001ec7983 */ /* 0x000f220000300a00 */
[----:B------:R-:W-:-:S03]  /*d88d0*/  PRMT R2, R242, 0x7770, RZ ;  /* 0x00007770f2027816 */ /* 0x000fc600000000ff */
[----:B------:R-:W4:Y:S04]  /*d88e0*/  LDL.LU R225, [R1+0xc38] ;  /* 0x000c380001e17983 */ /* 0x000f280000300800 */
[----:B------:R0:W-:Y:S04]  /*d88f0*/  @P5 STG.E.U8 desc[UR10][R230.64], R2 ;  /* 0x00000002e6005986 */ /* 0x0001e8000c10110a */
[----:B------:R-:W4:Y:S04]  /*d8900*/  LDL.LU.64 R234, [R1+0x1950] ;  /* 0x0019500001ea7983 */ /* 0x000f280000300a00 */
[----:B------:R-:W4:Y:S01]  /*d8910*/  LDL.LU.64 R232, [R1+0x1958] ;  /* 0x0019580001e87983 */ /* 0x000f220000300a00 */
[----:B0-----:R-:W-:-:S03]  /*d8920*/  PRMT R2, R242, 0x7771, RZ ;  /* 0x00007771f2027816 */ /* 0x001fc600000000ff */
[----:B------:R-:W4:Y:S04]  /*d8930*/  LDL.LU.64 R230, [R1+0x1960] ;  /* 0x0019600001e67983 */ /* 0x000f280000300a00 */
[----:B------:R0:W-:Y:S01]  /*d8940*/  @P6 STG.E.U8 desc[UR10][R228.64], R2 ;  /* 0x00000002e4006986 */ /* 0x0001e2000c10110a */
[----:B------:R-:W-:Y:S02]  /*d8950*/  LOP3.LUT P6, RZ, R0, 0x4000, RZ, 0xc0, !PT ;  /* 0x0000400000ff7812 */ /* 0x000fe400078cc0ff */
[----:B0-----:R-:W-:Y:S01]  /*d8960*/  PRMT R2, R242, 0x7772, RZ ;  /* 0x00007772f2027816 */ /* 0x001fe200000000ff */
[----:B------:R-:W4:Y:S10]  /*d8970*/  LDL.LU.64 R228, [R1+0x1968] ;  /* 0x0019680001e47983 */ /* 0x000f340000300a00 */
[----:B------:R0:W-:Y:S01]  /*d8980*/  @P6 STG.E.U8 desc[UR10][R226.64], R2 ;  /* 0x00000002e2006986 */ /* 0x0001e2000c10110a */
[----:B------:R-:W-:-:S03]  /*d8990*/  LOP3.LUT P6, RZ, R0, 0x2000, RZ, 0xc0, !PT ;  /* 0x0000200000ff7812 */ /* 0x000fc600078cc0ff */
[----:B0-----:R-:W4:Y:S01]  /*d89a0*/  LDL.LU.64 R226, [R1+0x1970] ;  /* 0x0019700001e27983 */ /* 0x001f220000300a00 */
[----:B------:R-:W-:-:S09]  /*d89b0*/  PRMT R2, R242, 0x7773, RZ ;  /* 0x00007773f2027816 */ /* 0x000fd200000000ff */
[----:B--2---:R0:W-:Y:S04]  /*d89c0*/  @P6 STG.E.U8 desc[UR10][R6.64], R2 ;  /* 0x0000000206006986 */ /* 0x0041e8000c10110a */
        /* <DEDUP_REMOVED lines=14> */
[----:B---3--:R-:W-:-:S11]  /*d8ab0*/  PRMT R2, R224, 0x7770, RZ ;  /* 0x00007770e0027816 */ /* 0x008fd600000000ff */
[----:B----4-:R0:W-:Y:S01]  /*d8ac0*/  @P6 STG.E.U8 desc[UR10][R238.64], R2 ;  /* 0x00000002ee006986 */ /* 0x0101e2000c10110a */
[----:B------:R-:W-:Y:S02]  /*d8ad0*/  LOP3.LUT P6, RZ, R0, 0x80, RZ, 0xc0, !PT ;  /* 0x0000008000ff7812 */ /* 0x000fe400078cc0ff */
[C---:B------:R-:W-:Y:S02]  /*d8ae0*/  LOP3.LUT P0, RZ, R16.reuse, 0x2, RZ, 0xc0, !PT ;  /* 0x0000000210ff7812 */ /* 0x040fe4000780c0ff */
[----:B------:R-:W-:Y:S02]  /*d8af0*/  LOP3.LUT P1, RZ, R16, 0x4, RZ, 0xc0, !PT ;  /* 0x0000000410ff7812 */ /* 0x000fe4000782c0ff */
[----:B0-----:R-:W-:-:S07]  /*d8b00*/  PRMT R2, R224, 0x7771, RZ ;  /* 0x00007771e0027816 */ /* 0x001fce00000000ff */
[----:B------:R0:W-:Y:S01]  /*d8b10*/  @P6 STG.E.U8 desc[UR10][R236.64], R2 ;  /* 0x00000002ec006986 */ /* 0x0001e2000c10110a */
[----:B------:R-:W-:Y:S02]  /*d8b20*/  LOP3.LUT P2, RZ, R16, 0x8, RZ, 0xc0, !PT ;  /* 0x0000000810ff7812 */ /* 0x000fe4000784c0ff */
[----:B0-----:R-:W-:-:S05]  /*d8b30*/  PRMT R2, R224, 0x7772, RZ ;  /* 0x00007772e0027816 */ /* 0x001fca00000000ff */
        /* <DEDUP_REMOVED lines=9> */
[----:B------:R0:W-:Y:S02]  /*d8bd0*/  @P3 STG.E.U8 desc[UR10][R228.64], R2 ;  /* 0x00000002e4003986 */ /* 0x0001e4000c10110a */
[----:B0-----:R-:W-:-:S05]  /*d8be0*/  PRMT R2, R225, 0x7772, RZ ;  /* 0x00007772e1027816 */ /* 0x001fca00000000ff */
[----:B------:R0:W-:Y:S02]  /*d8bf0*/  @P4 STG.E.U8 desc[UR10][R226.64], R2 ;  /* 0x00000002e2004986 */ /* 0x0001e4000c10110a */
[----:B0-----:R-:W-:Y:S02]  /*d8c00*/  PRMT R2, R225, 0x7773, RZ ;  /* 0x00007773e1027816 */ /* 0x001fe400000000ff */
[----:B------:R-:W3:Y:S04]  /*d8c10*/  LDL.LU.64 R226, [R1+0x1980] ;  /* 0x0019800001e27983 */ /* 0x000ee80000300a00 */
[----:B--2---:R0:W-:Y:S04]  /*d8c20*/  @P5 STG.E.U8 desc[UR10][R6.64], R2 ;  /* 0x0000000206005986 */ /* 0x0041e8000c10110a */
[----:B0-----:R-:W2:Y:S04]  /*d8c30*/  LDL.LU.64 R6, [R1+0x1988] ;  /* 0x0019880001067983 */ /* 0x001ea80000300a00 */
[----:B------:R-:W4:Y:S04]  /*d8c40*/  LDL.LU.64 R234, [R1+0x1990] ;  /* 0x0019900001ea7983 */ /* 0x000f280000300a00 */
[----:B------:R-:W3:Y:S04]  /*d8c50*/  LDL.LU R233, [R1+0xc4c] ;  /* 0x000c4c0001e97983 */ /* 0x000ee80000300800 */
[----:B------:R-:W4:Y:S04]  /*d8c60*/  LDL.LU.64 R224, [R1+0x1998] ;  /* 0x0019980001e07983 */ /* 0x000f280000300a00 */
[----:B------:R-:W4:Y:S04]  /*d8c70*/  LDL.LU.64 R230, [R1+0x19a0] ;  /* 0x0019a00001e67983 */ /* 0x000f280000300a00 */
[----:B------:R-:W4:Y:S04]  /*d8c80*/  LDL.LU.64 R228, [R1+0x19a8] ;  /* 0x0019a80001e47983 */ /* 0x000f280000300a00 */
[----:B------:R-:W4:Y:S01]  /*d8c90*/  LDL.LU R242, [R1+0xc3c] ;  /* 0x000c3c0001f27983 */ /* 0x000f220000300800 */
[----:B------:R-:W-:-:S02]  /*d8ca0*/  LOP3.LUT P2, RZ, R16, 0x80, RZ, 0xc0, !PT ;  /* 0x0000008010ff7812 */ /* 0x000fc4000784c0ff */
[----:B------:R-:W-:Y:S02]  /*d8cb0*/  LOP3.LUT P6, RZ, R16, 0x80000, RZ, 0xc0, !PT ;  /* 0x0008000010ff7812 */ /* 0x000fe400078cc0ff */
[----:B------:R-:W-:-:S11]  /*d8cc0*/  LOP3.LUT R15, R15, 0x7fffffff, RZ, 0xc0, !PT ;  /* 0x7fffffff0f0f7812 */ /* 0x000fd600078ec0ff */
[----:B------:R-:W-:Y:S02]  /*d8cd0*/  @P6 LOP3.LUT R15, R15, 0x80000000, RZ, 0xfc, !PT ;  /* 0x800000000f0f6812 */ /* 0x000fe400078efcff */
[----:B------:R-:W-:Y:S02]  /*d8ce0*/  LOP3.LUT P6, RZ, R16, 0x40000, RZ, 0xc0, !PT ;  /* 0x0004000010ff7812 */ /* 0x000fe400078cc0ff */
[----:B------:R-:W-:Y:S02]  /*d8cf0*/  LOP3.LUT R0, R0, 0xfffffffe, RZ, 0xc0, !PT ;  /* 0xfffffffe00007812 */ /* 0x000fe400078ec0ff */
[----:B------:R-:W-:-:S09]  /*d8d00*/  LOP3.LUT P3, RZ, R16, 0x100, RZ, 0xc0, !PT ;  /* 0x0000010010ff7812 */ /* 0x000fd2000786c0ff */
        /* <DEDUP_REMOVED lines=8> */
[----:B------:R-:W-:Y:S02]  /*d8d90*/  LOP3.LUT R0, R0, 0xfffffff7, RZ, 0xc0, !PT ;  /* 0xfffffff700007812 */ /* 0x000fe400078ec0ff */
[----:B---3--:R-:W-:-:S05]  /*d8da0*/  PRMT R2, R233, 0x7770, RZ ;  /* 0x00007770e9027816 */ /* 0x008fca00000000ff */
[----:B------:R0:W-:Y:S04]  /*d8db0*/  @P2 STG.E.U8 desc[UR10][R226.64], R2 ;  /* 0x00000002e2002986 */ /* 0x0001e8000c10110a */
[----:B0-----:R-:W3:Y:S01]  /*d8dc0*/  LDL.LU.64 R226, [R1+0x19b0] ;  /* 0x0019b00001e27983 */ /* 0x001ee20000300a00 */
[----:B------:R-:W-:-:S05]  /*d8dd0*/  PRMT R2, R233, 0x7771, RZ ;  /* 0x00007771e9027816 */ /* 0x000fca00000000ff */
[----:B--2---:R0:W-:Y:S04]  /*d8de0*/  @P3 STG.E.U8 desc[UR10][R6.64], R2 ;  /* 0x0000000206003986 */ /* 0x0041e8000c10110a */
[----:B0-----:R-:W2:Y:S04]  /*d8df0*/  LDL.LU.64 R6, [R1+0x19b8] ;  /* 0x0019b80001067983 */ /* 0x001ea80000300a00 */
[----:B------:R-:W2:Y:S04]  /*d8e00*/  LDL.LU.64 R248, [R1+0x19c0] ;  /* 0x0019c00001f87983 */ /* 0x000ea80000300a00 */
[----:B------:R-:W2:Y:S01]  /*d8e10*/  LDL.LU R243, [R1+0xc20] ;  /* 0x000c200001f37983 */ /* 0x000ea20000300800 */
[----:B------:R-:W-:-:S02]  /*d8e20*/  @P6 LOP3.LUT R0, R0, 0x8, RZ, 0xfc, !PT ;  /* 0x0000000800006812 */ /* 0x000fc400078efcff */
[----:B------:R-:W-:Y:S01]  /*d8e30*/  LOP3.LUT P6, RZ, R16, 0x4000, RZ, 0xc0, !PT ;  /* 0x0000400010ff7812 */ /* 0x000fe200078cc0ff */
[----:B------:R-:W2:Y:S01]  /*d8e40*/  LDL.LU.64 R246, [R1+0x19c8] ;  /* 0x0019c80001f67983 */ /* 0x000ea20000300a00 */
[----:B------:R-:W-:-:S03]  /*d8e50*/  LOP3.LUT R0, R0, 0xffffffef, RZ, 0xc0, !PT ;  /* 0xffffffef00007812 */ /* 0x000fc600078ec0ff */
[----:B------:R-:W2:Y:S01]  /*d8e60*/  LDL.LU.64 R244, [R1+0x19d0] ;  /* 0x0019d00001f47983 */ /* 0x000ea20000300a00 */
[C---:B------:R-:W-:Y:S02]  /*d8e70*/  LOP3.LUT P4, RZ, R16.reuse, 0x200, RZ, 0xc0, !PT ;  /* 0x0000020010ff7812 */ /* 0x040fe4000788c0ff */
[----:B------:R-:W-:Y:S01]  /*d8e80*/  LOP3.LUT P5, RZ, R16, 0x400, RZ, 0xc0, !PT ;  /* 0x0000040010ff7812 */ /* 0x000fe200078ac0ff */
[----:B------:R-:W2:Y:S04]  /*d8e90*/  LDL.LU.64 R240, [R1+0x19d8] ;  /* 0x0019d80001f07983 */ /* 0x000ea80000300a00 */
[----:B------:R-:W-:Y:S02]  /*d8ea0*/  @P6 LOP3.LUT R0, R0, 0x10, RZ, 0xfc, !PT ;  /* 0x0000001000006812 */ /* 0x000fe400078efcff */
[----:B------:R-:W-:-:S02]  /*d8eb0*/  LOP3.LUT P6, RZ, R16, 0x2000, RZ, 0xc0, !PT ;  /* 0x0000200010ff7812 */ /* 0x000fc400078cc0ff */
[----:B------:R-:W-:Y:S02]  /*d8ec0*/  LOP3.LUT R0, R0, 0xffffffdf, RZ, 0xc0, !PT ;  /* 0xffffffdf00007812 */ /* 0x000fe400078ec0ff */
[----:B------:R-:W-:-:S09]  /*d8ed0*/  PRMT R2, R233, 0x7772, RZ ;  /* 0x00007772e9027816 */ /* 0x000fd200000000ff */
[----:B------:R-:W-:Y:S02]  /*d8ee0*/  @P6 LOP3.LUT R0, R0, 0x20, RZ, 0xfc, !PT ;  /* 0x0000002000006812 */ /* 0x000fe400078efcff */
[----:B------:R-:W-:Y:S01]  /*d8ef0*/  LOP3.LUT P6, RZ, R16, 0x1000, RZ, 0xc0, !PT ;  /* 0x0000100010ff7812 */ /* 0x000fe200078cc0ff */
[----:B----4-:R0:W-:Y:S01]  /*d8f00*/  @P4 STG.E.U8 desc[UR10][R234.64], R2 ;  /* 0x00000002ea004986 */ /* 0x0101e2000c10110a */
[----:B------:R-:W-:Y:S02]  /*d8f10*/  LOP3.LUT R0, R0, 0xffffffbf, RZ, 0xc0, !PT ;  /* 0xffffffbf00007812 */ /* 0x000fe400078ec0ff */
[----:B0-----:R-:W-:-:S09]  /*d8f20*/  PRMT R2, R233, 0x7773, RZ ;  /* 0x00007773e9027816 */ /* 0x001fd200000000ff */
[----:B------:R-:W-:Y:S02]  /*d8f30*/  @P6 LOP3.LUT R0, R0, 0x40, RZ, 0xfc, !PT ;  /* 0x0000004000006812 */ /* 0x000fe400078efcff */
[----:B------:R-:W-:Y:S01]  /*d8f40*/  LOP3.LUT P6, RZ, R16, 0x800, RZ, 0xc0, !PT ;  /* 0x0000080010ff7812 */ /* 0x000fe200078cc0ff */
[----:B------:R0:W-:Y:S04]  /*d8f50*/  @P5 STG.E.U8 desc[UR10][R224.64], R2 ;  /* 0x00000002e0005986 */ /* 0x0001e8000c10110a */
[----:B0-----:R-:W4:Y:S01]  /*d8f60*/  LDL.LU R225, [R1+0xc10] ;  /* 0x000c100001e17983 */ /* 0x001f220000300800 */
[----:B------:R-:W-:-:S03]  /*d8f70*/  PRMT R2, R242, 0x7770, RZ ;  /* 0x00007770f2027816 */ /* 0x000fc600000000ff */
[----:B------:R-:W4:Y:S04]  /*d8f80*/  LDL.LU.64 R238, [R1+0x19e0] ;  /* 0x0019e00001ee7983 */ /* 0x000f280000300a00 */
[----:B------:R-:W4:Y:S04]  /*d8f90*/  LDL.LU.64 R236, [R1+0x19e8] ;  /* 0x0019e80001ec7983 */ /* 0x000f280000300a00 */
[----:B------:R0:W-:Y:S01]  /*d8fa0*/  @P6 STG.E.U8 desc[UR10][R230.64], R2 ;  /* 0x00000002e6006986 */ /* 0x0001e2000c10110a */
[----:B------:R-:W-:-:S03]  /*d8fb0*/  LOP3.LUT P6, RZ, R0, 0x40, RZ, 0xc0, !PT ;  /* 0x0000004000ff7812 */ /* 0x000fc600078cc0ff */
[----:B------:R-:W4:Y:S04]  /*d8fc0*/  LDL.LU.64 R234, [R1+0x19f0] ;  /* 0x0019f00001ea7983 */ /* 0x000f280000300a00 */
[----:B------:R-:W4:Y:S01]  /*d8fd0*/  LDL.LU.64 R232, [R1+0x19f8] ;  /* 0x0019f80001e87983 */ /* 0x000f220000300a00 */
[----:B0-----:R-:W-:-:S03]  /*d8fe0*/  PRMT R2, R242, 0x7771, RZ ;  /* 0x00007771f2027816 */ /* 0x001fc600000000ff */
[----:B------:R-:W4:Y:S04]  /*d8ff0*/  LDL.LU R224, [R1+0xc24] ;  /* 0x000c240001e07983 */ /* 0x000f280000300800 */
[----:B------:R0:W-:Y:S01]  /*d9000*/  @P6 STG.E.U8 desc[UR10][R228.64], R2 ;  /* 0x00000002e4006986 */ /* 0x0001e2000c10110a */
[----:B------:R-:W-:-:S03]  /*d9010*/  LOP3.LUT P6, RZ, R0, 0x20, RZ, 0xc0, !PT ;  /* 0x0000002000ff7812 */ /* 0x000fc600078cc0ff */
[----:B------:R-:W4:Y:S04]  /*d9020*/  LDL.LU.64 R230, [R1+0x1a00] ;  /* 0x001a000001e67983 */ /* 0x000f280000300a00 */
[----:B0-----:R-:W4:Y:S01]  /*d9030*/  LDL.LU.64 R228, [R1+0x1a08] ;  /* 0x001a080001e47983 */ /* 0x001f220000300a00 */
[----:B------:R-:W-:-:S05]  /*d9040*/  PRMT R2, R242, 0x7772, RZ ;  /* 0x00007772f2027816 */ /* 0x000fca00000000ff */
[----:B---3--:R0:W-:Y:S04]  /*d9050*/  @P6 STG.E.U8 desc[UR10][R226.64], R2 ;  /* 0x00000002e2006986 */ /* 0x0081e8000c10110a */
[----:B0-----:R-:W3:Y:S01]  /*d9060*/  LDL.LU.64 R226, [R1+0x1a10] ;  /* 0x001a100001e27983 */ /* 0x001ee20000300a00 */
[----:B------:R-:W-:Y:S02]  /*d9070*/  LOP3.LUT P6, RZ, R0, 0x10, RZ, 0xc0, !PT ;  /* 0x0000001000ff7812 */ /* 0x000fe400078cc0ff */
[----:B------:R-:W-:-:S11]  /*d9080*/  PRMT R2, R242, 0x7773, RZ ;  /* 0x00007773f2027816 */ /* 0x000fd600000000ff */
[----:B--2---:R0:W-:Y:S01]  /*d9090*/  @P6 STG.E.U8 desc[UR10][R6.64], R2 ;  /* 0x0000000206006986 */ /* 0x0041e2000c10110a */
[C---:B------:R-:W-:Y:S02]  /*d90a0*/  LOP3.LUT P6, RZ, R0.reuse, 0x8, RZ, 0xc0, !PT ;  /* 0x0000000800ff7812 */ /* 0x040fe400078cc0ff */
[----:B0-----:R-:W-:Y:S01]  /*d90b0*/  PRMT R2, R243, 0x7770, RZ ;  /* 0x00007770f3027816 */ /* 0x001fe200000000ff */
[----:B------:R-:W2:Y:S10]  /*d90c0*/  LDL.LU.64 R6, [R1+0x52a8] ;  /* 0x0052a80001067983 */ /* 0x000eb40000300a00 */
[----:B------:R0:W-:Y:S01]  /*d90d0*/  @P6 STG.E.U8 desc[UR10][R248.64], R2 ;  /* 0x00000002f8006986 */ /* 0x0001e2000c10110a */
[----:B------:R-:W-:-:S02]  /*d90e0*/  LOP3.LUT P6, RZ, R0, 0x4, RZ, 0xc0, !PT ;  /* 0x0000000400ff7812 */ /* 0x000fc400078cc0ff */
[----:B0-----:R-:W-:-:S11]  /*d90f0*/  PRMT R2, R243, 0x7771, RZ ;  /* 0x00007771f3027816 */ /* 0x001fd600000000ff */
[----:B------:R0:W-:Y:S01]  /*d9100*/  @P6 STG.E.U8 desc[UR10][R246.64], R2 ;  /* 0x00000002f6006986 */ /* 0x0001e2000c10110a */
[----:B------:R-:W-:Y:S02]  /*d9110*/  LOP3.LUT P6, RZ, R0, 0x2, RZ, 0xc0, !PT ;  /* 0x0000000200ff7812 */ /* 0x000fe400078cc0ff */
[----:B0-----:R-:W-:-:S11]  /*d9120*/  PRMT R2, R243, 0x7772, RZ ;  /* 0x00007772f3027816 */ /* 0x001fd600000000ff */
[----:B------:R-:W-:Y:S01]  /*d9130*/  @P6 STG.E.U8 desc[UR10][R244.64], R2 ;  /* 0x00000002f4006986 */ /* 0x000fe2000c10110a */
[----:B------:R-:W-:Y:S02]  /*d9140*/  LOP3.LUT P6, RZ, R0, 0x1, RZ, 0xc0, !PT ;  /* 0x0000000100ff7812 */ /* 0x000fe400078cc0ff */
[----:B------:R-:W-:Y:S02]  /*d9150*/  PRMT R0, R243, 0x7773, RZ ;  /* 0x00007773f3007816 */ /* 0x000fe400000000ff */
[----:B------:R-:W-:-:S09]  /*d9160*/  LOP3.LUT P0, RZ, R16, 0x100000, RZ, 0xc0, !PT ;  /* 0x0010000010ff7812 */ /* 0x000fd2000780c0ff */
[----:B------:R4:W-:Y:S01]  /*d9170*/  @P6 STG.E.U8 desc[UR10][R240.64], R0 ;  /* 0x00000000f0006986 */ /* 0x0009e2000c10110a */
[----:B------:R-:W-:Y:S02]  /*d9180*/  LOP3.LUT P6, RZ, R15, 0x80000000, RZ, 0xc0, !PT ;  /* 0x800000000fff7812 */ /* 0x000fe400078cc0ff */
[----:B------:R-:W-:Y:S02]  /*d9190*/  LOP3.LUT P1, RZ, R16, 0x200000, RZ, 0xc0, !PT ;  /* 0x0020000010ff7812 */ /* 0x000fe4000782c0ff */
[----:B----4-:R-:W-:-:S09]  /*d91a0*/  PRMT R0, R225, 0x7770, RZ ;  /* 0x00007770e1007816 */ /* 0x010fd200000000ff */
        /* <DEDUP_REMOVED lines=15> */
[----:B0-----:R-:W-:-:S05]  /*d92a0*/  PRMT R0, R224, 0x7772, RZ ;  /* 0x00007772e0007816 */ /* 0x001fca00000000ff */
[----:B---3--:R0:W-:Y:S04]  /*d92b0*/  @P5 STG.E.U8 desc[UR10][R226.64], R0 ;  /* 0x00000000e2005986 */ /* 0x0081e8000c10110a */
[----:B0-----:R-:W3:Y:S04]  /*d92c0*/  LDL.LU.64 R226, [R1+0x1a18] ;  /* 0x001a180001e27983 */ /* 0x001ee80000300a00 */
[----:B------:R-:W4:Y:S04]  /*d92d0*/  LDL.LU.64 R236, [R1+0x1a20] ;  /* 0x001a200001ec7983 */ /* 0x000f280000300a00 */
[----:B------:R-:W2:Y:S04]  /*d92e0*/  LDL.LU.64 R234, [R1+0x1a28] ;  /* 0x001a280001ea7983 */ /* 0x000ea80000300a00 */
[----:B------:R-:W2:Y:S04]  /*d92f0*/  LDL.LU.64 R232, [R1+0x1a30] ;  /* 0x001a300001e87983 */ /* 0x000ea80000300a00 */
[----:B------:R-:W4:Y:S04]  /*d9300*/  LDL.LU R225, [R1+0xc14] ;  /* 0x000c140001e17983 */ /* 0x000f280000300800 */
[----:B------:R-:W2:Y:S04]  /*d9310*/  LDL.LU.64 R230, [R1+0x1a38] ;  /* 0x001a380001e67983 */ /* 0x000ea80000300a00 */
[----:B------:R-:W2:Y:S01]  /*d9320*/  LDL.LU R240, [R1+0xc28] ;  /* 0x000c280001f07983 */ /* 0x000ea20000300800 */
[----:B------:R-:W-:-:S03]  /*d9330*/  LOP3.LUT P2, RZ, R16, 0x4000000, RZ, 0xc0, !PT ;  /* 0x0400000010ff7812 */ /* 0x000fc6000784c0ff */
[----:B------:R-:W2:Y:S01]  /*d9340*/  LDL.LU.64 R228, [R1+0x1a40] ;  /* 0x001a400001e47983 */ /* 0x000ea20000300a00 */
[----:B------:R-:W-:Y:S02]  /*d9350*/  PRMT R0, R224, 0x7773, RZ ;  /* 0x00007773e0007816 */ /* 0x000fe400000000ff */
[C---:B------:R-:W-:Y:S02]  /*d9360*/  LOP3.LUT P3, RZ, R16.reuse, 0x8000000, RZ, 0xc0, !PT ;  /* 0x0800000010ff7812 */ /* 0x040fe4000786c0ff */
[----:B------:R-:W-:Y:S02]  /*d9370*/  LOP3.LUT P4, RZ, R16, 0x10000000, RZ, 0xc0, !PT ;  /* 0x1000000010ff7812 */ /* 0x000fe4000788c0ff */
        /* <DEDUP_REMOVED lines=13> */
[----:B---3--:R0:W-:Y:S04]  /*d9450*/  @P2 STG.E.U8 desc[UR10][R226.64], R0 ;  /* 0x00000000e2002986 */ /* 0x0081e8000c10110a */
[----:B0-----:R-:W3:Y:S04]  /*d9460*/  LDL.LU.64 R226, [R1+0x1a48] ;  /* 0x001a480001e27983 */ /* 0x001ee80000300a00 */
[----:B------:R-:W3:Y:S04]  /*d9470*/  LDL.LU.64 R248, [R1+0x1a50] ;  /* 0x001a500001f87983 */ /* 0x000ee80000300a00 */
[----:B------:R-:W3:Y:S04]  /*d9480*/  LDL.LU.64 R246, [R1+0x1a58] ;  /* 0x001a580001f67983 */ /* 0x000ee80000300a00 */
[----:B------:R-:W3:Y:S04]  /*d9490*/  LDL.LU R241, [R1+0xc18] ;  /* 0x000c180001f17983 */ /* 0x000ee80000300800 */
[----:B------:R-:W3:Y:S04]  /*d94a0*/  LDL.LU.64 R2, [R1+0x1a60] ;  /* 0x001a600001027983 */ /* 0x000ee80000300a00 */
[----:B------:R-:W3:Y:S04]  /*d94b0*/  LDL.LU.64 R244, [R1+0x1a68] ;  /* 0x001a680001f47983 */ /* 0x000ee80000300a00 */
[----:B------:R-:W3:Y:S01]  /*d94c0*/  LDL.LU.64 R242, [R1+0x1a70] ;  /* 0x001a700001f27983 */ /* 0x000ee20000300a00 */
[----:B----4-:R-:W-:-:S03]  /*d94d0*/  PRMT R0, R225, 0x7770, RZ ;  /* 0x00007770e1007816 */ /* 0x010fc600000000ff */
[----:B------:R-:W4:Y:S04]  /*d94e0*/  LDL.LU R224, [R1+0xc2c] ;  /* 0x000c2c0001e07983 */ /* 0x000f280000300800 */
[----:B------:R-:W4:Y:S04]  /*d94f0*/  LDL.LU.64 R238, [R1+0x1a78] ;  /* 0x001a780001ee7983 */ /* 0x000f280000300a00 */
[----:B------:R0:W-:Y:S02]  /*d9500*/  @P3 STG.E.U8 desc[UR10][R236.64], R0 ;  /* 0x00000000ec003986 */ /* 0x0001e4000c10110a */
[----:B0-----:R-:W-:-:S02]  /*d9510*/  PRMT R0, R225, 0x7771, RZ ;  /* 0x00007771e1007816 */ /* 0x001fc400000000ff */
[----:B------:R-:W4:Y:S04]  /*d9520*/  LDL.LU.64 R236, [R1+0x1a80] ;  /* 0x001a800001ec7983 */ /* 0x000f280000300a00 */
[----:B--2---:R0:W-:Y:S04]  /*d9530*/  @P4 STG.E.U8 desc[UR10][R234.64], R0 ;  /* 0x00000000ea004986 */ /* 0x0041e8000c10110a */
[----:B0-----:R-:W2:Y:S01]  /*d9540*/  LDL.LU.64 R234, [R1+0x1a88] ;  /* 0x001a880001ea7983 */ /* 0x001ea20000300a00 */
[----:B------:R-:W-:-:S04]  /*d9550*/  LOP3.LUT R15, R15, 0xf7ffffff, RZ, 0xc0, !PT ;  /* 0xf7ffffff0f0f7812 */ /* 0x000fc800078ec0ff */
[----:B------:R-:W-:Y:S02]  /*d9560*/  @P6 LOP3.LUT R15, R15, 0x8000000, RZ, 0xfc, !PT ;  /* 0x080000000f0f6812 */ /* 0x000fe400078efcff */
        /* <DEDUP_REMOVED lines=8> */
[----:B------:R-:W-:Y:S02]  /*d95f0*/  LOP3.LUT R15, R15, 0xbfffffff, RZ, 0xc0, !PT ;  /* 0xbfffffff0f0f7812 */ /* 0x000fe400078ec0ff */
[----:B------:R-:W-:-:S09]  /*d9600*/  PRMT R0, R225, 0x7772, RZ ;  /* 0x00007772e1007816 */ /* 0x000fd200000000ff */
[----:B------:R-:W-:Y:S02]  /*d9610*/  @P6 LOP3.LUT R15, R15, 0x40000000, RZ, 0xfc, !PT ;  /* 0x400000000f0f6812 */ /* 0x000fe400078efcff */
[----:B------:R-:W-:Y:S01]  /*d9620*/  LOP3.LUT P6, RZ, R16, 0x40000000, RZ, 0xc0, !PT ;  /* 0x4000000010ff7812 */ /* 0x000fe200078cc0ff */
[----:B------:R0:W-:Y:S02]  /*d9630*/  @P5 STG.E.U8 desc[UR10][R232.64], R0 ;  /* 0x00000000e8005986 */ /* 0x0001e4000c10110a */
[----:B0-----:R-:W-:Y:S02]  /*d9640*/  PRMT R0, R225, 0x7773, RZ ;  /* 0x00007773e1007816 */ /* 0x001fe400000000ff */
[----:B------:R-:W2:Y:S08]  /*d9650*/  LDL.LU.64 R232, [R1+0x1a90] ;  /* 0x001a900001e87983 */ /* 0x000eb00000300a00 */
[----:B------:R0:W-:Y:S01]  /*d9660*/  @P6 STG.E.U8 desc[UR10][R230.64], R0 ;  /* 0x00000000e6006986 */ /* 0x0001e2000c10110a */
[----:B------:R-:W-:-:S03]  /*d9670*/  LOP3.LUT P6, RZ, R15, 0x40000000, RZ, 0xc0, !PT ;  /* 0x400000000fff7812 */ /* 0x000fc600078cc0ff */
[----:B------:R-:W2:Y:S01]  /*d9680*/  LDL.LU R225, [R1+0xc1c] ;  /* 0x000c1c0001e17983 */ /* 0x000ea20000300800 */
[----:B0-----:R-:W-:-:S03]  /*d9690*/  PRMT R0, R240, 0x7770, RZ ;  /* 0x00007770f0007816 */ /* 0x001fc600000000ff */
[----:B------:R-:W2:Y:S06]  /*d96a0*/  LDL.LU.64 R230, [R1+0x1a98] ;  /* 0x001a980001e67983 */ /* 0x000eac0000300a00 */
[----:B------:R0:W-:Y:S01]  /*d96b0*/  @P6 STG.E.U8 desc[UR10][R228.64], R0 ;  /* 0x00000000e4006986 */ /* 0x0001e2000c10110a */
[----:B------:R-:W-:Y:S02]  /*d96c0*/  LOP3.LUT P6, RZ, R15, 0x20000000, RZ, 0xc0, !PT ;  /* 0x200000000fff7812 */ /* 0x000fe400078cc0ff */
[----:B0-----:R-:W-:Y:S01]  /*d96d0*/  PRMT R0, R240, 0x7771, RZ ;  /* 0x00007771f0007816 */ /* 0x001fe200000000ff */
[----:B------:R-:W2:Y:S01]  /*d96e0*/  LDL.LU.64 R228, [R1+0x1aa0] ;  /* 0x001aa00001e47983 */ /* 0x000ea20000300a00 */
[----:B------:R-:W-:-:S02]  /*d96f0*/  LOP3.LUT P0, RZ, R17, 0x80, RZ, 0xc0, !PT ;  /* 0x0000008011ff7812 */ /* 0x000fc4000780c0ff */
[----:B------:R-:W-:-:S07]  /*d9700*/  LOP3.LUT P1, RZ, R17, 0x100, RZ, 0xc0, !PT ;  /* 0x0000010011ff7812 */ /* 0x000fce000782c0ff */
[----:B---3--:R0:W-:Y:S01]  /*d9710*/  @P6 STG.E.U8 desc[UR10][R226.64], R0 ;  /* 0x00000000e2006986 */ /* 0x0081e2000c10110a */
[C---:B------:R-:W-:Y:S02]  /*d9720*/  LOP3.LUT P6, RZ, R15.reuse, 0x10000000, RZ, 0xc0, !PT ;  /* 0x100000000fff7812 */ /* 0x040fe400078cc0ff */
[----:B0-----:R-:W-:Y:S01]  /*d9730*/  PRMT R0, R240, 0x7772, RZ ;  /* 0x00007772f0007816 */ /* 0x001fe200000000ff */
[----:B------:R-:W3:Y:S10]  /*d9740*/  LDL.LU.64 R226, [R1+0x1aa8] ;  /* 0x001aa80001e27983 */ /* 0x000ef40000300a00 */
        /* <DEDUP_REMOVED lines=15> */
[----:B----4-:R0:W-:Y:S02]  /*d9840*/  @P6 STG.E.U8 desc[UR10][R238.64], R0 ;  /* 0x00000000ee006986 */ /* 0x0101e4000c10110a */
[----:B0-----:R-:W-:-:S05]  /*d9850*/  PRMT R0, R224, 0x7770, RZ ;  /* 0x00007770e0007816 */ /* 0x001fca00000000ff */
[----:B------:R0:W-:Y:S02]  /*d9860*/  @P0 STG.E.U8 desc[UR10][R236.64], R0 ;  /* 0x00000000ec000986 */ /* 0x0001e4000c10110a */
[----:B0-----:R-:W-:-:S05]  /*d9870*/  PRMT R0, R224, 0x7771, RZ ;  /* 0x00007771e0007816 */ /* 0x001fca00000000ff */
[----:B--2---:R0:W-:Y:S04]  /*d9880*/  @P1 STG.E.U8 desc[UR10][R234.64], R0 ;  /* 0x00000000ea001986 */ /* 0x0041e8000c10110a */
[----:B0-----:R-:W2:Y:S01]  /*d9890*/  LDL.LU.64 R234, [R1+0x1ab0] ;  /* 0x001ab00001ea7983 */ /* 0x001ea20000300a00 */
[C---:B------:R-:W-:Y:S02]  /*d98a0*/  LOP3.LUT P2, RZ, R17.reuse, 0x200, RZ, 0xc0, !PT ;  /* 0x0000020011ff7812 */ /* 0x040fe4000784c0ff */
[C---:B------:R-:W-:Y:S01]  /*d98b0*/  LOP3.LUT P3, RZ, R17.reuse, 0x400, RZ, 0xc0, !PT ;  /* 0x0000040011ff7812 */ /* 0x040fe2000786c0ff */
[----:B------:R-:W4:Y:S01]  /*d98c0*/  LDL.LU.64 R238, [R1+0x1ab8] ;  /* 0x001ab80001ee7983 */ /* 0x000f220000300a00 */
        /* <DEDUP_REMOVED lines=14> */
[----:B---3--:R0:W-:Y:S04]  /*d99b0*/  @P5 STG.E.U8 desc[UR10][R226.64], R0 ;  /* 0x00000000e2005986 */ /* 0x0081e8000c10110a */
[----:B0-----:R-:W3:Y:S01]  /*d99c0*/  LDL.LU.64 R226, [R1+0x1ad8] ;  /* 0x001ad80001e27983 */ /* 0x001ee20000300a00 */
[----:B------:R-:W-:-:S05]  /*d99d0*/  PRMT R0, R225, 0x7772, RZ ;  /* 0x00007772e1007816 */ /* 0x000fca00000000ff */
[----:B--2---:R0:W-:Y:S04]  /*d99e0*/  @P2 STG.E.U8 desc[UR10][R234.64], R0 ;  /* 0x00000000ea002986 */ /* 0x0041e8000c10110a */
[----:B0-----:R-:W2:Y:S01]  /*d99f0*/  LDL.LU R234, [R1+0xa20] ;  /* 0x000a200001ea7983 */ /* 0x001ea20000300800 */
[----:B------:R-:W-:-:S03]  /*d9a00*/  PRMT R0, R225, 0x7773, RZ ;  /* 0x00007773e1007816 */ /* 0x000fc600000000ff */
[----:B------:R-:W2:Y:S01]  /*d9a10*/  LDL.LU.64 R224, [R1+0x1ae0] ;  /* 0x001ae00001e07983 */ /* 0x000ea20000300a00 */
[----:B------:R-:W-:Y:S02]  /*d9a20*/  LOP3.LUT P6, RZ, R17, 0x2000000, RZ, 0xc0, !PT ;  /* 0x0200000011ff7812 */ /* 0x000fe400078cc0ff */
        /* <DEDUP_REMOVED lines=18> */
[----:B----4-:R0:W-:Y:S10]  /*d9b50*/  @P3 STG.E.U8 desc[UR10][R238.64], R0 ;  /* 0x00000000ee003986 */ /* 0x0101f4000c10110a */
[----:B------:R-:W-:-:S02]  /*d9b60*/  @P6 LOP3.LUT R15, R15, 0x80000, RZ, 0xfc, !PT ;  /* 0x000800000f0f6812 */ /* 0x000fc400078efcff */
[----:B------:R-:W-:Y:S02]  /*d9b70*/  LOP3.LUT P6, RZ, R17, 0x100000, RZ, 0xc0, !PT ;  /* 0x0010000011ff7812 */ /* 0x000fe400078cc0ff */
[----:B------:R-:W-:Y:S02]  /*d9b80*/  LOP3.LUT R15, R15, 0xffefffff, RZ, 0xc0, !PT ;  /* 0xffefffff0f0f7812 */ /* 0x000fe400078ec0ff */
[----:B0-----:R-:W-:-:S05]  /*d9b90*/  PRMT R0, R231, 0x7770, RZ ;  /* 0x00007770e7007816 */ /* 0x001fca00000000ff */
[----:B------:R0:W-:Y:S04]  /*d9ba0*/  @P4 STG.E.U8 desc[UR10][R228.64], R0 ;  /* 0x00000000e4004986 */ /* 0x0001e8000c10110a */
[----:B------:R-:W-:Y:S02]  /*d9bb0*/  @P6 LOP3.LUT R15, R15, 0x100000, RZ, 0xfc, !PT ;  /* 0x001000000f0f6812 */ /* 0x000fe400078efcff */
[----:B------:R-:W-:Y:S01]  /*d9bc0*/  LOP3.LUT P6, RZ, R17, 0x80000, RZ, 0xc0, !PT ;  /* 0x0008000011ff7812 */ /* 0x000fe200078cc0ff */
[----:B0-----:R-:W4:Y:S01]  /*d9bd0*/  LDL.LU R228, [R1+0xc04] ;  /* 0x000c040001e47983 */ /* 0x001f220000300800 */
[----:B------:R-:W-:-:S03]  /*d9be0*/  LOP3.LUT R15, R15, 0xffdfffff, RZ, 0xc0, !PT ;  /* 0xffdfffff0f0f7812 */ /* 0x000fc600078ec0ff */
[----:B------:R-:W4:Y:S08]  /*d9bf0*/  LDL.LU.64 R244, [R1+0x1b00] ;  /* 0x001b000001f47983 */ /* 0x000f300000300a00 */
[----:B------:R-:W-:Y:S01]  /*d9c00*/  @P6 LOP3.LUT R15, R15, 0x200000, RZ, 0xfc, !PT ;  /* 0x002000000f0f6812 */ /* 0x000fe200078efcff */
[----:B------:R-:W4:Y:S01]  /*d9c10*/  LDL.LU.64 R242, [R1+0x1b08] ;  /* 0x001b080001f27983 */ /* 0x000f220000300a00 */
[----:B------:R-:W-:-:S02]  /*d9c20*/  LOP3.LUT P6, RZ, R17, 0x40000, RZ, 0xc0, !PT ;  /* 0x0004000011ff7812 */ /* 0x000fc400078cc0ff */
[----:B------:R-:W-:Y:S01]  /*d9c30*/  LOP3.LUT P5, RZ, R17, 0x10000, RZ, 0xc0, !PT ;  /* 0x0001000011ff7812 */ /* 0x000fe200078ac0ff */
[----:B------:R-:W4:Y:S01]  /*d9c40*/  LDL.LU R229, [R1+0xa24] ;  /* 0x000a240001e57983 */ /* 0x000f220000300800 */
[----:B------:R-:W-:Y:S02]  /*d9c50*/  LOP3.LUT R15, R15, 0xffbfffff, RZ, 0xc0, !PT ;  /* 0xffbfffff0f0f7812 */ /* 0x000fe400078ec0ff */
[----:B------:R-:W-:Y:S01]  /*d9c60*/  PRMT R0, R231, 0x7771, RZ ;  /* 0x00007771e7007816 */ /* 0x000fe200000000ff */
[----:B------:R-:W4:Y:S04]  /*d9c70*/  LDL.LU.64 R240, [R1+0x1b10] ;  /* 0x001b100001f07983 */ /* 0x000f280000300a00 */
[----:B------:R-:W4:Y:S02]  /*d9c80*/  LDL.LU.64 R238, [R1+0x1b18] ;  /* 0x001b180001ee7983 */ /* 0x000f240000300a00 */
[----:B------:R-:W-:-:S02]  /*d9c90*/  @P6 LOP3.LUT R15, R15, 0x400000, RZ, 0xfc, !PT ;  /* 0x004000000f0f6812 */ /* 0x000fc400078efcff */
[----:B------:R-:W-:Y:S01]  /*d9ca0*/  LOP3.LUT P6, RZ, R17, 0x20000, RZ, 0xc0, !PT ;  /* 0x0002000011ff7812 */ /* 0x000fe200078cc0ff */
[----:B------:R0:W-:Y:S02]  /*d9cb0*/  @P5 STG.E.U8 desc[UR10][R236.64], R0 ;  /* 0x00000000ec005986 */ /* 0x0001e4000c10110a */
[----:B0-----:R-:W-:Y:S02]  /*d9cc0*/  PRMT R0, R231, 0x7772, RZ ;  /* 0x00007772e7007816 */ /* 0x001fe400000000ff */
[----:B------:R-:W4:Y:S08]  /*d9cd0*/  LDL.LU.64 R236, [R1+0x1b20] ;  /* 0x001b200001ec7983 */ /* 0x000f300000300a00 */
[----:B------:R0:W-:Y:S01]  /*d9ce0*/  @P6 STG.E.U8 desc[UR10][R232.64], R0 ;  /* 0x00000000e8006986 */ /* 0x0001e2000c10110a */
[----:B------:R-:W-:-:S02]  /*d9cf0*/  LOP3.LUT P6, RZ, R15, 0x400000, RZ, 0xc0, !PT ;  /* 0x004000000fff7812 */ /* 0x000fc400078cc0ff */
[----:B0-----:R-:W-:Y:S01]  /*d9d00*/  PRMT R0, R231, 0x7773, RZ ;  /* 0x00007773e7007816 */ /* 0x001fe200000000ff */
[----:B------:R-:W4:Y:S04]  /*d9d10*/  LDL.LU.64 R232, [R1+0x1b28] ;  /* 0x001b280001e87983 */ /* 0x000f280000300a00 */
[----:B------:R-:W4:Y:S06]  /*d9d20*/  LDL.LU.64 R230, [R1+0x1b30] ;  /* 0x001b300001e67983 */ /* 0x000f2c0000300a00 */
[----:B---3--:R0:W-:Y:S01]  /*d9d30*/  @P6 STG.E.U8 desc[UR10][R226.64], R0 ;  /* 0x00000000e2006986 */ /* 0x0081e2000c10110a */
[----:B------:R-:W-:-:S03]  /*d9d40*/  LOP3.LUT P6, RZ, R15, 0x200000, RZ, 0xc0, !PT ;  /* 0x002000000fff7812 */ /* 0x000fc600078cc0ff */
[----:B0-----:R-:W3:Y:S04]  /*d9d50*/  LDL.LU.64 R226, [R1+0x1b38] ;  /* 0x001b380001e27983 */ /* 0x001ee80000300a00 */
[----:B------:R-:W3:Y:S01]  /*d9d60*/  LDL.LU R235, [R1+0xc08] ;  /* 0x000c080001eb7983 */ /* 0x000ee20000300800 */
        /* <DEDUP_REMOVED lines=13> */
[----:B------:R-:W-:Y:S02]  /*d9e40*/  LOP3.LUT P0, RZ, R17, 0x4000000, RZ, 0xc0, !PT ;  /* 0x0400000011ff7812 */ /* 0x000fe4000780c0ff */
[----:B----4-:R-:W-:-:S09]  /*d9e50*/  PRMT R0, R228, 0x7770, RZ ;  /* 0x00007770e4007816 */ /* 0x010fd200000000ff */
[----:B------:R0:W-:Y:S01]  /*d9e60*/  @P6 STG.E.U8 desc[UR10][R244.64], R0 ;  /* 0x00000000f4006986 */ /* 0x0001e2000c10110a */
[----:B------:R-:W-:Y:S02]  /*d9e70*/  LOP3.LUT P6, RZ, R15, 0x10000, RZ, 0xc0, !PT ;  /* 0x000100000fff7812 */ /* 0x000fe400078cc0ff */
[----:B0-----:R-:W-:-:S11]  /*d9e80*/  PRMT R0, R228, 0x7771, RZ ;  /* 0x00007771e4007816 */ /* 0x001fd600000000ff */
[----:B------:R0:W-:Y:S01]  /*d9e90*/  @P6 STG.E.U8 desc[UR10][R242.64], R0 ;  /* 0x00000000f2006986 */ /* 0x0001e2000c10110a */
[----:B------:R-:W-:Y:S02]  /*d9ea0*/  LOP3.LUT P6, RZ, R15, 0x8000, RZ, 0xc0, !PT ;  /* 0x000080000fff7812 */ /* 0x000fe400078cc0ff */
[----:B------:R-:W-:Y:S02]  /*d9eb0*/  LOP3.LUT P1, RZ, R17, 0x8000000, RZ, 0xc0, !PT ;  /* 0x0800000011ff7812 */ /* 0x000fe4000782c0ff */
[----:B0-----:R-:W-:-:S09]  /*d9ec0*/  PRMT R0, R228, 0x7772, RZ ;  /* 0x00007772e4007816 */ /* 0x001fd200000000ff */
        /* <DEDUP_REMOVED lines=14> */
[----:B---3--:R0:W-:Y:S02]  /*d9fb0*/  @P4 STG.E.U8 desc[UR10][R226.64], R0 ;  /* 0x00000000e2004986 */ /* 0x0081e4000c10110a */
        /* <DEDUP_REMOVED lines=10> */
[----:B------:R-:W-:Y:S02]  /*da060*/  LOP3.LUT R15, R15, 0xffffff7f, RZ, 0xc0, !PT ;  /* 0xffffff7f0f0f7812 */ /* 0x000fe400078ec0ff */
[----:B------:R-:W-:Y:S02]  /*da070*/  LOP3.LUT P2, RZ, R18, 0x1, RZ, 0xc0, !PT ;  /* 0x0000000112ff7812 */ /* 0x000fe4000784c0ff */
[----:B------:R-:W-:-:S07]  /*da080*/  PRMT R0, R235, 0x7771, RZ ;  /* 0x00007771eb007816 */ /* 0x000fce00000000ff */
        /* <DEDUP_REMOVED lines=10> */
[C---:B------:R-:W-:Y:S02]  /*da130*/  LOP3.LUT P6, RZ, R18.reuse, 0x100, RZ, 0xc0, !PT ;  /* 0x0000010012ff7812 */ /* 0x040fe400078cc0ff */
[----:B------:R-:W-:Y:S02]  /*da140*/  LOP3.LUT R15, R15, 0xfffff7ff, RZ, 0xc0, !PT ;  /* 0xfffff7ff0f0f7812 */ /* 0x000fe400078ec0ff */
[----:B------:R-:W-:-:S09]  /*da150*/  LOP3.LUT P3, RZ, R18, 0x2, RZ, 0xc0, !PT ;  /* 0x0000000212ff7812 */ /* 0x000fd2000786c0ff */
[----:B------:R-:W-:Y:S02]  /*da160*/  @P6 LOP3.LUT R15, R15, 0x800, RZ, 0xfc, !PT ;  /* 0x000008000f0f6812 */ /* 0x000fe400078efcff */
[C---:B------:R-:W-:Y:S02]  /*da170*/  LOP3.LUT P6, RZ, R18.reuse, 0x80, RZ, 0xc0, !PT ;  /* 0x0000008012ff7812 */ /* 0x040fe400078cc0ff */
[----:B------:R-:W-:Y:S02]  /*da180*/  LOP3.LUT P4, RZ, R18, 0x4, RZ, 0xc0, !PT ;  /* 0x0000000412ff7812 */ /* 0x000fe4000788c0ff */
[----:B------:R-:W-:-:S09]  /*da190*/  LOP3.LUT R15, R15, 0xffffefff, RZ, 0xc0, !PT ;  /* 0xffffefff0f0f7812 */ /* 0x000fd200078ec0ff */
[----:B------:R-:W-:Y:S02]  /*da1a0*/  @P6 LOP3.LUT R15, R15, 0x1000, RZ, 0xfc, !PT ;  /* 0x000010000f0f6812 */ /* 0x000fe400078efcff */
[C---:B------:R-:W-:Y:S02]  /*da1b0*/  LOP3.LUT P6, RZ, R18.reuse, 0x40, RZ, 0xc0, !PT ;  /* 0x0000004012ff7812 */ /* 0x040fe400078cc0ff */
[----:B------:R-:W-:Y:S02]  /*da1c0*/  LOP3.LUT R15, R15, 0xffffdfff, RZ, 0xc0, !PT ;  /* 0xffffdfff0f0f7812 */ /* 0x000fe400078ec0ff */
[----:B------:R-:W-:-:S09]  /*da1d0*/  LOP3.LUT P5, RZ, R18, 0x8, RZ, 0xc0, !PT ;  /* 0x0000000812ff7812 */ /* 0x000fd200078ac0ff */
        /* <DEDUP_REMOVED lines=8> */
[----:B------:R-:W2:Y:S04]  /*da260*/  LDL.LU.64 R248, [R1+0x1b80] ;  /* 0x001b800001f87983 */ /* 0x000ea80000300a00 */
[----:B------:R-:W2:Y:S04]  /*da270*/  LDL.LU.64 R246, [R1+0x1b88] ;  /* 0x001b880001f67983 */ /* 0x000ea80000300a00 */
[----:B------:R-:W2:Y:S01]  /*da280*/  LDL.LU.64 R2, [R1+0x1b90] ;  /* 0x001b900001027983 */ /* 0x000ea20000300a00 */
[----:B------:R-:W-:-:S03]  /*da290*/  PRMT R0, R235, 0x7772, RZ ;  /* 0x00007772eb007816 */ /* 0x000fc600000000ff */
[----:B------:R-:W2:Y:S04]  /*da2a0*/  LDL.LU.64 R242, [R1+0x1b98] ;  /* 0x001b980001f27983 */ /* 0x000ea80000300a00 */
[----:B---3--:R0:W-:Y:S02]  /*da2b0*/  @P3 STG.E.U8 desc[UR10][R236.64], R0 ;  /* 0x00000000ec003986 */ /* 0x0081e4000c10110a */
[----:B0-----:R-:W-:-:S05]  /*da2c0*/  PRMT R0, R235, 0x7773, RZ ;  /* 0x00007773eb007816 */ /* 0x001fca00000000ff */
[----:B----4-:R0:W-:Y:S04]  /*da2d0*/  @P4 STG.E.U8 desc[UR10][R226.64], R0 ;  /* 0x00000000e2004986 */ /* 0x0101e8000c10110a */
[----:B0-----:R-:W3:Y:S04]  /*da2e0*/  LDL.LU R226, [R1+0xa2c] ;  /* 0x000a2c0001e27983 */ /* 0x001ee80000300800 */
[----:B------:R-:W4:Y:S04]  /*da2f0*/  LDL.LU.64 R240, [R1+0x1ba0] ;  /* 0x001ba00001f07983 */ /* 0x000f280000300a00 */
[----:B------:R-:W4:Y:S01]  /*da300*/  LDL.LU.64 R238, [R1+0x1ba8] ;  /* 0x001ba80001ee7983 */ /* 0x000f220000300a00 */
[----:B------:R-:W-:-:S03]  /*da310*/  PRMT R0, R244, 0x7770, RZ ;  /* 0x00007770f4007816 */ /* 0x000fc600000000ff */
[----:B------:R-:W4:Y:S04]  /*da320*/  LDL.LU R227, [R1+0xa10] ;  /* 0x000a100001e37983 */ /* 0x000f280000300800 */
        /* <DEDUP_REMOVED lines=9> */
[----:B------:R0:W-:Y:S04]  /*da3c0*/  @P6 STG.E.U8 desc[UR10][R228.64], R0 ;  /* 0x00000000e4006986 */ /* 0x0001e8000c10110a */
[----:B0-----:R-:W4:Y:S01]  /*da3d0*/  LDL.LU.64 R228, [R1+0x1bd0] ;  /* 0x001bd00001e47983 */ /* 0x001f220000300a00 */
[----:B------:R-:W-:-:S02]  /*da3e0*/  LOP3.LUT P6, RZ, R15, 0x2000, RZ, 0xc0, !PT ;  /* 0x000020000fff7812 */ /* 0x000fc400078cc0ff */
[----:B------:R-:W-:Y:S02]  /*da3f0*/  PRMT R0, R244, 0x7773, RZ ;  /* 0x00007773f4007816 */ /* 0x000fe400000000ff */
[C---:B------:R-:W-:Y:S02]  /*da400*/  LOP3.LUT P0, RZ, R18.reuse, 0x2000, RZ, 0xc0, !PT ;  /* 0x0000200012ff7812 */ /* 0x040fe4000780c0ff */
[C---:B------:R-:W-:Y:S02]  /*da410*/  LOP3.LUT P1, RZ, R18.reuse, 0x4000, RZ, 0xc0, !PT ;  /* 0x0000400012ff7812 */ /* 0x040fe4000782c0ff */
[C---:B------:R-:W-:Y:S02]  /*da420*/  LOP3.LUT P2, RZ, R18.reuse, 0x8000, RZ, 0xc0, !PT ;  /* 0x0000800012ff7812 */ /* 0x040fe4000784c0ff */
[C---:B------:R-:W-:Y:S02]  /*da430*/  LOP3.LUT P3, RZ, R18.reuse, 0x10000, RZ, 0xc0, !PT ;  /* 0x0001000012ff7812 */ /* 0x040fe4000786c0ff */
[----:B------:R-:W-:Y:S01]  /*da440*/  LOP3.LUT P4, RZ, R18, 0x20000, RZ, 0xc0, !PT ;  /* 0x0002000012ff7812 */ /* 0x000fe2000788c0ff */
[----:B--2---:R0:W-:Y:S01]  /*da450*/  @P6 STG.E.U8 desc[UR10][R224.64], R0 ;  /* 0x00000000e0006986 */ /* 0x0041e2000c10110a */
[----:B------:R-:W-:-:S02]  /*da460*/  LOP3.LUT P6, RZ, R15, 0x1000, RZ, 0xc0, !PT ;  /* 0x000010000fff7812 */ /* 0x000fc400078cc0ff */
        /* <DEDUP_REMOVED lines=28> */
[----:B0-----:R-:W-:Y:S02]  /*da630*/  PRMT R0, R227, 0x7773, RZ ;  /* 0x00007773e3007816 */ /* 0x001fe400000000ff */
[----:B------:R-:W3:Y:S04]  /*da640*/  LDL.LU.64 R226, [R1+0x1be0] ;  /* 0x001be00001e27983 */ /* 0x000ee80000300a00 */
[----:B------:R-:W4:Y:S04]  /*da650*/  LDL.LU.64 R236, [R1+0x1be8] ;  /* 0x001be80001ec7983 */ /* 0x000f280000300a00 */
[----:B------:R-:W4:Y:S04]  /*da660*/  LDL.LU.64 R234, [R1+0x1bf0] ;  /* 0x001bf00001ea7983 */ /* 0x000f280000300a00 */
[----:B------:R-:W3:Y:S01]  /*da670*/  LDL.LU R233, [R1+0xa00] ;  /* 0x000a000001e97983 */ /* 0x000ee20000300800 */
[----:B------:R-:W-:-:S02]  /*da680*/  LOP3.LUT P5, RZ, R18, 0x40000, RZ, 0xc0, !PT ;  /* 0x0004000012ff7812 */ /* 0x000fc400078ac0ff */
[----:B------:R-:W-:-:S11]  /*da690*/  LOP3.LUT P2, RZ, R18, 0x80000, RZ, 0xc0, !PT ;  /* 0x0008000012ff7812 */ /* 0x000fd6000784c0ff */
[----:B--2---:R0:W-:Y:S04]  /*da6a0*/  @P5 STG.E.U8 desc[UR10][R224.64], R0 ;  /* 0x00000000e0005986 */ /* 0x0041e8000c10110a */
[----:B0-----:R-:W2:Y:S04]  /*da6b0*/  LDL.LU.64 R224, [R1+0x1bf8] ;  /* 0x001bf80001e07983 */ /* 0x001ea80000300a00 */
[----:B------:R-:W2:Y:S04]  /*da6c0*/  LDL.LU.64 R230, [R1+0x1c00] ;  /* 0x001c000001e67983 */ /* 0x000ea80000300a00 */
[----:B------:R-:W2:Y:S04]  /*da6d0*/  LDL.LU.64 R228, [R1+0x1c08] ;  /* 0x001c080001e47983 */ /* 0x000ea80000300a00 */
[----:B------:R-:W2:Y:S01]  /*da6e0*/  LDL.LU R242, [R1+0xa14] ;  /* 0x000a140001f27983 */ /* 0x000ea20000300800 */
[----:B------:R-:W-:-:S02]  /*da6f0*/  LOP3.LUT P6, RZ, R18, 0x80000000, RZ, 0xc0, !PT ;  /* 0x8000000012ff7812 */ /* 0x000fc400078cc0ff */
[----:B------:R-:W-:Y:S02]  /*da700*/  LOP3.LUT R16, R16, 0x7fffffff, RZ, 0xc0, !PT ;  /* 0x7fffffff10107812 */ /* 0x000fe400078ec0ff */
[----:B---3--:R-:W-:-:S05]  /*da710*/  PRMT R0, R233, 0x7770, RZ ;  /* 0x00007770e9007816 */ /* 0x008fca00000000ff */
[----:B------:R0:W-:Y:S04]  /*da720*/  @P2 STG.E.U8 desc[UR10][R226.64], R0 ;  /* 0x00000000e2002986 */ /* 0x0001e8000c10110a */
[----:B0-----:R-:W3:Y:S01]  /*da730*/  LDL.LU.64 R226, [R1+0x1c10] ;  /* 0x001c100001e27983 */ /* 0x001ee20000300a00 */
[----:B------:R-:W-:Y:S02]  /*da740*/  @P6 LOP3.LUT R16, R16, 0x80000000, RZ, 0xfc, !PT ;  /* 0x8000000010106812 */ /* 0x000fe400078efcff */
[----:B------:R-:W-:Y:S01]  /*da750*/  LOP3.LUT P6, RZ, R18, 0x40000000, RZ, 0xc0, !PT ;  /* 0x4000000012ff7812 */ /* 0x000fe200078cc0ff */
[----:B------:R-:W3:Y:S01]  /*da760*/  LDL.LU.64 R248, [R1+0x1c18] ;  /* 0x001c180001f87983 */ /* 0x000ee20000300a00 */
[----:B------:R-:W-:-:S03]  /*da770*/  LOP3.LUT R15, R15, 0xfffffffe, RZ, 0xc0, !PT ;  /* 0xfffffffe0f0f7812 */ /* 0x000fc600078ec0ff */
[----:B------:R-:W3:Y:S04]  /*da780*/  LDL.LU.64 R246, [R1+0x1c20] ;  /* 0x001c200001f67983 */ /* 0x000ee80000300a00 */
[----:B------:R-:W3:Y:S04]  /*da790*/  LDL.LU R243, [R1+0xa04] ;  /* 0x000a040001f37983 */ /* 0x000ee80000300800 */
[----:B------:R-:W-:Y:S01]  /*da7a0*/  @P6 LOP3.LUT R15, R15, 0x1, RZ, 0xfc, !PT ;  /* 0x000000010f0f6812 */ /* 0x000fe200078efcff */
[----:B------:R-:W3:Y:S01]  /*da7b0*/  LDL.LU.64 R2, [R1+0x1c28] ;  /* 0x001c280001027983 */ /* 0x000ee20000300a00 */
[----:B------:R-:W-:-:S02]  /*da7c0*/  LOP3.LUT P6, RZ, R18, 0x20000000, RZ, 0xc0, !PT ;  /* 0x2000000012ff7812 */ /* 0x000fc400078cc0ff */
[----:B------:R-:W-:Y:S01]  /*da7d0*/  LOP3.LUT R15, R15, 0xfffffffd, RZ, 0xc0, !PT ;  /* 0xfffffffd0f0f7812 */ /* 0x000fe200078ec0ff */
[----:B------:R-:W3:Y:S01]  /*da7e0*/  LDL.LU.64 R244, [R1+0x1c30] ;  /* 0x001c300001f47983 */ /* 0x000ee20000300a00 */
[C---:B------:R-:W-:Y:S02]  /*da7f0*/  LOP3.LUT P3, RZ, R18.reuse, 0x100000, RZ, 0xc0, !PT ;  /* 0x0010000012ff7812 */ /* 0x040fe4000786c0ff */
[----:B------:R-:W-:Y:S01]  /*da800*/  LOP3.LUT P4, RZ, R18, 0x200000, RZ, 0xc0, !PT ;  /* 0x0020000012ff7812 */ /* 0x000fe2000788c0ff */
[----:B------:R-:W3:Y:S06]  /*da810*/  LDL.LU.64 R240, [R1+0x1c38] ;  /* 0x001c380001f07983 */ /* 0x000eec0000300a00 */
[----:B------:R-:W-:-:S02]  /*da820*/  @P6 LOP3.LUT R15, R15, 0x2, RZ, 0xfc, !PT ;  /* 0x000000020f0f6812 */ /* 0x000fc400078efcff */
        /* <DEDUP_REMOVED lines=11> */
[----:B------:R-:W-:Y:S02]  /*da8e0*/  PRMT R0, R233, 0x7771, RZ ;  /* 0x00007771e9007816 */ /* 0x000fe400000000ff */
[----:B------:R-:W-:-:S03]  /*da8f0*/  LOP3.LUT P5, RZ, R18, 0x400000, RZ, 0xc0, !PT ;  /* 0x0040000012ff7812 */ /* 0x000fc600078ac0ff */
[----:B----4-:R0:W-:Y:S04]  /*da900*/  @P3 STG.E.U8 desc[UR10][R236.64], R0 ;  /* 0x00000000ec003986 */ /* 0x0101e8000c10110a */
[----:B------:R-:W-:Y:S02]  /*da910*/  @P6 LOP3.LUT R15, R15, 0x20, RZ, 0xfc, !PT ;  /* 0x000000200f0f6812 */ /* 0x000fe400078efcff */
[----:B------:R-:W-:Y:S02]  /*da920*/  LOP3.LUT P6, RZ, R18, 0x1000000, RZ, 0xc0, !PT ;  /* 0x0100000012ff7812 */ /* 0x000fe400078cc0ff */
[----:B0-----:R-:W-:Y:S02]  /*da930*/  PRMT R0, R233, 0x7772, RZ ;  /* 0x00007772e9007816 */ /* 0x001fe400000000ff */
[----:B------:R-:W-:-:S03]  /*da940*/  LOP3.LUT R15, R15, 0xffffffbf, RZ, 0xc0, !PT ;  /* 0xffffffbf0f0f7812 */ /* 0x000fc600078ec0ff */
[----:B------:R0:W-:Y:S06]  /*da950*/  @P4 STG.E.U8 desc[UR10][R234.64], R0 ;  /* 0x00000000ea004986 */ /* 0x0001ec000c10110a */
[----:B------:R-:W-:Y:S02]  /*da960*/  @P6 LOP3.LUT R15, R15, 0x40, RZ, 0xfc, !PT ;  /* 0x000000400f0f6812 */ /* 0x000fe400078efcff */
[----:B------:R-:W-:Y:S02]  /*da970*/  LOP3.LUT P6, RZ, R18, 0x800000, RZ, 0xc0, !PT ;  /* 0x0080000012ff7812 */ /* 0x000fe400078cc0ff */
[----:B0-----:R-:W-:-:S05]  /*da980*/  PRMT R0, R233, 0x7773, RZ ;  /* 0x00007773e9007816 */ /* 0x001fca00000000ff */
[----:B--2---:R0:W-:Y:S04]  /*da990*/  @P5 STG.E.U8 desc[UR10][R224.64], R0 ;  /* 0x00000000e0005986 */ /* 0x0041e8000c10110a */
[----:B0-----:R-:W2:Y:S01]  /*da9a0*/  LDL.LU R225, [R1+0xa18] ;  /* 0x000a180001e17983 */ /* 0x001ea20000300800 */
        /* <DEDUP_REMOVED lines=37> */
[----:B--2---:R-:W-:-:S05]  /*dac00*/  PRMT R0, R225, 0x7770, RZ ;  /* 0x00007770e1007816 */ /* 0x004fca00000000ff */
[----:B----4-:R0:W-:Y:S02]  /*dac10*/  @P6 STG.E.U8 desc[UR10][R238.64], R0 ;  /* 0x00000000ee006986 */ /* 0x0101e4000c10110a */
[----:B0-----:R-:W-:-:S05]  /*dac20*/  PRMT R0, R225, 0x7771, RZ ;  /* 0x00007771e1007816 */ /* 0x001fca00000000ff */
[----:B------:R0:W-:Y:S02]  /*dac30*/  @P0 STG.E.U8 desc[UR10][R236.64], R0 ;  /* 0x00000000ec000986 */ /* 0x0001e4000c10110a */
        /* <DEDUP_REMOVED lines=8> */
[----:B------:R0:W-:Y:S02]  /*dacc0*/  @P4 STG.E.U8 desc[UR10][R228.64], R0 ;  /* 0x00000000e4004986 */ /* 0x0001e4000c10110a */
[----:B0-----:R-:W-:-:S05]  /*dacd0*/  PRMT R0, R224, 0x7772, RZ ;  /* 0x00007772e0007816 */ /* 0x001fca00000000ff */
[----:B---3--:R0:W-:Y:S04]  /*dace0*/  @P5 STG.E.U8 desc[UR10][R226.64], R0 ;  /* 0x00000000e2005986 */ /* 0x0081e8000c10110a */
[----:B0-----:R-:W2:Y:S04]  /*dacf0*/  LDL.LU.64 R226, [R1+0x1c78] ;  /* 0x001c780001e27983 */ /* 0x001ea80000300a00 */
[----:B------:R-:W3:Y:S04]  /*dad00*/  LDL.LU.64 R236, [R1+0x1c80] ;  /* 0x001c800001ec7983 */ /* 0x000ee80000300a00 */
[----:B------:R-:W4:Y:S04]  /*dad10*/  LDL.LU.64 R234, [R1+0x1c88] ;  /* 0x001c880001ea7983 */ /* 0x000f280000300a00 */
[----:B------:R-:W4:Y:S04]  /*dad20*/  LDL.LU.64 R232, [R1+0x1c90] ;  /* 0x001c900001e87983 */ /* 0x000f280000300a00 */
[----:B------:R-:W3:Y:S04]  /*dad30*/  LDL.LU R225, [R1+0xa1c] ;  /* 0x000a1c0001e17983 */ /* 0x000ee80000300800 */
[----:B------:R-:W4:Y:S04]  /*dad40*/  LDL.LU.64 R230, [R1+0x1c98] ;  /* 0x001c980001e67983 */ /* 0x000f280000300a00 */
[----:B------:R-:W4:Y:S01]  /*dad50*/  LDL.LU R240, [R1+0xa0c] ;  /* 0x000a0c0001f07983 */ /* 0x000f220000300800 */
[----:B------:R-:W-:-:S03]  /*dad60*/  LOP3.LUT P2, RZ, R19, 0x40, RZ, 0xc0, !PT ;  /* 0x0000004013ff7812 */ /* 0x000fc6000784c0ff */
[----:B------:R-:W4:Y:S01]  /*dad70*/  LDL.LU.64 R228, [R1+0x1ca0] ;  /* 0x001ca00001e47983 */ /* 0x000f220000300a00 */
[----:B------:R-:W-:Y:S02]  /*dad80*/  PRMT R0, R224, 0x7773, RZ ;  /* 0x00007773e0007816 */ /* 0x000fe400000000ff */
[C---:B------:R-:W-:Y:S02]  /*dad90*/  LOP3.LUT P3, RZ, R19.reuse, 0x80, RZ, 0xc0, !PT ;  /* 0x0000008013ff7812 */ /* 0x040fe4000786c0ff */
[C---:B------:R-:W-:Y:S02]  /*dada0*/  LOP3.LUT P4, RZ, R19.reuse, 0x100, RZ, 0xc0, !PT ;  /* 0x0000010013ff7812 */ /* 0x040fe4000788c0ff */
        /* <DEDUP_REMOVED lines=15> */
[----:B------:R-:W2:Y:S04]  /*daea0*/  LDL.LU.64 R248, [R1+0x1cb0] ;  /* 0x001cb00001f87983 */ /* 0x000ea80000300a00 */
[----:B------:R-:W2:Y:S04]  /*daeb0*/  LDL.LU.64 R246, [R1+0x1cb8] ;  /* 0x001cb80001f67983 */ /* 0x000ea80000300a00 */
[----:B------:R-:W2:Y:S04]  /*daec0*/  LDL.LU R241, [R1+0x860] ;  /* 0x0008600001f17983 */ /* 0x000ea80000300800 */
[----:B------:R-:W2:Y:S04]  /*daed0*/  LDL.LU.64 R2, [R1+0x1cc0] ;  /* 0x001cc00001027983 */ /* 0x000ea80000300a00 */
[----:B------:R-:W2:Y:S04]  /*daee0*/  LDL.LU.64 R244, [R1+0x1cc8] ;  /* 0x001cc80001f47983 */ /* 0x000ea80000300a00 */
[----:B------:R-:W2:Y:S01]  /*daef0*/  LDL.LU.64 R242, [R1+0x1cd0] ;  /* 0x001cd00001f27983 */ /* 0x000ea20000300a00 */
[----:B---3--:R-:W-:-:S03]  /*daf00*/  PRMT R0, R225, 0x7770, RZ ;  /* 0x00007770e1007816 */ /* 0x008fc600000000ff */
[----:B------:R-:W3:Y:S04]  /*daf10*/  LDL.LU R224, [R1+0x850] ;  /* 0x0008500001e07983 */ /* 0x000ee80000300800 */
[----:B------:R-:W3:Y:S04]  /*daf20*/  LDL.LU.64 R238, [R1+0x1cd8] ;  /* 0x001cd80001ee7983 */ /* 0x000ee80000300a00 */
[----:B------:R0:W-:Y:S02]  /*daf30*/  @P3 STG.E.U8 desc[UR10][R236.64], R0 ;  /* 0x00000000ec003986 */ /* 0x0001e4000c10110a */
[----:B0-----:R-:W-:-:S02]  /*daf40*/  PRMT R0, R225, 0x7771, RZ ;  /* 0x00007771e1007816 */ /* 0x001fc400000000ff */
[----:B------:R-:W3:Y:S04]  /*daf50*/  LDL.LU.64 R236, [R1+0x1ce8] ;  /* 0x001ce80001ec7983 */ /* 0x000ee80000300a00 */
[----:B----4-:R0:W-:Y:S04]  /*daf60*/  @P4 STG.E.U8 desc[UR10][R234.64], R0 ;  /* 0x00000000ea004986 */ /* 0x0101e8000c10110a */
[----:B0-----:R-:W4:Y:S01]  /*daf70*/  LDL.LU.64 R234, [R1+0x1cf0] ;  /* 0x001cf00001ea7983 */ /* 0x001f220000300a00 */
[----:B------:R-:W-:-:S04]  /*daf80*/  LOP3.LUT R16, R16, 0xf7ffffff, RZ, 0xc0, !PT ;  /* 0xf7ffffff10107812 */ /* 0x000fc800078ec0ff */
        /* <DEDUP_REMOVED lines=15> */
[----:B------:R-:W4:Y:S08]  /*db080*/  LDL.LU.64 R232, [R1+0x1cf8] ;  /* 0x001cf80001e87983 */ /* 0x000f300000300a00 */
        /* <DEDUP_REMOVED lines=8> */
[----:B------:R-:W4:Y:S01]  /*db110*/  LDL.LU.64 R228, [R1+0x1d08] ;  /* 0x001d080001e47983 */ /* 0x000f220000300a00 */
[----:B------:R-:W-:-:S02]  /*db120*/  LOP3.LUT P0, RZ, R19, 0x80000, RZ, 0xc0, !PT ;  /* 0x0008000013ff7812 */ /* 0x000fc4000780c0ff */
[----:B------:R-:W-:-:S07]  /*db130*/  LOP3.LUT P1, RZ, R19, 0x100000, RZ, 0xc0, !PT ;  /* 0x0010000013ff7812 */ /* 0x000fce000782c0ff */
[----:B--2---:R0:W-:Y:S01]  /*db140*/  @P6 STG.E.U8 desc[UR10][R226.64], R0 ;  /* 0x00000000e2006986 */ /* 0x0041e2000c10110a */
[----:B------:R-:W-:Y:S02]  /*db150*/  LOP3.LUT P6, RZ, R16, 0x10000000, RZ, 0xc0, !PT ;  /* 0x1000000010ff7812 */ /* 0x000fe400078cc0ff */
        /* <DEDUP_REMOVED lines=17> */
[----:B---3--:R0:W-:Y:S02]  /*db270*/  @P6 STG.E.U8 desc[UR10][R238.64], R0 ;  /* 0x00000000ee006986 */ /* 0x0081e4000c10110a */
[----:B0-----:R-:W-:-:S05]  /*db280*/  PRMT R0, R224, 0x7770, RZ ;  /* 0x00007770e0007816 */ /* 0x001fca00000000ff */
[----:B------:R0:W-:Y:S02]  /*db290*/  @P0 STG.E.U8 desc[UR10][R236.64], R0 ;  /* 0x00000000ec000986 */ /* 0x0001e4000c10110a */
[----:B0-----:R-:W-:-:S05]  /*db2a0*/  PRMT R0, R224, 0x7771, RZ ;  /* 0x00007771e0007816 */ /* 0x001fca00000000ff */
[----:B----4-:R0:W-:Y:S04]  /*db2b0*/  @P1 STG.E.U8 desc[UR10][R234.64], R0 ;  /* 0x00000000ea001986 */ /* 0x0101e8000c10110a */
[----:B0-----:R-:W3:Y:S01]  /*db2c0*/  LDL.LU.64 R234, [R1+0x1d18] ;  /* 0x001d180001ea7983 */ /* 0x001ee20000300a00 */
        /* <DEDUP_REMOVED lines=17> */
[----:B--2---:R0:W-:Y:S04]  /*db3e0*/  @P5 STG.E.U8 desc[UR10][R226.64], R0 ;  /* 0x00000000e2005986 */ /* 0x0041e8000c10110a */
[----:B0-----:R-:W2:Y:S01]  /*db3f0*/  LDL.LU.64 R226, [R1+0x1d40] ;  /* 0x001d400001e27983 */ /* 0x001ea20000300a00 */
[----:B------:R-:W-:-:S05]  /*db400*/  PRMT R0, R225, 0x7772, RZ ;  /* 0x00007772e1007816 */ /* 0x000fca00000000ff */
[----:B---3--:R0:W-:Y:S04]  /*db410*/  @P2 STG.E.U8 desc[UR10][R234.64], R0 ;  /* 0x00000000ea002986 */ /* 0x0081e8000c10110a */
[----:B0-----:R-:W3:Y:S01]  /*db420*/  LDL.LU R234, [R1+0x868] ;  /* 0x0008680001ea7983 */ /* 0x001ee20000300800 */
[----:B------:R-:W-:-:S03]  /*db430*/  PRMT R0, R225, 0x7773, RZ ;  /* 0x00007773e1007816 */ /* 0x000fc600000000ff */
[----:B------:R-:W3:Y:S01]  /*db440*/  LDL.LU.64 R224, [R1+0x1d48] ;  /* 0x001d480001e07983 */ /* 0x000ee20000300a00 */
[----:B------:R-:W-:Y:S02]  /*db450*/  LOP3.LUT P6, RZ, R20, 0x20, RZ, 0xc0, !PT ;  /* 0x0000002014ff7812 */ /* 0x000fe400078cc0ff */
[----:B------:R-:W-:Y:S01]  /*db460*/  LOP3.LUT R16, R16, 0xffff7fff, RZ, 0xc0, !PT ;  /* 0xffff7fff10107812 */ /* 0x000fe200078ec0ff */
[----:B------:R-:W3:Y:S01]  /*db470*/  LDL.LU.64 R248, [R1+0x1d50] ;  /* 0x001d500001f87983 */ /* 0x000ee20000300a00 */
[----:B------:R-:W-:-:S03]  /*db480*/  LOP3.LUT P3, RZ, R19, 0x4000000, RZ, 0xc0, !PT ;  /* 0x0400000013ff7812 */ /* 0x000fc6000786c0ff */
[----:B------:R-:W3:Y:S01]  /*db490*/  LDL.LU.64 R246, [R1+0x1d58] ;  /* 0x001d580001f67983 */ /* 0x000ee20000300a00 */
[----:B------:R-:W-:-:S03]  /*db4a0*/  LOP3.LUT P4, RZ, R19, 0x8000000, RZ, 0xc0, !PT ;  /* 0x0800000013ff7812 */ /* 0x000fc6000788c0ff */
[----:B------:R-:W3:Y:S02]  /*db4b0*/  LDL.LU.64 R2, [R1+0x1d60] ;  /* 0x001d600001027983 */ /* 0x000ee40000300a00 */
        /* <DEDUP_REMOVED lines=42> */
[----:B--2---:R0:W-:Y:S01]  /*db760*/  @P6 STG.E.U8 desc[UR10][R226.64], R0 ;  /* 0x00000000e2006986 */ /* 0x0041e2000c10110a */
[----:B------:R-:W-:-:S03]  /*db770*/  LOP3.LUT P6, RZ, R16, 0x200000, RZ, 0xc0, !PT ;  /* 0x0020000010ff7812 */ /* 0x000fc600078cc0ff */
[----:B0-----:R-:W2:Y:S04]  /*db780*/  LDL.LU.64 R226, [R1+0x1da0] ;  /* 0x001da00001e27983 */ /* 0x001ea80000300a00 */
[----:B------:R-:W2:Y:S01]  /*db790*/  LDL.LU R235, [R1+0x85c] ;  /* 0x00085c0001eb7983 */ /* 0x000ea20000300800 */
[----:B---3--:R-:W-:-:S05]  /*db7a0*/  PRMT R0, R234, 0x7770, RZ ;  /* 0x00007770ea007816 */ /* 0x008fca00000000ff */
[----:B------:R0:W-:Y:S04]  /*db7b0*/  @P6 STG.E.U8 desc[UR10][R224.64], R0 ;  /* 0x00000000e0006986 */ /* 0x0001e8000c10110a */
        /* <DEDUP_REMOVED lines=34> */
[----:B--2---:R0:W-:Y:S02]  /*db9e0*/  @P4 STG.E.U8 desc[UR10][R226.64], R0 ;  /* 0x00000000e2004986 */ /* 0x0041e4000c10110a */
[----:B0-----:R-:W-:-:S05]  /*db9f0*/  PRMT R0, R235, 0x7770, RZ ;  /* 0x00007770eb007816 */ /* 0x001fca00000000ff */
[----:B---3--:R0:W-:Y:S04]  /*dba00*/  @P5 STG.E.U8 desc[UR10][R224.64], R0 ;  /* 0x00000000e0005986 */ /* 0x0081e8000c10110a */
        /* <DEDUP_REMOVED lines=25> */
[C---:B------:R-:W-:Y:S02]  /*dbba0*/  LOP3.LUT P6, RZ, R20.reuse, 0x80000, RZ, 0xc0, !PT ;  /* 0x0008000014ff7812 */ /* 0x040fe400078cc0ff */
[----:B------:R-:W-:Y:S02]  /*dbbb0*/  LOP3.LUT P4, RZ, R20, 0x4000, RZ, 0xc0, !PT ;  /* 0x0000400014ff7812 */ /* 0x000fe4000788c0ff */
[----:B------:R-:W-:-:S09]  /*dbbc0*/  LOP3.LUT R16, R16, 0xffffefff, RZ, 0xc0, !PT ;  /* 0xffffefff10107812 */ /* 0x000fd200078ec0ff */
        /* <DEDUP_REMOVED lines=31> */
[----:B------:R-:W-:Y:S02]  /*dbdc0*/  LOP3.LUT P6, RZ, R16, 0x4000, RZ, 0xc0, !PT ;  /* 0x0000400010ff7812 */ /* 0x000fe400078cc0ff */
        /* <DEDUP_REMOVED lines=244> */
[----:B------:R-:W-:Y:S01]  /*dcd10*/  LOP3.LUT P3, RZ, R22, 0x4, RZ, 0xc0, !PT ;  /* 0x0000000416ff7812 */ /* 0x000fe2000786c0ff */
        /* <DEDUP_REMOVED lines=22> */
[C---:B------:R-:W-:Y:S02]  /*dce80*/  LOP3.LUT P6, RZ, R22.reuse, 0x20000, RZ, 0xc0, !PT ;  /* 0x0002000016ff7812 */ /* 0x040fe400078cc0ff */
        /* <DEDUP_REMOVED lines=282> */
[----:B------:R-:W-:Y:S02]  /*de030*/  LOP3.LUT P1, RZ, R23, 0x2000000, RZ, 0xc0, !PT ;  /* 0x0200000017ff7812 */ /* 0x000fe4000782c0ff */
[----:B----4-:R-:W-:-:S07]  /*de040*/  PRMT R0, R227, 0x7770, RZ ;  /* 0x00007770e3007816 */ /* 0x010fce00000000ff */
        /* <DEDUP_REMOVED lines=27> */
[----:B------:R-:W-:Y:S02]  /*de200*/  LOP3.LUT P3, RZ, R23, 0x80000000, RZ, 0xc0, !PT ;  /* 0x8000000017ff7812 */ /* 0x000fe4000786c0ff */
        /* <DEDUP_REMOVED lines=59> */
[----:B------:R-:W-:Y:S02]  /*de5c0*/  LOP3.LUT P6, RZ, R18, 0x10000000, RZ, 0xc0, !PT ;  /* 0x1000000012ff7812 */ /* 0x000fe400078cc0ff */
        /* <DEDUP_REMOVED lines=589> */
[----:B------:R-:W-:Y:S02]  /*e0aa0*/  LOP3.LUT P3, RZ, R219, 0x20000, RZ, 0xc0, !PT ;  /* 0x00020000dbff7812 */ /* 0x000fe4000786c0ff */
        /* <DEDUP_REMOVED lines=110> */
[C---:B------:R-:W-:Y:S01]  /*e1190*/  LOP3.LUT P5, RZ, R220.reuse, 0x40, RZ, 0xc0, !PT ;  /* 0x00000040dcff7812 */ /* 0x040fe200078ac0ff */
        /* <DEDUP_REMOVED lines=74> */
[----:B------:R-:W-:-:S02]  /*e1640*/  PRMT R0, R231, 0x7773, RZ ;  /* 0x00007773e7007816 */ /* 0x000fc400000000ff */
[----:B------:R-:W-:Y:S01]  /*e1650*/  LOP3.LUT P2, RZ, R220, 0x400000, RZ, 0xc0, !PT ;  /* 0x00400000dcff7812 */ /* 0x000fe2000784c0ff */
[----:B------:R-:W2:Y:S01]  /*e1660*/  LDL.LU.64 R230, [R1+0x2738] ;  /* 0x0027380001e67983 */ /* 0x000ea20000300a00 */
        /* <DEDUP_REMOVED lines=15> */
[----:B------:R-:W3:Y:S01]  /*e1760*/  LDL.LU.64 R18, [R1+0x2748] ;  /* 0x0027480001127983 */ /* 0x000ee20000300a00 */
[----:B------:R-:W-:-:S03]  /*e1770*/  LOP3.LUT R20, R20, 0xf7ffffff, RZ, 0xc0, !PT ;  /* 0xf7ffffff14147812 */ /* 0x000fc600078ec0ff */
[----:B------:R-:W3:Y:S01]  /*e1780*/  LDL.LU.64 R16, [R1+0x2750] ;  /* 0x0027500001107983 */ /* 0x000ee20000300a00 */
[----:B------:R-:W-:Y:S02]  /*e1790*/  @P6 LOP3.LUT R20, R20, 0x8000000, RZ, 0xfc, !PT ;  /* 0x0800000014146812 */ /* 0x000fe400078efcff */
[----:B------:R-:W-:Y:S01]  /*e17a0*/  LOP3.LUT P6, RZ, R220, 0x20000000, RZ, 0xc0, !PT ;  /* 0x20000000dcff7812 */ /* 0x000fe200078cc0ff */
[----:B------:R-:W3:Y:S01]  /*e17b0*/  LDL.LU R245, [R1+0x28] ;  /* 0x0000280001f57983 */ /* 0x000ee20000300800 */
[----:B------:R-:W-:-:S03]  /*e17c0*/  LOP3.LUT R20, R20, 0xefffffff, RZ, 0xc0, !PT ;  /* 0xefffffff14147812 */ /* 0x000fc600078ec0ff */
[----:B------:R-:W3:Y:S04]  /*e17d0*/  LDL.LU.64 R248, [R1+0x2758] ;  /* 0x0027580001f87983 */ /* 0x000ee80000300a00 */
[----:B------:R-:W3:Y:S04]  /*e17e0*/  LDL.LU.64 R246, [R1+0x2760] ;  /* 0x0027600001f67983 */ /* 0x000ee80000300a00 */
[----:B------:R-:W-:Y:S01]  /*e17f0*/  @P6 LOP3.LUT R20, R20, 0x10000000, RZ, 0xfc, !PT ;  /* 0x1000000014146812 */ /* 0x000fe200078efcff */
[----:B------:R-:W3:Y:S01]  /*e1800*/  LDL.LU.64 R2, [R1+0x2768] ;  /* 0x0027680001027983 */ /* 0x000ee20000300a00 */
[----:B------:R-:W-:-:S02]  /*e1810*/  LOP3.LUT P6, RZ, R220, 0x10000000, RZ, 0xc0, !PT ;  /* 0x10000000dcff7812 */ /* 0x000fc400078cc0ff */
[----:B------:R-:W-:Y:S01]  /*e1820*/  LOP3.LUT R20, R20, 0xdfffffff, RZ, 0xc0, !PT ;  /* 0xdfffffff14147812 */ /* 0x000fe200078ec0ff */
[----:B------:R-:W3:Y:S01]  /*e1830*/  LDL.LU R232, [R1+0x18] ;  /* 0x0000180001e87983 */ /* 0x000ee20000300800 */
[C---:B------:R-:W-:Y:S02]  /*e1840*/  LOP3.LUT P3, RZ, R220.reuse, 0x800000, RZ, 0xc0, !PT ;  /* 0x00800000dcff7812 */ /* 0x040fe4000786c0ff */
[----:B------:R-:W-:Y:S01]  /*e1850*/  LOP3.LUT P4, RZ, R220, 0x1000000, RZ, 0xc0, !PT ;  /* 0x01000000dcff7812 */ /* 0x000fe2000788c0ff */
[----:B------:R-:W3:Y:S01]  /*e1860*/  LDL.LU.64 R242, [R1+0x2770] ;  /* 0x0027700001f27983 */ /* 0x000ee20000300a00 */
[----:B----4-:R-:W-:-:S05]  /*e1870*/  PRMT R0, R233, 0x7770, RZ ;  /* 0x00007770e9007816 */ /* 0x010fca00000000ff */
[----:B------:R-:W-:Y:S02]  /*e1880*/  @P6 LOP3.LUT R20, R20, 0x20000000, RZ, 0xfc, !PT ;  /* 0x2000000014146812 */ /* 0x000fe400078efcff */
[C---:B------:R-:W-:Y:S02]  /*e1890*/  LOP3.LUT P6, RZ, R220.reuse, 0x8000000, RZ, 0xc0, !PT ;  /* 0x08000000dcff7812 */ /* 0x040fe400078cc0ff */
[----:B------:R-:W-:Y:S01]  /*e18a0*/  LOP3.LUT P5, RZ, R220, 0x2000000, RZ, 0xc0, !PT ;  /* 0x02000000dcff7812 */ /* 0x000fe200078ac0ff */
[----:B------:R0:W-:Y:S01]  /*e18b0*/  @P3 STG.E.U8 desc[UR10][R240.64], R0 ;  /* 0x00000000f0003986 */ /* 0x0001e2000c10110a */
[----:B------:R-:W-:Y:S02]  /*e18c0*/  LOP3.LUT R20, R20, 0xbfffffff, RZ, 0xc0, !PT ;  /* 0xbfffffff14147812 */ /* 0x000fe400078ec0ff */
[----:B0-----:R-:W-:Y:S01]  /*e18d0*/  PRMT R0, R233, 0x7771, RZ ;  /* 0x00007771e9007816 */ /* 0x001fe200000000ff */
[----:B------:R-:W4:Y:S06]  /*e18e0*/  LDL.LU.64 R240, [R1+0x2778] ;  /* 0x0027780001f07983 */ /* 0x000f2c0000300a00 */
[----:B------:R-:W-:-:S02]  /*e18f0*/  @P6 LOP3.LUT R20, R20, 0x40000000, RZ, 0xfc, !PT ;  /* 0x4000000014146812 */ /* 0x000fc400078efcff */
[----:B------:R-:W-:Y:S01]  /*e1900*/  LOP3.LUT P6, RZ, R220, 0x4000000, RZ, 0xc0, !PT ;  /* 0x04000000dcff7812 */ /* 0x000fe200078cc0ff */
[----:B--2---:R0:W-:Y:S02]  /*e1910*/  @P4 STG.E.U8 desc[UR10][R238.64], R0 ;  /* 0x00000000ee004986 */ /* 0x0041e4000c10110a */
[C---:B0-----:R-:W-:Y:S02]  /*e1920*/  PRMT R0, R233.reuse, 0x7772, RZ ;  /* 0x00007772e9007816 */ /* 0x041fe400000000ff */
[----:B------:R-:W2:Y:S04]  /*e1930*/  LDL.LU.64 R238, [R1+0x2780] ;  /* 0x0027800001ee7983 */ /* 0x000ea80000300a00 */
[----:B------:R0:W-:Y:S02]  /*e1940*/  @P5 STG.E.U8 desc[UR10][R236.64], R0 ;  /* 0x00000000ec005986 */ /* 0x0001e4000c10110a */
[----:B0-----:R-:W-:-:S02]  /*e1950*/  PRMT R0, R233, 0x7773, RZ ;  /* 0x00007773e9007816 */ /* 0x001fc400000000ff */
[----:B------:R-:W2:Y:S04]  /*e1960*/  LDL.LU.64 R236, [R1+0x2788] ;  /* 0x0027880001ec7983 */ /* 0x000ea80000300a00 */
[----:B------:R0:W-:Y:S01]  /*e1970*/  @P6 STG.E.U8 desc[UR10][R234.64], R0 ;  /* 0x00000000ea006986 */ /* 0x0001e2000c10110a */
[----:B------:R-:W-:-:S03]  /*e1980*/  LOP3.LUT P6, RZ, R20, 0x40000000, RZ, 0xc0, !PT ;  /* 0x4000000014ff7812 */ /* 0x000fc600078cc0ff */
[----:B------:R-:W2:Y:S01]  /*e1990*/  LDL.LU R233, [R1+0x2c] ;  /* 0x00002c0001e97983 */ /* 0x000ea20000300800 */
[----:B0-----:R-:W-:-:S03]  /*e19a0*/  PRMT R0, R244, 0x7770, RZ ;  /* 0x00007770f4007816 */ /* 0x001fc600000000ff */
[----:B------:R-:W2:Y:S06]  /*e19b0*/  LDL.LU.64 R234, [R1+0x2790] ;  /* 0x0027900001ea7983 */ /* 0x000eac0000300a00 */
[----:B------:R0:W-:Y:S01]  /*e19c0*/  @P6 STG.E.U8 desc[UR10][R230.64], R0 ;  /* 0x00000000e6006986 */ /* 0x0001e2000c10110a */
[----:B------:R-:W-:-:S03]  /*e19d0*/  LOP3.LUT P6, RZ, R20, 0x20000000, RZ, 0xc0, !PT ;  /* 0x2000000014ff7812 */ /* 0x000fc600078cc0ff */
[----:B0-----:R-:W2:Y:S01]  /*e19e0*/  LDL.LU.64 R230, [R1+0x2798] ;  /* 0x0027980001e67983 */ /* 0x001ea20000300a00 */
[----:B------:R-:W-:-:S09]  /*e19f0*/  PRMT R0, R244, 0x7771, RZ ;  /* 0x00007771f4007816 */ /* 0x000fd200000000ff */
        /* <DEDUP_REMOVED lines=20> */
[----:B0-----:R-:W-:-:S07]  /*e1b40*/  PRMT R0, R245, 0x7773, RZ ;  /* 0x00007773f5007816 */ /* 0x001fce00000000ff */
[----:B------:R0:W-:Y:S01]  /*e1b50*/  @P6 STG.E.U8 desc[UR10][R242.64], R0 ;  /* 0x00000000f2006986 */ /* 0x0001e2000c10110a */
[----:B------:R-:W-:Y:S02]  /*e1b60*/  LOP3.LUT P2, RZ, R221, 0x20, RZ, 0xc0, !PT ;  /* 0x00000020ddff7812 */ /* 0x000fe4000784c0ff */
[----:B0-----:R-:W-:-:S05]  /*e1b70*/  PRMT R0, R232, 0x7770, RZ ;  /* 0x00007770e8007816 */ /* 0x001fca00000000ff */
[----:B----4-:R0:W-:Y:S01]  /*e1b80*/  @P0 STG.E.U8 desc[UR10][R240.64], R0 ;  /* 0x00000000f0000986 */ /* 0x0101e2000c10110a */
[----:B------:R-:W-:Y:S02]  /*e1b90*/  LOP3.LUT P3, RZ, R221, 0x40, RZ, 0xc0, !PT ;  /* 0x00000040ddff7812 */ /* 0x000fe4000786c0ff */
[----:B0-----:R-:W-:-:S05]  /*e1ba0*/  PRMT R0, R232, 0x7771, RZ ;  /* 0x00007771e8007816 */ /* 0x001fca00000000ff */
[----:B--2---:R0:W-:Y:S01]  /*e1bb0*/  @P1 STG.E.U8 desc[UR10][R238.64], R0 ;  /* 0x00000000ee001986 */ /* 0x0041e2000c10110a */
        /* <DEDUP_REMOVED lines=14> */
[----:B------:R-:W4:Y:S04]  /*e1ca0*/  LDL.LU.64 R236, [R1+0x27c8] ;  /* 0x0027c80001ec7983 */ /* 0x000f280000300a00 */
[----:B------:R-:W4:Y:S01]  /*e1cb0*/  LDL.LU R235, [R1+0x1c] ;  /* 0x00001c0001eb7983 */ /* 0x000f220000300800 */
[----:B------:R-:W-:-:S03]  /*e1cc0*/  LOP3.LUT P2, RZ, R221, 0x200, RZ, 0xc0, !PT ;  /* 0x00000200ddff7812 */ /* 0x000fc6000784c0ff */
[----:B------:R-:W4:Y:S01]  /*e1cd0*/  LDL.LU.64 R230, [R1+0x27d0] ;  /* 0x0027d00001e67983 */ /* 0x000f220000300a00 */
[----:B------:R-:W-:-:S03]  /*e1ce0*/  PRMT R0, R233, 0x7772, RZ ;  /* 0x00007772e9007816 */ /* 0x000fc600000000ff */
[----:B------:R-:W4:Y:S01]  /*e1cf0*/  LDL.LU R232, [R1] ;  /* 0x0000000001e87983 */ /* 0x000f220000300800 */
        /* <DEDUP_REMOVED lines=15> */
[----:B------:R-:W2:Y:S01]  /*e1df0*/  LDL.LU.64 R16, [R1+0x27e0] ;  /* 0x0027e00001107983 */ /* 0x000ea20000300a00 */
[----:B------:R-:W-:-:S03]  /*e1e00*/  LOP3.LUT R20, R20, 0xfff7ffff, RZ, 0xc0, !PT ;  /* 0xfff7ffff14147812 */ /* 0x000fc600078ec0ff */
[----:B------:R-:W2:Y:S01]  /*e1e10*/  LDL.LU.64 R248, [R1+0x27e8] ;  /* 0x0027e80001f87983 */ /* 0x000ea20000300a00 */
[----:B------:R-:W-:Y:S02]  /*e1e20*/  @P6 LOP3.LUT R20, R20, 0x80000, RZ, 0xfc, !PT ;  /* 0x0008000014146812 */ /* 0x000fe400078efcff */
        /* <DEDUP_REMOVED lines=12> */
[C---:B------:R-:W-:Y:S01]  /*e1ef0*/  LOP3.LUT P6, RZ, R221.reuse, 0x4000, RZ, 0xc0, !PT ;  /* 0x00004000ddff7812 */ /* 0x040fe200078cc0ff */
[----:B---3--:R4:W-:Y:S01]  /*e1f00*/  @P3 STG.E.U8 desc[UR10][R242.64], R0 ;  /* 0x00000000f2003986 */ /* 0x0089e2000c10110a */
[----:B------:R-:W-:Y:S02]  /*e1f10*/  LOP3.LUT P5, RZ, R221, 0x1000, RZ, 0xc0, !PT ;  /* 0x00001000ddff7812 */ /* 0x000fe400078ac0ff */
[----:B------:R-:W-:Y:S02]  /*e1f20*/  LOP3.LUT R20, R20, 0xffbfffff, RZ, 0xc0, !PT ;  /* 0xffbfffff14147812 */ /* 0x000fe400078ec0ff */
[----:B----4-:R-:W-:Y:S01]  /*e1f30*/  PRMT R0, R235, 0x7770, RZ ;  /* 0x00007770eb007816 */ /* 0x010fe200000000ff */
[----:B------:R-:W3:Y:S06]  /*e1f40*/  LDL.LU.64 R242, [R1+0x2808] ;  /* 0x0028080001f27983 */ /* 0x000eec0000300a00 */
[----:B------:R-:W-:-:S02]  /*e1f50*/  @P6 LOP3.LUT R20, R20, 0x400000, RZ, 0xfc, !PT ;  /* 0x0040000014146812 */ /* 0x000fc400078efcff */
[----:B------:R-:W-:Y:S01]  /*e1f60*/  LOP3.LUT P6, RZ, R221, 0x2000, RZ, 0xc0, !PT ;  /* 0x00002000ddff7812 */ /* 0x000fe200078cc0ff */
[----:B------:R0:W-:Y:S04]  /*e1f70*/  @P4 STG.E.U8 desc[UR10][R240.64], R0 ;  /* 0x00000000f0004986 */ /* 0x0001e8000c10110a */
[----:B------:R-:W4:Y:S01]  /*e1f80*/  LDL.LU R233, [R1+0x4] ;  /* 0x0000040001e97983 */ /* 0x000f220000300800 */
[----:B0-----:R-:W-:-:S03]  /*e1f90*/  PRMT R0, R235, 0x7771, RZ ;  /* 0x00007771eb007816 */ /* 0x001fc600000000ff */
[----:B------:R-:W4:Y:S04]  /*e1fa0*/  LDL.LU.64 R240, [R1+0x2810] ;  /* 0x0028100001f07983 */ /* 0x000f280000300a00 */
[----:B------:R0:W-:Y:S02]  /*e1fb0*/  @P5 STG.E.U8 desc[UR10][R238.64], R0 ;  /* 0x00000000ee005986 */ /* 0x0001e4000c10110a */
[----:B0-----:R-:W-:Y:S02]  /*e1fc0*/  PRMT R0, R235, 0x7772, RZ ;  /* 0x00007772eb007816 */ /* 0x001fe400000000ff */
[----:B------:R-:W4:Y:S04]  /*e1fd0*/  LDL.LU.64 R238, [R1+0x2818] ;  /* 0x0028180001ee7983 */ /* 0x000f280000300a00 */
[----:B------:R0:W-:Y:S01]  /*e1fe0*/  @P6 STG.E.U8 desc[UR10][R236.64], R0 ;  /* 0x00000000ec006986 */ /* 0x0001e2000c10110a */
[----:B------:R-:W-:-:S02]  /*e1ff0*/  LOP3.LUT P6, RZ, R20, 0x400000, RZ, 0xc0, !PT ;  /* 0x0040000014ff7812 */ /* 0x000fc400078cc0ff */
[----:B0-----:R-:W-:Y:S01]  /*e2000*/  PRMT R0, R235, 0x7773, RZ ;  /* 0x00007773eb007816 */ /* 0x001fe200000000ff */
[----:B------:R-:W4:Y:S10]  /*e2010*/  LDL.LU.64 R236, [R1+0x2820] ;  /* 0x0028200001ec7983 */ /* 0x000f340000300a00 */
[----:B------:R0:W-:Y:S01]  /*e2020*/  @P6 STG.E.U8 desc[UR10][R230.64], R0 ;  /* 0x00000000e6006986 */ /* 0x0001e2000c10110a */
[----:B------:R-:W-:-:S03]  /*e2030*/  LOP3.LUT P6, RZ, R20, 0x200000, RZ, 0xc0, !PT ;  /* 0x0020000014ff7812 */ /* 0x000fc600078cc0ff */
[----:B------:R-:W4:Y:S04]  /*e2040*/  LDL.LU.64 R234, [R1+0x2828] ;  /* 0x0028280001ea7983 */ /* 0x000f280000300a00 */
[----:B0-----:R-:W4:Y:S01]  /*e2050*/  LDL.LU.64 R230, [R1+0x2830] ;  /* 0x0028300001e67983 */ /* 0x001f220000300a00 */
[----:B------:R-:W-:-:S05]  /*e2060*/  PRMT R0, R232, 0x7770, RZ ;  /* 0x00007770e8007816 */ /* 0x000fca00000000ff */
        /* <DEDUP_REMOVED lines=21> */
[----:B---3--:R0:W-:Y:S01]  /*e21c0*/  @P6 STG.E.U8 desc[UR10][R242.64], R0 ;  /* 0x00000000f2006986 */ /* 0x0081e2000c10110a */
[----:B------:R-:W-:Y:S02]  /*e21d0*/  LOP3.LUT P2, RZ, R221, 0x1000000, RZ, 0xc0, !PT ;  /* 0x01000000ddff7812 */ /* 0x000fe4000784c0ff */
[----:B0-----:R-:W-:-:S05]  /*e21e0*/  PRMT R0, R4, 0x7773, RZ ;  /* 0x0000777304007816 */ /* 0x001fca00000000ff */
[----:B----4-:R0:W-:Y:S01]  /*e21f0*/  @P0 STG.E.U8 desc[UR10][R240.64], R0 ;  /* 0x00000000f0000986 */ /* 0x0101e2000c10110a */
        /* <DEDUP_REMOVED lines=42> */
[C---:B------:R-:W-:Y:S02]  /*e24a0*/  LOP3.LUT P3, RZ, R221.reuse, 0x20000000, RZ, 0xc0, !PT ;  /* 0x20000000ddff7812 */ /* 0x040fe4000786c0ff */
[----:B------:R-:W-:-:S07]  /*e24b0*/  LOP3.LUT P4, RZ, R221, 0x40000000, RZ, 0xc0, !PT ;  /* 0x40000000ddff7812 */ /* 0x000fce000788c0ff */
[----:B------:R-:W-:Y:S02]  /*e24c0*/  @P6 LOP3.LUT R20, R20, 0x2000, RZ, 0xfc, !PT ;  /* 0x0000200014146812 */ /* 0x000fe400078efcff */
[----:B------:R-:W-:Y:S02]  /*e24d0*/  LOP3.LUT P6, RZ, R223, 0x2, RZ, 0xc0, !PT ;  /* 0x00000002dfff7812 */ /* 0x000fe400078cc0ff */
[----:B------:R-:W-:Y:S02]  /*e24e0*/  LOP3.LUT P5, RZ, R221, 0x80000000, RZ, 0xc0, !PT ;  /* 0x80000000ddff7812 */ /* 0x000fe400078ac0ff */
[----:B------:R-:W-:-:S09]  /*e24f0*/  LOP3.LUT R20, R20, 0xffffbfff, RZ, 0xc0, !PT ;  /* 0xffffbfff14147812 */ /* 0x000fd200078ec0ff */
[----:B------:R-:W-:Y:S02]  /*e2500*/  @P6 LOP3.LUT R20, R20, 0x4000, RZ, 0xfc, !PT ;  /* 0x0000400014146812 */ /* 0x000fe400078efcff */
[----:B------:R-:W-:Y:S01]  /*e2510*/  LOP3.LUT P6, RZ, R223, 0x1, RZ, 0xc0, !PT ;  /* 0x00000001dfff7812 */ /* 0x000fe200078cc0ff */
[----:B--2---:R0:W-:Y:S04]  /*e2520*/  @P2 STG.E.U8 desc[UR10][R228.64], R0 ;  /* 0x00000000e4002986 */ /* 0x0041e8000c10110a */
[----:B0-----:R-:W2:Y:S04]  /*e2530*/  LDL.LU.64 R228, [R1+0x2870] ;  /* 0x0028700001e47983 */ /* 0x001ea80000300a00 */
[----:B------:R-:W2:Y:S04]  /*e2540*/  LDL.LU.64 R16, [R1+0x2878] ;  /* 0x0028780001107983 */ /* 0x000ea80000300a00 */
[----:B------:R-:W2:Y:S04]  /*e2550*/  LDL.LU.64 R248, [R1+0x2880] ;  /* 0x0028800001f87983 */ /* 0x000ea80000300a00 */
[----:B------:R-:W2:Y:S04]  /*e2560*/  LDL.LU.64 R246, [R1+0x2888] ;  /* 0x0028880001f67983 */ /* 0x000ea80000300a00 */
[----:B------:R-:W2:Y:S04]  /*e2570*/  LDL.LU.64 R2, [R1+0x2890] ;  /* 0x0028900001027983 */ /* 0x000ea80000300a00 */
[----:B------:R-:W2:Y:S04]  /*e2580*/  LDL.LU R239, [R1+0xc] ;  /* 0x00000c0001ef7983 */ /* 0x000ea80000300800 */
[----:B------:R-:W2:Y:S01]  /*e2590*/  LDL.LU.64 R244, [R1+0x2898] ;  /* 0x0028980001f47983 */ /* 0x000ea20000300a00 */
[----:B------:R-:W-:-:S03]  /*e25a0*/  PRMT R0, R5, 0x7772, RZ ;  /* 0x0000777205007816 */ /* 0x000fc600000000ff */
[----:B------:R-:W2:Y:S04]  /*e25b0*/  LDL.LU.64 R242, [R1+0x28a0] ;  /* 0x0028a00001f27983 */ /* 0x000ea80000300a00 */
[----:B---3--:R0:W-:Y:S02]  /*e25c0*/  @P3 STG.E.U8 desc[UR10][R240.64], R0 ;  /* 0x00000000f0003986 */ /* 0x0081e4000c10110a */
[----:B0-----:R-:W-:Y:S02]  /*e25d0*/  PRMT R0, R5, 0x7773, RZ ;  /* 0x0000777305007816 */ /* 0x001fe400000000ff */
[----:B------:R-:W3:Y:S04]  /*e25e0*/  LDL.LU.64 R240, [R1+0x28a8] ;  /* 0x0028a80001f07983 */ /* 0x000ee80000300a00 */
[----:B----4-:R0:W-:Y:S02]  /*e25f0*/  @P4 STG.E.U8 desc[UR10][R236.64], R0 ;  /* 0x00000000ec004986 */ /* 0x0101e4000c10110a */
[----:B0-----:R-:W-:-:S02]  /*e2600*/  PRMT R0, R238, 0x7770, RZ ;  /* 0x00007770ee007816 */ /* 0x001fc400000000ff */
        /* <DEDUP_REMOVED lines=36> */
[----:B------:R0:W-:Y:S02]  /*e2850*/  @P6 STG.E.U8 desc[UR10][R242.64], R0 ;  /* 0x00000000f2006986 */ /* 0x0001e4000c10110a */
[----:B0-----:R-:W-:-:S05]  /*e2860*/  PRMT R0, R239, 0x7772, RZ ;  /* 0x00007772ef007816 */ /* 0x001fca00000000ff */
[----:B---3--:R0:W-:Y:S02]  /*e2870*/  @P0 STG.E.U8 desc[UR10][R240.64], R0 ;  /* 0x00000000f0000986 */ /* 0x0081e4000c10110a */
[----:B0-----:R-:W-:-:S05]  /*e2880*/  PRMT R0, R239, 0x7773, RZ ;  /* 0x00007773ef007816 */ /* 0x001fca00000000ff */
[----:B----4-:R0:W-:Y:S02]  /*e2890*/  @P1 STG.E.U8 desc[UR10][R236.64], R0 ;  /* 0x00000000ec001986 */ /* 0x0101e4000c10110a */
[----:B0-----:R-:W-:-:S05]  /*e28a0*/  PRMT R0, R7, 0x7770, RZ ;  /* 0x0000777007007816 */ /* 0x001fca00000000ff */
[----:B------:R0:W-:Y:S02]  /*e28b0*/  @P2 STG.E.U8 desc[UR10][R234.64], R0 ;  /* 0x00000000ea002986 */ /* 0x0001e4000c10110a */
[----:B0-----:R-:W-:-:S05]  /*e28c0*/  PRMT R0, R7, 0x7771, RZ ;  /* 0x0000777107007816 */ /* 0x001fca00000000ff */
[----:B------:R0:W-:Y:S02]  /*e28d0*/  @P3 STG.E.U8 desc[UR10][R232.64], R0 ;  /* 0x00000000e8003986 */ /* 0x0001e4000c10110a */
[----:B0-----:R-:W-:-:S05]  /*e28e0*/  PRMT R0, R7, 0x7772, RZ ;  /* 0x0000777207007816 */ /* 0x001fca00000000ff */
[----:B------:R0:W-:Y:S04]  /*e28f0*/  @P4 STG.E.U8 desc[UR10][R230.64], R0 ;  /* 0x00000000e6004986 */ /* 0x0001e8000c10110a */
[----:B0-----:R-:W3:Y:S04]  /*e2900*/  LDL.LU.64 R230, [R1+0x28d8] ;  /* 0x0028d80001e67983 */ /* 0x001ee80000300a00 */
[----:B------:R-:W4:Y:S04]  /*e2910*/  LDL.LU.64 R240, [R1+0x28e0] ;  /* 0x0028e00001f07983 */ /* 0x000f280000300a00 */
[----:B------:R-:W4:Y:S04]  /*e2920*/  LDL.LU.64 R238, [R1+0x28e8] ;  /* 0x0028e80001ee7983 */ /* 0x000f280000300a00 */
[----:B------:R-:W3:Y:S01]  /*e2930*/  LDL.LU R237, [R1+0x80] ;  /* 0x0000800001ed7983 */ /* 0x000ee20000300800 */
[----:B------:R-:W-:-:S02]  /*e2940*/  LOP3.LUT P5, RZ, R223, 0x4000, RZ, 0xc0, !PT ;  /* 0x00004000dfff7812 */ /* 0x000fc400078ac0ff */
[----:B------:R-:W-:Y:S02]  /*e2950*/  PRMT R0, R7, 0x7773, RZ ;  /* 0x0000777307007816 */ /* 0x000fe400000000ff */
[----:B------:R-:W-:-:S09]  /*e2960*/  LOP3.LUT P2, RZ, R223, 0x8000, RZ, 0xc0, !PT ;  /* 0x00008000dfff7812 */ /* 0x000fd2000784c0ff */
        /* <DEDUP_REMOVED lines=84> */
[----:B------:R-:W-:Y:S02]  /*e2eb0*/  LOP3.LUT P3, RZ, R223, 0x80000000, RZ, 0xc0, !PT ;  /* 0x80000000dfff7812 */ /* 0x000fe4000786c0ff */
        /* <DEDUP_REMOVED lines=333> */
[----:B------:R-:W2:Y:S04]  /*e4390*/  LDL.LU R237, [R1+0xc4] ;  /* 0x0000c40001ed7983 */ /* 0x000ea80000300800 */
        /* <DEDUP_REMOVED lines=19> */
[----:B--2---:R-:W-:-:S05]  /*e44d0*/  PRMT R0, R237, 0x7770, RZ ;  /* 0x00007770ed007816 */ /* 0x004fca00000000ff */
[----:B------:R0:W-:Y:S04]  /*e44e0*/  @P2 STG.E.U8 desc[UR10][R228.64], R0 ;  /* 0x00000000e4002986 */ /* 0x0001e8000c10110a */
[----:B0-----:R-:W2:Y:S04]  /*e44f0*/  LDL.LU.64 R228, [R1+0x2b68] ;  /* 0x002b680001e47983 */ /* 0x001ea80000300a00 */
[----:B------:R-:W2:Y:S04]  /*e4500*/  LDL.LU.64 R18, [R1+0x2b70] ;  /* 0x002b700001127983 */ /* 0x000ea80000300a00 */
[----:B------:R-:W2:Y:S04]  /*e4510*/  LDL.LU.64 R16, [R1+0x2b78] ;  /* 0x002b780001107983 */ /* 0x000ea80000300a00 */
[----:B------:R-:W2:Y:S01]  /*e4520*/  LDL.LU R3, [R1+0xc8] ;  /* 0x0000c80001037983 */ /* 0x000ea20000300800 */
[----:B------:R-:W-:-:S02]  /*e4530*/  @P6 LOP3.LUT R4, R4, 0x8, RZ, 0xfc, !PT ;  /* 0x0000000804046812 */ /* 0x000fc400078efcff */
[----:B------:R-:W-:Y:S01]  /*e4540*/  LOP3.LUT P6, RZ, R226, 0x4, RZ, 0xc0, !PT ;  /* 0x00000004e2ff7812 */ /* 0x000fe200078cc0ff */
[----:B------:R-:W2:Y:S01]  /*e4550*/  LDL.LU.64 R248, [R1+0x2b80] ;  /* 0x002b800001f87983 */ /* 0x000ea20000300a00 */
[----:B------:R-:W-:Y:S02]  /*e4560*/  LOP3.LUT R4, R4, 0xffffffef, RZ, 0xc0, !PT ;  /* 0xffffffef04047812 */ /* 0x000fe400078ec0ff */
[C---:B------:R-:W-:Y:S01]  /*e4570*/  LOP3.LUT P3, RZ, R225.reuse, 0x10000000, RZ, 0xc0, !PT ;  /* 0x10000000e1ff7812 */ /* 0x040fe2000786c0ff */
[----:B------:R-:W2:Y:S01]  /*e4580*/  LDL.LU.64 R246, [R1+0x2b88] ;  /* 0x002b880001f67983 */ /* 0x000ea20000300a00 */
[----:B------:R-:W-:Y:S02]  /*e4590*/  LOP3.LUT P4, RZ, R225, 0x20000000, RZ, 0xc0, !PT ;  /* 0x20000000e1ff7812 */ /* 0x000fe4000788c0ff */
[----:B------:R-:W-:Y:S01]  /*e45a0*/  PRMT R0, R237, 0x7771, RZ ;  /* 0x00007771ed007816 */ /* 0x000fe200000000ff */
[----:B------:R-:W2:Y:S04]  /*e45b0*/  LDL.LU.64 R244, [R1+0x2b90] ;  /* 0x002b900001f47983 */ /* 0x000ea80000300a00 */
[----:B------:R-:W-:-:S02]  /*e45c0*/  @P6 LOP3.LUT R4, R4, 0x10, RZ, 0xfc, !PT ;  /* 0x0000001004046812 */ /* 0x000fc400078efcff */
[----:B------:R-:W-:Y:S02]  /*e45d0*/  LOP3.LUT P6, RZ, R226, 0x2, RZ, 0xc0, !PT ;  /* 0x00000002e2ff7812 */ /* 0x000fe400078cc0ff */
[----:B------:R-:W-:Y:S01]  /*e45e0*/  LOP3.LUT R4, R4, 0xffffffdf, RZ, 0xc0, !PT ;  /* 0xffffffdf04047812 */ /* 0x000fe200078ec0ff */
[----:B---3--:R0:W-:Y:S01]  /*e45f0*/  @P3 STG.E.U8 desc[UR10][R240.64], R0 ;  /* 0x00000000f0003986 */ /* 0x0081e2000c10110a */
[----:B------:R-:W-:-:S09]  /*e4600*/  LOP3.LUT P5, RZ, R225, 0x40000000, RZ, 0xc0, !PT ;  /* 0x40000000e1ff7812 */ /* 0x000fd200078ac0ff */
[----:B------:R-:W-:Y:S02]  /*e4610*/  @P6 LOP3.LUT R4, R4, 0x20, RZ, 0xfc, !PT ;  /* 0x0000002004046812 */ /* 0x000fe400078efcff */
[----:B------:R-:W-:Y:S02]  /*e4620*/  LOP3.LUT P6, RZ, R226, 0x1, RZ, 0xc0, !PT ;  /* 0x00000001e2ff7812 */ /* 0x000fe400078cc0ff */
[----:B0-----:R-:W-:Y:S02]  /*e4630*/  PRMT R0, R237, 0x7772, RZ ;  /* 0x00007772ed007816 */ /* 0x001fe400000000ff */
[----:B------:R-:W-:-:S03]  /*e4640*/  LOP3.LUT R4, R4, 0xffffffbf, RZ, 0xc0, !PT ;  /* 0xffffffbf04047812 */ /* 0x000fc600078ec0ff */
[----:B----4-:R0:W-:Y:S06]  /*e4650*/  @P4 STG.E.U8 desc[UR10][R238.64], R0 ;  /* 0x00000000ee004986 */ /* 0x0101ec000c10110a */
[----:B------:R-:W-:Y:S02]  /*e4660*/  @P6 LOP3.LUT R4, R4, 0x40, RZ, 0xfc, !PT ;  /* 0x0000004004046812 */ /* 0x000fe400078efcff */
[----:B0-----:R-:W-:Y:S02]  /*e4670*/  PRMT R0, R237, 0x7773, RZ ;  /* 0x00007773ed007816 */ /* 0x001fe400000000ff */
[----:B------:R-:W-:-:S03]  /*e4680*/  LOP3.LUT P6, RZ, R225, 0x80000000, RZ, 0xc0, !PT ;  /* 0x80000000e1ff7812 */ /* 0x000fc600078cc0ff */
[----:B------:R0:W-:Y:S04]  /*e4690*/  @P5 STG.E.U8 desc[UR10][R230.64], R0 ;  /* 0x00000000e6005986 */ /* 0x0001e8000c10110a */
[----:B0-----:R-:W3:Y:S01]  /*e46a0*/  LDL.LU R231, [R1+0xdc] ;  /* 0x0000dc0001e77983 */ /* 0x001ee20000300800 */
        /* <DEDUP_REMOVED lines=34> */
[----:B---3--:R-:W-:-:S07]  /*e48d0*/  PRMT R0, R231, 0x7770, RZ ;  /* 0x00007770e7007816 */ /* 0x008fce00000000ff */
        /* <DEDUP_REMOVED lines=52> */
[----:B------:R0:W-:Y:S04]  /*e4c20*/  @P3 STG.E.U8 desc[UR10][R240.64], R0 ;  /* 0x00000000f0003986 */ /* 0x0001e8000c10110a */
[----:B0-----:R-:W3:Y:S01]  /*e4c30*/  LDL.LU.64 R240, [R1+0x2c38] ;  /* 0x002c380001f07983 */ /* 0x001ee20000300a00 */
        /* <DEDUP_REMOVED lines=11> */
[----:B------:R-:W-:Y:S02]  /*e4cf0*/  LOP3.LUT R5, R5, 0xbfffffff, RZ, 0xc0, !PT ;  /* 0xbfffffff05057812 */ /* 0x000fe400078ec0ff */
[----:B------:R-:W-:-:S05]  /*e4d00*/  PRMT R0, R231, 0x7771, RZ ;  /* 0x00007771e7007816 */ /* 0x000fca00000000ff */
[----:B----4-:R0:W-:Y:S02]  /*e4d10*/  @P4 STG.E.U8 desc[UR10][R238.64], R0 ;  /* 0x00000000ee004986 */ /* 0x0101e4000c10110a */
[----:B------:R-:W-:Y:S02]  /*e4d20*/  @P6 LOP3.LUT R5, R5, 0x40000000, RZ, 0xfc, !PT ;  /* 0x4000000005056812 */ /* 0x000fe400078efcff */
[----:B------:R-:W-:Y:S02]  /*e4d30*/  LOP3.LUT P6, RZ, R226, 0x40000, RZ, 0xc0, !PT ;  /* 0x00040000e2ff7812 */ /* 0x000fe400078cc0ff */
[C---:B0-----:R-:W-:Y:S01]  /*e4d40*/  PRMT R0, R231.reuse, 0x7772, RZ ;  /* 0x00007772e7007816 */ /* 0x041fe200000000ff */
[----:B------:R-:W4:Y:S04]  /*e4d50*/  LDL.LU.64 R238, [R1+0x2c40] ;  /* 0x002c400001ee7983 */ /* 0x000f280000300a00 */
[----:B------:R0:W-:Y:S02]  /*e4d60*/  @P5 STG.E.U8 desc[UR10][R236.64], R0 ;  /* 0x00000000ec005986 */ /* 0x0001e4000c10110a */
[----:B0-----:R-:W-:-:S02]  /*e4d70*/  PRMT R0, R231, 0x7773, RZ ;  /* 0x00007773e7007816 */ /* 0x001fc400000000ff */
[----:B------:R-:W4:Y:S04]  /*e4d80*/  LDL.LU.64 R236, [R1+0x2c48] ;  /* 0x002c480001ec7983 */ /* 0x000f280000300a00 */
[----:B------:R0:W-:Y:S01]  /*e4d90*/  @P6 STG.E.U8 desc[UR10][R234.64], R0 ;  /* 0x00000000ea006986 */ /* 0x0001e2000c10110a */
[----:B------:R-:W-:-:S03]  /*e4da0*/  LOP3.LUT P6, RZ, R5, 0x40000000, RZ, 0xc0, !PT ;  /* 0x4000000005ff7812 */ /* 0x000fc600078cc0ff */
[----:B------:R-:W4:Y:S01]  /*e4db0*/  LDL.LU R231, [R1+0xb8] ;  /* 0x0000b80001e77983 */ /* 0x000f220000300800 */
[----:B0-----:R-:W-:-:S03]  /*e4dc0*/  PRMT R0, R244, 0x7770, RZ ;  /* 0x00007770f4007816 */ /* 0x001fc600000000ff */
[----:B------:R-:W4:Y:S06]  /*e4dd0*/  LDL.LU.64 R234, [R1+0x2c50] ;  /* 0x002c500001ea7983 */ /* 0x000f2c0000300a00 */
[----:B------:R0:W-:Y:S01]  /*e4de0*/  @P6 STG.E.U8 desc[UR10][R232.64], R0 ;  /* 0x00000000e8006986 */ /* 0x0001e2000c10110a */
[----:B------:R-:W-:-:S03]  /*e4df0*/  LOP3.LUT P6, RZ, R5, 0x20000000, RZ, 0xc0, !PT ;  /* 0x2000000005ff7812 */ /* 0x000fc600078cc0ff */
[----:B0-----:R-:W4:Y:S01]  /*e4e00*/  LDL.LU.64 R232, [R1+0x2c58] ;  /* 0x002c580001e87983 */ /* 0x001f220000300a00 */
[----:B------:R-:W-:Y:S02]  /*e4e10*/  PRMT R0, R244, 0x7771, RZ ;  /* 0x00007771f4007816 */ /* 0x000fe400000000ff */
[----:B------:R-:W-:-:S07]  /*e4e20*/  LOP3.LUT P0, RZ, R226, 0x8000000, RZ, 0xc0, !PT ;  /* 0x08000000e2ff7812 */ /* 0x000fce000780c0ff */
[----:B--2---:R0:W-:Y:S01]  /*e4e30*/  @P6 STG.E.U8 desc[UR10][R228.64], R0 ;  /* 0x00000000e4006986 */ /* 0x0041e2000c10110a */
[----:B------:R-:W-:-:S03]  /*e4e40*/  LOP3.LUT P6, RZ, R5, 0x10000000, RZ, 0xc0, !PT ;  /* 0x1000000005ff7812 */ /* 0x000fc600078cc0ff */
[----:B0-----:R-:W2:Y:S01]  /*e4e50*/  LDL.LU.64 R228, [R1+0x2c60] ;  /* 0x002c600001e47983 */ /* 0x001ea20000300a00 */
[----:B------:R-:W-:-:S09]  /*e4e60*/  PRMT R0, R244, 0x7772, RZ ;  /* 0x00007772f4007816 */ /* 0x000fd200000000ff */
        /* <DEDUP_REMOVED lines=17> */
[----:B------:R0:W-:Y:S04]  /*e4f80*/  @P0 STG.E.U8 desc[UR10][R240.64], R0 ;  /* 0x00000000f0000986 */ /* 0x0001e8000c10110a */
[----:B0-----:R-:W3:Y:S01]  /*e4f90*/  LDL.LU.64 R240, [R1+0x2c68] ;  /* 0x002c680001f07983 */ /* 0x001ee20000300a00 */
[C---:B------:R-:W-:Y:S02]  /*e4fa0*/  LOP3.LUT P1, RZ, R226.reuse, 0x10000000, RZ, 0xc0, !PT ;  /* 0x10000000e2ff7812 */ /* 0x040fe4000782c0ff */
[----:B------:R-:W-:Y:S02]  /*e4fb0*/  LOP3.LUT P2, RZ, R226, 0x20000000, RZ, 0xc0, !PT ;  /* 0x20000000e2ff7812 */ /* 0x000fe4000784c0ff */
[----:B------:R-:W-:Y:S02]  /*e4fc0*/  PRMT R0, R230, 0x7771, RZ ;  /* 0x00007771e6007816 */ /* 0x000fe400000000ff */
[----:B------:R-:W-:-:S02]  /*e4fd0*/  LOP3.LUT P3, RZ, R226, 0x40000000, RZ, 0xc0, !PT ;  /* 0x40000000e2ff7812 */ /* 0x000fc4000786c0ff */
[----:B------:R-:W-:-:S05]  /*e4fe0*/  LOP3.LUT P4, RZ, R226, 0x80000000, RZ, 0xc0, !PT ;  /* 0x80000000e2ff7812 */ /* 0x000fca000788c0ff */
[----:B----4-:R0:W-:Y:S01]  /*e4ff0*/  @P1 STG.E.U8 desc[UR10][R238.64], R0 ;  /* 0x00000000ee001986 */ /* 0x0101e2000c10110a */
[----:B------:R-:W-:Y:S02]  /*e5000*/  LOP3.LUT P5, RZ, R227, 0x1, RZ, 0xc0, !PT ;  /* 0x00000001e3ff7812 */ /* 0x000fe400078ac0ff */
[----:B0-----:R-:W-:-:S05]  /*e5010*/  PRMT R0, R230, 0x7772, RZ ;  /* 0x00007772e6007816 */ /* 0x001fca00000000ff */
[----:B------:R0:W-:Y:S02]  /*e5020*/  @P2 STG.E.U8 desc[UR10][R236.64], R0 ;  /* 0x00000000ec002986 */ /* 0x0001e4000c10110a */
[----:B0-----:R-:W-:-:S05]  /*e5030*/  PRMT R0, R230, 0x7773, RZ ;  /* 0x00007773e6007816 */ /* 0x001fca00000000ff */
[----:B------:R0:W-:Y:S02]  /*e5040*/  @P3 STG.E.U8 desc[UR10][R234.64], R0 ;  /* 0x00000000ea003986 */ /* 0x0001e4000c10110a */
[----:B0-----:R-:W-:-:S05]  /*e5050*/  PRMT R0, R231, 0x7770, RZ ;  /* 0x00007770e7007816 */ /* 0x001fca00000000ff */
[----:B------:R0:W-:Y:S02]  /*e5060*/  @P4 STG.E.U8 desc[UR10][R232.64], R0 ;  /* 0x00000000e8004986 */ /* 0x0001e4000c10110a */
[----:B0-----:R-:W-:Y:S02]  /*e5070*/  PRMT R0, R231, 0x7771, RZ ;  /* 0x00007771e7007816 */ /* 0x001fe400000000ff */
[----:B------:R-:W-:-:S03]  /*e5080*/  LOP3.LUT P2, RZ, R227, 0x2, RZ, 0xc0, !PT ;  /* 0x00000002e3ff7812 */ /* 0x000fc6000784c0ff */
[----:B--2---:R0:W-:Y:S04]  /*e5090*/  @P5 STG.E.U8 desc[UR10][R228.64], R0 ;  /* 0x00000000e4005986 */ /* 0x0041e8000c10110a */
[----:B0-----:R-:W2:Y:S04]  /*e50a0*/  LDL.LU.64 R228, [R1+0x2c70] ;  /* 0x002c700001e47983 */ /* 0x001ea80000300a00 */
[----:B------:R-:W4:Y:S04]  /*e50b0*/  LDL.LU.64 R234, [R1+0x2c78] ;  /* 0x002c780001ea7983 */ /* 0x000f280000300a00 */
[----:B------:R-:W4:Y:S04]  /*e50c0*/  LDL.LU.64 R242, [R1+0x2c80] ;  /* 0x002c800001f27983 */ /* 0x000f280000300a00 */
[----:B------:R-:W4:Y:S04]  /*e50d0*/  LDL.LU.64 R238, [R1+0x2c88] ;  /* 0x002c880001ee7983 */ /* 0x000f280000300a00 */
[----:B------:R-:W4:Y:S01]  /*e50e0*/  LDL.LU R237, [R1+0xa8] ;  /* 0x0000a80001ed7983 */ /* 0x000f220000300800 */
[----:B------:R-:W-:-:S03]  /*e50f0*/  PRMT R0, R231, 0x7772, RZ ;  /* 0x00007772e7007816 */ /* 0x000fc600000000ff */
[----:B------:R-:W4:Y:S04]  /*e5100*/  LDL.LU.64 R232, [R1+0x2c90] ;  /* 0x002c900001e87983 */ /* 0x000f280000300a00 */
[----:B---3--:R0:W-:Y:S04]  /*e5110*/  @P2 STG.E.U8 desc[UR10][R240.64], R0 ;  /* 0x00000000f0002986 */ /* 0x0081e8000c10110a */
[----:B0-----:R-:W3:Y:S01]  /*e5120*/  LDL.LU R240, [R1+0xbc] ;  /* 0x0000bc0001f07983 */ /* 0x001ee20000300800 */
[----:B------:R-:W-:-:S03]  /*e5130*/  PRMT R0, R231, 0x7773, RZ ;  /* 0x00007773e7007816 */ /* 0x000fc600000000ff */
[----:B------:R-:W3:Y:S01]  /*e5140*/  LDL.LU.64 R230, [R1+0x2c98] ;  /* 0x002c980001e67983 */ /* 0x000ee20000300a00 */
        /* <DEDUP_REMOVED lines=25> */
[----:B------:R-:W-:Y:S01]  /*e52e0*/  LOP3.LUT R5, R5, 0xffbfffff, RZ, 0xc0, !PT ;  /* 0xffbfffff05057812 */ /* 0x000fe200078ec0ff */
[----:B--2---:R0:W-:Y:S04]  /*e52f0*/  @P3 STG.E.U8 desc[UR10][R228.64], R0 ;  /* 0x00000000e4003986 */ /* 0x0041e8000c10110a */
[----:B0-----:R-:W2:Y:S04]  /*e5300*/  LDL.LU.64 R228, [R1+0x2ca0] ;  /* 0x002ca00001e47983 */ /* 0x001ea80000300a00 */
[----:B------:R-:W2:Y:S01]  /*e5310*/  LDL.LU.64 R18, [R1+0x2ca8] ;  /* 0x002ca80001127983 */ /* 0x000ea20000300a00 */
[----:B----4-:R-:W-:-:S03]  /*e5320*/  PRMT R0, R237, 0x7770, RZ ;  /* 0x00007770ed007816 */ /* 0x010fc600000000ff */
[----:B------:R-:W4:Y:S04]  /*e5330*/  LDL.LU.64 R16, [R1+0x2cb0] ;  /* 0x002cb00001107983 */ /* 0x000f280000300a00 */
[----:B------:R0:W-:Y:S04]  /*e5340*/  @P4 STG.E.U8 desc[UR10][R234.64], R0 ;  /* 0x00000000ea004986 */ /* 0x0001e8000c10110a */
[----:B0-----:R-:W4:Y:S04]  /*e5350*/  LDL.LU R234, [R1+0xac] ;  /* 0x0000ac0001ea7983 */ /* 0x001f280000300800 */
[----:B------:R-:W4:Y:S04]  /*e5360*/  LDL.LU.64 R248, [R1+0x2cb8] ;  /* 0x002cb80001f87983 */ /* 0x000f280000300a00 */
[----:B------:R-:W4:Y:S01]  /*e5370*/  LDL.LU.64 R246, [R1+0x2cc0] ;  /* 0x002cc00001f67983 */ /* 0x000f220000300a00 */
[----:B------:R-:W-:-:S02]  /*e5380*/  @P6 LOP3.LUT R5, R5, 0x400000, RZ, 0xfc, !PT ;  /* 0x0040000005056812 */ /* 0x000fc400078efcff */
        /* <DEDUP_REMOVED lines=14> */
[----:B------:R-:W4:Y:S04]  /*e5470*/  LDL.LU.64 R236, [R1+0x2ce8] ;  /* 0x002ce80001ec7983 */ /* 0x000f280000300a00 */
[----:B0-----:R-:W4:Y:S04]  /*e5480*/  LDL.LU.64 R232, [R1+0x2cf0] ;  /* 0x002cf00001e87983 */ /* 0x001f280000300a00 */
[----:B------:R-:W4:Y:S01]  /*e5490*/  LDL.LU R241, [R1+0x120] ;  /* 0x0001200001f17983 */ /* 0x000f220000300800 */
[----:B---3--:R-:W-:-:S05]  /*e54a0*/  PRMT R0, R240, 0x7770, RZ ;  /* 0x00007770f0007816 */ /* 0x008fca00000000ff */
[----:B------:R0:W-:Y:S04]  /*e54b0*/  @P6 STG.E.U8 desc[UR10][R230.64], R0 ;  /* 0x00000000e6006986 */ /* 0x0001e8000c10110a */
[----:B0-----:R-:W3:Y:S01]  /*e54c0*/  LDL.LU.64 R230, [R1+0x2cf8] ;  /* 0x002cf80001e67983 */ /* 0x001ee20000300a00 */
[----:B------:R-:W-:Y:S02]  /*e54d0*/  LOP3.LUT P6, RZ, R5, 0x100000, RZ, 0xc0, !PT ;  /* 0x0010000005ff7812 */ /* 0x000fe400078cc0ff */
[----:B------:R-:W-:Y:S02]  /*e54e0*/  PRMT R0, R240, 0x7771, RZ ;  /* 0x00007771f0007816 */ /* 0x000fe400000000ff */
[C---:B------:R-:W-:Y:S02]  /*e54f0*/  LOP3.LUT P0, RZ, R227.reuse, 0x4000, RZ, 0xc0, !PT ;  /* 0x00004000e3ff7812 */ /* 0x040fe4000780c0ff */
[----:B------:R-:W-:-:S02]  /*e5500*/  LOP3.LUT P1, RZ, R227, 0x8000, RZ, 0xc0, !PT ;  /* 0x00008000e3ff7812 */ /* 0x000fc4000782c0ff */
[C---:B------:R-:W-:Y:S02]  /*e5510*/  LOP3.LUT P2, RZ, R227.reuse, 0x10000, RZ, 0xc0, !PT ;  /* 0x00010000e3ff7812 */ /* 0x040fe4000784c0ff */
[C---:B------:R-:W-:Y:S02]  /*e5520*/  LOP3.LUT P3, RZ, R227.reuse, 0x20000, RZ, 0xc0, !PT ;  /* 0x00020000e3ff7812 */ /* 0x040fe4000786c0ff */
[C---:B------:R-:W-:Y:S02]  /*e5530*/  LOP3.LUT P4, RZ, R227.reuse, 0x40000, RZ, 0xc0, !PT ;  /* 0x00040000e3ff7812 */ /* 0x040fe4000788c0ff */
[----:B------:R-:W-:Y:S01]  /*e5540*/  LOP3.LUT P5, RZ, R227, 0x80000, RZ, 0xc0, !PT ;  /* 0x00080000e3ff7812 */ /* 0x000fe200078ac0ff */
[----:B--2---:R0:W-:Y:S01]  /*e5550*/  @P6 STG.E.U8 desc[UR10][R228.64], R0 ;  /* 0x00000000e4006986 */ /* 0x0041e2000c10110a */
[C---:B------:R-:W-:Y:S02]  /*e5560*/  LOP3.LUT P6, RZ, R5.reuse, 0x80000, RZ, 0xc0, !PT ;  /* 0x0008000005ff7812 */ /* 0x040fe400078cc0ff */
[----:B0-----:R-:W-:Y:S01]  /*e5570*/  PRMT R0, R240, 0x7772, RZ ;  /* 0x00007772f0007816 */ /* 0x001fe200000000ff */
[----:B------:R-:W2:Y:S10]  /*e5580*/  LDL.LU.64 R228, [R1+0x5290] ;  /* 0x0052900001e47983 */ /* 0x000eb40000300a00 */
[----:B------:R0:W-:Y:S01]  /*e5590*/  @P6 STG.E.U8 desc[UR10][R18.64], R0 ;  /* 0x0000000012006986 */ /* 0x0001e2000c10110a */
[----:B------:R-:W-:-:S02]  /*e55a0*/  LOP3.LUT P6, RZ, R5, 0x40000, RZ, 0xc0, !PT ;  /* 0x0004000005ff7812 */ /* 0x000fc400078cc0ff */
[----:B0-----:R-:W-:-:S11]  /*e55b0*/  PRMT R0, R240, 0x7773, RZ ;  /* 0x00007773f0007816 */ /* 0x001fd600000000ff */
[----:B----4-:R0:W-:Y:S01]  /*e55c0*/  @P6 STG.E.U8 desc[UR10][R16.64], R0 ;  /* 0x0000000010006986 */ /* 0x0101e2000c10110a */
        /* <DEDUP_REMOVED lines=23> */
[----:B------:R-:W4:Y:S04]  /*e5740*/  LDL.LU.64 R232, [R1+0x2d10] ;  /* 0x002d100001e87983 */ /* 0x000f280000300a00 */
[----:B------:R-:W4:Y:S04]  /*e5750*/  LDL.LU.64 R238, [R1+0x2d18] ;  /* 0x002d180001ee7983 */ /* 0x000f280000300a00 */
[----:B------:R-:W4:Y:S04]  /*e5760*/  LDL.LU.64 R236, [R1+0x2d20] ;  /* 0x002d200001ec7983 */ /* 0x000f280000300a00 */
[----:B------:R-:W4:Y:S04]  /*e5770*/  LDL.LU.64 R234, [R1+0x2d28] ;  /* 0x002d280001ea7983 */ /* 0x000f280000300a00 */
[----:B------:R-:W4:Y:S01]  /*e5780*/  LDL.LU R248, [R1+0x134] ;  /* 0x0001340001f87983 */ /* 0x000f220000300800 */
[----:B------:R-:W-:-:S02]  /*e5790*/  LOP3.LUT P2, RZ, R227, 0x100000, RZ, 0xc0, !PT ;  /* 0x00100000e3ff7812 */ /* 0x000fc4000784c0ff */
[----:B------:R-:W-:Y:S02]  /*e57a0*/  PRMT R0, R241, 0x7771, RZ ;  /* 0x00007771f1007816 */ /* 0x000fe400000000ff */
[----:B------:R-:W-:Y:S02]  /*e57b0*/  LOP3.LUT R5, R5, 0xffffff7f, RZ, 0xc0, !PT ;  /* 0xffffff7f05057812 */ /* 0x000fe400078ec0ff */
[----:B--2---:R-:W-:-:S13]  /*e57c0*/  LOP3.LUT P6, RZ, R228, 0x1, RZ, 0xc0, !PT ;  /* 0x00000001e4ff7812 */ /* 0x004fda00078cc0ff */
        /* <DEDUP_REMOVED lines=9> */
[----:B---3--:R0:W-:Y:S04]  /*e5860*/  @P2 STG.E.U8 desc[UR10][R230.64], R0 ;  /* 0x00000000e6002986 */ /* 0x0081e8000c10110a */
[----:B0-----:R-:W2:Y:S06]  /*e5870*/  LDL.LU.64 R230, [R1+0x2d30] ;  /* 0x002d300001e67983 */ /* 0x001eac0000300a00 */
[----:B------:R-:W-:-:S02]  /*e5880*/  @P6 LOP3.LUT R5, R5, 0x400, RZ, 0xfc, !PT ;  /* 0x0000040005056812 */ /* 0x000fc400078efcff */
[----:B------:R-:W-:Y:S01]  /*e5890*/  LOP3.LUT P6, RZ, R227, 0x10000000, RZ, 0xc0, !PT ;  /* 0x10000000e3ff7812 */ /* 0x000fe200078cc0ff */
[----:B------:R-:W3:Y:S01]  /*e58a0*/  LDL.LU R249, [R1+0x124] ;  /* 0x0001240001f97983 */ /* 0x000ee20000300800 */
        /* <DEDUP_REMOVED lines=11> */
[C---:B------:R-:W-:Y:S02]  /*e5960*/  LOP3.LUT P4, RZ, R227.reuse, 0x400000, RZ, 0xc0, !PT ;  /* 0x00400000e3ff7812 */ /* 0x040fe4000788c0ff */
[----:B------:R-:W-:-:S05]  /*e5970*/  LOP3.LUT P5, RZ, R227, 0x800000, RZ, 0xc0, !PT ;  /* 0x00800000e3ff7812 */ /* 0x000fca00078ac0ff */
[----:B------:R-:W-:Y:S02]  /*e5980*/  @P6 LOP3.LUT R5, R5, 0x4000, RZ, 0xfc, !PT ;  /* 0x0000400005056812 */ /* 0x000fe400078efcff */
[----:B------:R-:W-:Y:S02]  /*e5990*/  LOP3.LUT P6, RZ, R227, 0x1000000, RZ, 0xc0, !PT ;  /* 0x01000000e3ff7812 */ /* 0x000fe400078cc0ff */
[----:B------:R-:W3:Y:S04]  /*e59a0*/  LDL.LU.64 R226, [R1+0x2d38] ;  /* 0x002d380001e27983 */ /* 0x000ee80000300a00 */
[----:B------:R-:W3:Y:S04]  /*e59b0*/  LDL.LU.64 R18, [R1+0x2d40] ;  /* 0x002d400001127983 */ /* 0x000ee80000300a00 */
[----:B------:R-:W3:Y:S01]  /*e59c0*/  LDL.LU.64 R16, [R1+0x2d48] ;  /* 0x002d480001107983 */ /* 0x000ee20000300a00 */
[----:B------:R-:W-:-:S03]  /*e59d0*/  PRMT R0, R241, 0x7772, RZ ;  /* 0x00007772f1007816 */ /* 0x000fc600000000ff */
[----:B------:R-:W3:Y:S04]  /*e59e0*/  LDL.LU.64 R246, [R1+0x2d50] ;  /* 0x002d500001f67983 */ /* 0x000ee80000300a00 */
[----:B----4-:R0:W-:Y:S02]  /*e59f0*/  @P3 STG.E.U8 desc[UR10][R242.64], R0 ;  /* 0x00000000f2003986 */ /* 0x0101e4000c10110a */
[----:B0-----:R-:W-:-:S05]  /*e5a00*/  PRMT R0, R241, 0x7773, RZ ;  /* 0x00007773f1007816 */ /* 0x001fca00000000ff */
[----:B------:R0:W-:Y:S04]  /*e5a10*/  @P4 STG.E.U8 desc[UR10][R232.64], R0 ;  /* 0x00000000e8004986 */ /* 0x0001e8000c10110a */
[----:B0-----:R-:W4:Y:S04]  /*e5a20*/  LDL.LU R232, [R1+0x138] ;  /* 0x0001380001e87983 */ /* 0x001f280000300800 */
[----:B------:R-:W4:Y:S01]  /*e5a30*/  LDL.LU.64 R2, [R1+0x2d58] ;  /* 0x002d580001027983 */ /* 0x000f220000300a00 */
[----:B------:R-:W-:-:S03]  /*e5a40*/  PRMT R0, R248, 0x7770, RZ ;  /* 0x00007770f8007816 */ /* 0x000fc600000000ff */
[----:B------:R-:W4:Y:S04]  /*e5a50*/  LDL.LU.64 R244, [R1+0x2d60] ;  /* 0x002d600001f47983 */ /* 0x000f280000300a00 */
[----:B------:R0:W-:Y:S04]  /*e5a60*/  @P5 STG.E.U8 desc[UR10][R238.64], R0 ;  /* 0x00000000ee005986 */ /* 0x0001e8000c10110a */
[----:B------:R-:W4:Y:S04]  /*e5a70*/  LDL.LU R233, [R1+0x128] ;  /* 0x0001280001e97983 */ /* 0x000f280000300800 */
[----:B------:R-:W4:Y:S01]  /*e5a80*/  LDL.LU.64 R242, [R1+0x2d78] ;  /* 0x002d780001f27983 */ /* 0x000f220000300a00 */
[----:B0-----:R-:W-:-:S03]  /*e5a90*/  PRMT R0, R248, 0x7771, RZ ;  /* 0x00007771f8007816 */ /* 0x001fc600000000ff */
[----:B------:R-:W4:Y:S04]  /*e5aa0*/  LDL.LU.64 R240, [R1+0x2d80] ;  /* 0x002d800001f07983 */ /* 0x000f280000300a00 */
[----:B------:R0:W-:Y:S01]  /*e5ab0*/  @P6 STG.E.U8 desc[UR10][R236.64], R0 ;  /* 0x00000000ec006986 */ /* 0x0001e2000c10110a */
[----:B------:R-:W-:-:S03]  /*e5ac0*/  LOP3.LUT P6, RZ, R5, 0x4000, RZ, 0xc0, !PT ;  /* 0x0000400005ff7812 */ /* 0x000fc600078cc0ff */
[----:B------:R-:W4:Y:S01]  /*e5ad0*/  LDL.LU.64 R238, [R1+0x2d88] ;  /* 0x002d880001ee7983 */ /* 0x000f220000300a00 */
[----:B0-----:R-:W-:-:S03]  /*e5ae0*/  PRMT R0, R248, 0x7772, RZ ;  /* 0x00007772f8007816 */ /* 0x001fc600000000ff */
[----:B------:R-:W4:Y:S06]  /*e5af0*/  LDL.LU.64 R236, [R1+0x2da0] ;  /* 0x002da00001ec7983 */ /* 0x000f2c0000300a00 */
[----:B------:R0:W-:Y:S01]  /*e5b00*/  @P6 STG.E.U8 desc[UR10][R234.64], R0 ;  /* 0x00000000ea006986 */ /* 0x0001e2000c10110a */
[----:B------:R-:W-:-:S03]  /*e5b10*/  LOP3.LUT P6, RZ, R5, 0x2000, RZ, 0xc0, !PT ;  /* 0x0000200005ff7812 */ /* 0x000fc600078cc0ff */
[----:B0-----:R-:W4:Y:S01]  /*e5b20*/  LDL.LU.64 R234, [R1+0x2db8] ;  /* 0x002db80001ea7983 */ /* 0x001f220000300a00 */
[----:B------:R-:W-:-:S09]  /*e5b30*/  PRMT R0, R248, 0x7773, RZ ;  /* 0x00007773f8007816 */ /* 0x000fd200000000ff */
[----:B--2---:R0:W-:Y:S04]  /*e5b40*/  @P6 STG.E.U8 desc[UR10][R230.64], R0 ;  /* 0x00000000e6006986 */ /* 0x0041e8000c10110a */
[----:B0-----:R-:W2:Y:S01]  /*e5b50*/  LDL.LU.64 R230, [R1+0x2dc0] ;  /* 0x002dc00001e67983 */ /* 0x001ea20000300a00 */
[----:B------:R-:W-:Y:S02]  /*e5b60*/  LOP3.LUT P6, RZ, R5, 0x1000, RZ, 0xc0, !PT ;  /* 0x0000100005ff7812 */ /* 0x000fe400078cc0ff */
[----:B---3--:R-:W-:-:S11]  /*e5b70*/  PRMT R0, R249, 0x7770, RZ ;  /* 0x00007770f9007816 */ /* 0x008fd600000000ff */
        /* <DEDUP_REMOVED lines=11> */
[----:B----4-:R-:W-:-:S11]  /*e5c30*/  PRMT R0, R232, 0x7770, RZ ;  /* 0x00007770e8007816 */ /* 0x010fd600000000ff */
        /* <DEDUP_REMOVED lines=51> */
[----:B------:R-:W-:-:S03]  /*e5f70*/  @P6 LOP3.LUT R5, R5, 0x8, RZ, 0xfc, !PT ;  /* 0x0000000805056812 */ /* 0x000fc600078efcff */
[----:B------:R-:W2:Y:S01]  /*e5f80*/  LDL.LU.64 R18, [R1+0x2e40] ;  /* 0x002e400001127983 */ /* 0x000ea20000300a00 */
[C---:B------:R-:W-:Y:S02]  /*e5f90*/  LOP3.LUT P6, RZ, R228.reuse, 0x4000, RZ, 0xc0, !PT ;  /* 0x00004000e4ff7812 */ /* 0x040fe400078cc0ff */
[C---:B------:R-:W-:Y:S01]  /*e5fa0*/  LOP3.LUT P3, RZ, R228.reuse, 0x100, RZ, 0xc0, !PT ;  /* 0x00000100e4ff7812 */ /* 0x040fe2000786c0ff */
[----:B------:R-:W2:Y:S01]  /*e5fb0*/  LDL.LU.64 R16, [R1+0x2e58] ;  /* 0x002e580001107983 */ /* 0x000ea20000300a00 */
[----:B------:R-:W-:Y:S02]  /*e5fc0*/  LOP3.LUT R5, R5, 0xffffffef, RZ, 0xc0, !PT ;  /* 0xffffffef05057812 */ /* 0x000fe400078ec0ff */
[----:B------:R-:W-:Y:S01]  /*e5fd0*/  LOP3.LUT P4, RZ, R228, 0x200, RZ, 0xc0, !PT ;  /* 0x00000200e4ff7812 */ /* 0x000fe2000788c0ff */
[----:B------:R-:W2:Y:S01]  /*e5fe0*/  LDL.LU.64 R2, [R1+0x2e60] ;  /* 0x002e600001027983 */ /* 0x000ea20000300a00 */
[----:B------:R-:W-:-:S05]  /*e5ff0*/  PRMT R0, R239, 0x7771, RZ ;  /* 0x00007771ef007816 */ /* 0x000fca00000000ff */
[----:B------:R-:W-:Y:S02]  /*e6000*/  @P6 LOP3.LUT R5, R5, 0x10, RZ, 0xfc, !PT ;  /* 0x0000001005056812 */ /* 0x000fe400078efcff */
[C---:B------:R-:W-:Y:S01]  /*e6010*/  LOP3.LUT P6, RZ, R228.reuse, 0x2000, RZ, 0xc0, !PT ;  /* 0x00002000e4ff7812 */ /* 0x040fe200078cc0ff */
[----:B---3--:R0:W-:Y:S01]  /*e6020*/  @P3 STG.E.U8 desc[UR10][R242.64], R0 ;  /* 0x00000000f2003986 */ /* 0x0081e2000c10110a */
[----:B------:R-:W-:Y:S02]  /*e6030*/  LOP3.LUT P5, RZ, R228, 0x400, RZ, 0xc0, !PT ;  /* 0x00000400e4ff7812 */ /* 0x000fe400078ac0ff */
[----:B------:R-:W-:Y:S02]  /*e6040*/  LOP3.LUT R5, R5, 0xffffffdf, RZ, 0xc0, !PT ;  /* 0xffffffdf05057812 */ /* 0x000fe400078ec0ff */
[----:B0-----:R-:W-:-:S07]  /*e6050*/  PRMT R0, R239, 0x7772, RZ ;  /* 0x00007772ef007816 */ /* 0x001fce00000000ff */
[----:B------:R-:W-:Y:S02]  /*e6060*/  @P6 LOP3.LUT R5, R5, 0x20, RZ, 0xfc, !PT ;  /* 0x0000002005056812 */ /* 0x000fe400078efcff */
[----:B------:R-:W-:Y:S01]  /*e6070*/  LOP3.LUT P6, RZ, R228, 0x1000, RZ, 0xc0, !PT ;  /* 0x00001000e4ff7812 */ /* 0x000fe200078cc0ff */
[----:B----4-:R0:W-:Y:S01]  /*e6080*/  @P4 STG.E.U8 desc[UR10][R240.64], R0 ;  /* 0x00000000f0004986 */ /* 0x0101e2000c10110a */
[----:B------:R-:W-:Y:S02]  /*e6090*/  LOP3.LUT R5, R5, 0xffffffbf, RZ, 0xc0, !PT ;  /* 0xffffffbf05057812 */ /* 0x000fe400078ec0ff */
[----:B0-----:R-:W-:-:S05]  /*e60a0*/  PRMT R0, R239, 0x7773, RZ ;  /* 0x00007773ef007816 */ /* 0x001fca00000000ff */
[----:B------:R0:W-:Y:S04]  /*e60b0*/  @P5 STG.E.U8 desc[UR10][R234.64], R0 ;  /* 0x00000000ea005986 */ /* 0x0001e8000c10110a */
[----:B------:R-:W-:Y:S02]  /*e60c0*/  @P6 LOP3.LUT R5, R5, 0x40, RZ, 0xfc, !PT ;  /* 0x0000004005056812 */ /* 0x000fe400078efcff */
[----:B------:R-:W-:Y:S01]  /*e60d0*/  LOP3.LUT P6, RZ, R228, 0x800, RZ, 0xc0, !PT ;  /* 0x00000800e4ff7812 */ /* 0x000fe200078cc0ff */
[----:B0-----:R-:W3:Y:S04]  /*e60e0*/  LDL.LU R235, [R1+0x100] ;  /* 0x0001000001eb7983 */ /* 0x001ee80000300800 */
[----:B------:R-:W4:Y:S04]  /*e60f0*/  LDL.LU.64 R244, [R1+0x2e68] ;  /* 0x002e680001f47983 */ /* 0x000f280000300a00 */
[----:B------:R-:W4:Y:S01]  /*e6100*/  LDL.LU.64 R242, [R1+0x2e80] ;  /* 0x002e800001f27983 */ /* 0x000f220000300a00 */
[----:B------:R-:W-:-:S03]  /*e6110*/  PRMT R0, R246, 0x7770, RZ ;  /* 0x00007770f6007816 */ /* 0x000fc600000000ff */
[----:B------:R-:W4:Y:S04]  /*e6120*/  LDL.LU.64 R240, [R1+0x2e98] ;  /* 0x002e980001f07983 */ /* 0x000f280000300a00 */
[----:B------:R0:W-:Y:S01]  /*e6130*/  @P6 STG.E.U8 desc[UR10][R236.64], R0 ;  /* 0x00000000ec006986 */ /* 0x0001e2000c10110a */
[----:B------:R-:W-:-:S03]  /*e6140*/  LOP3.LUT P6, RZ, R5, 0x40, RZ, 0xc0, !PT ;  /* 0x0000004005ff7812 */ /* 0x000fc600078cc0ff */
[----:B------:R-:W4:Y:S04]  /*e6150*/  LDL.LU.64 R238, [R1+0x2ea0] ;  /* 0x002ea00001ee7983 */ /* 0x000f280000300a00 */
[----:B------:R-:W4:Y:S01]  /*e6160*/  LDL.LU R234, [R1+0x114] ;  /* 0x0001140001ea7983 */ /* 0x000f220000300800 */
[----:B0-----:R-:W-:-:S03]  /*e6170*/  PRMT R0, R246, 0x7771, RZ ;  /* 0x00007771f6007816 */ /* 0x001fc600000000ff */
[----:B------:R-:W4:Y:S04]  /*e6180*/  LDL.LU.64 R236, [R1+0x2ea8] ;  /* 0x002ea80001ec7983 */ /* 0x000f280000300a00 */
        /* <DEDUP_REMOVED lines=37> */
[----:B------:R0:W-:Y:S01]  /*e63e0*/  @P3 STG.E.U8 desc[UR10][R236.64], R0 ;  /* 0x00000000ec003986 */ /* 0x0001e2000c10110a */
[----:B------:R-:W-:Y:S02]  /*e63f0*/  LOP3.LUT P5, RZ, R228, 0x2000000, RZ, 0xc0, !PT ;  /* 0x02000000e4ff7812 */ /* 0x000fe400078ac0ff */
[----:B0-----:R-:W-:-:S05]  /*e6400*/  PRMT R0, R234, 0x7771, RZ ;  /* 0x00007771ea007816 */ /* 0x001fca00000000ff */
[----:B------:R0:W-:Y:S04]  /*e6410*/  @P4 STG.E.U8 desc[UR10][R232.64], R0 ;  /* 0x00000000e8004986 */ /* 0x0001e8000c10110a */
[----:B0-----:R-:W3:Y:S01]  /*e6420*/  LDL.LU.64 R232, [R1+0x2ee0] ;  /* 0x002ee00001e87983 */ /* 0x001ee20000300a00 */
[----:B------:R-:W-:-:S05]  /*e6430*/  PRMT R0, R234, 0x7772, RZ ;  /* 0x00007772ea007816 */ /* 0x000fca00000000ff */
[----:B--2---:R0:W-:Y:S04]  /*e6440*/  @P5 STG.E.U8 desc[UR10][R230.64], R0 ;  /* 0x00000000e6005986 */ /* 0x0041e8000c10110a */
[----:B0-----:R-:W2:Y:S04]  /*e6450*/  LDL.LU.64 R230, [R1+0x2ee8] ;  /* 0x002ee80001e67983 */ /* 0x001ea80000300a00 */
[----:B------:R-:W4:Y:S04]  /*e6460*/  LDL.LU.64 R242, [R1+0x2f00] ;  /* 0x002f000001f27983 */ /* 0x000f280000300a00 */
[----:B------:R-:W4:Y:S04]  /*e6470*/  LDL.LU.64 R240, [R1+0x2f18] ;  /* 0x002f180001f07983 */ /* 0x000f280000300a00 */
[----:B------:R-:W2:Y:S04]  /*e6480*/  LDL.LU R235, [R1+0x104] ;  /* 0x0001040001eb7983 */ /* 0x000ea80000300800 */
[----:B------:R-:W4:Y:S04]  /*e6490*/  LDL.LU.64 R238, [R1+0x2f20] ;  /* 0x002f200001ee7983 */ /* 0x000f280000300a00 */
[----:B------:R-:W4:Y:S01]  /*e64a0*/  LDL.LU R246, [R1+0x118] ;  /* 0x0001180001f67983 */ /* 0x000f220000300800 */
[----:B------:R-:W-:-:S03]  /*e64b0*/  LOP3.LUT P2, RZ, R228, 0x4000000, RZ, 0xc0, !PT ;  /* 0x04000000e4ff7812 */ /* 0x000fc6000784c0ff */
[----:B------:R-:W4:Y:S01]  /*e64c0*/  LDL.LU.64 R236, [R1+0x2f28] ;  /* 0x002f280001ec7983 */ /* 0x000f220000300a00 */
[----:B------:R-:W-:Y:S02]  /*e64d0*/  PRMT R0, R234, 0x7773, RZ ;  /* 0x00007773ea007816 */ /* 0x000fe400000000ff */
[----:B------:R-:W-:Y:S02]  /*e64e0*/  LOP3.LUT P3, RZ, R228, 0x8000000, RZ, 0xc0, !PT ;  /* 0x08000000e4ff7812 */ /* 0x000fe4000786c0ff */
[----:B------:R-:W-:-:S05]  /*e64f0*/  LOP3.LUT P6, RZ, R229, 0x40, RZ, 0xc0, !PT ;  /* 0x00000040e5ff7812 */ /* 0x000fca00078cc0ff */
[----:B---3--:R0:W-:Y:S04]  /*e6500*/  @P2 STG.E.U8 desc[UR10][R232.64], R0 ;  /* 0x00000000e8002986 */ /* 0x0081e8000c10110a */
[----:B0-----:R-:W3:Y:S01]  /*e6510*/  LDL.LU.64 R232, [R1+0x2f48] ;  /* 0x002f480001e87983 */ /* 0x001ee20000300a00 */
[----:B--2---:R-:W-:-:S05]  /*e6520*/  PRMT R0, R235, 0x7770, RZ ;  /* 0x00007770eb007816 */ /* 0x004fca00000000ff */
[----:B------:R0:W-:Y:S04]  /*e6530*/  @P3 STG.E.U8 desc[UR10][R230.64], R0 ;  /* 0x00000000e6003986 */ /* 0x0001e8000c10110a */
[----:B0-----:R-:W2:Y:S04]  /*e6540*/  LDL.LU.64 R230, [R1+0x2f58] ;  /* 0x002f580001e67983 */ /* 0x001ea80000300a00 */
[----:B------:R-:W2:Y:S04]  /*e6550*/  LDL.LU.64 R4, [R1+0x2f60] ;  /* 0x002f600001047983 */ /* 0x000ea80000300a00 */
[----:B------:R-:W2:Y:S04]  /*e6560*/  LDL.LU R247, [R1+0x108] ;  /* 0x0001080001f77983 */ /* 0x000ea80000300800 */
[----:B------:R-:W2:Y:S04]  /*e6570*/  LDL.LU.64 R226, [R1+0x2f68] ;  /* 0x002f680001e27983 */ /* 0x000ea80000300a00 */
[----:B------:R-:W2:Y:S04]  /*e6580*/  LDL.LU.64 R18, [R1+0x2f88] ;  /* 0x002f880001127983 */ /* 0x000ea80000300a00 */
[----:B------:R-:W2:Y:S04]  /*e6590*/  LDL.LU.64 R16, [R1+0x2f98] ;  /* 0x002f980001107983 */ /* 0x000ea80000300a00 */
[----:B------:R-:W2:Y:S04]  /*e65a0*/  LDL.LU R234, [R1+0x11c] ;  /* 0x00011c0001ea7983 */ /* 0x000ea80000300800 */
[----:B------:R-:W2:Y:S04]  /*e65b0*/  LDL.LU.64 R2, [R1+0x2fa0] ;  /* 0x002fa00001027983 */ /* 0x000ea80000300a00 */
[----:B------:R-:W2:Y:S01]  /*e65c0*/  LDL.LU.64 R244, [R1+0x2fa8] ;  /* 0x002fa80001f47983 */ /* 0x000ea20000300a00 */
[----:B------:R-:W-:-:S04]  /*e65d0*/  LOP3.LUT R6, R6, 0xff7fffff, RZ, 0xc0, !PT ;  /* 0xff7fffff06067812 */ /* 0x000fc800078ec0ff */
        /* <DEDUP_REMOVED lines=40> */
[----:B------:R-:W-:-:S09]  /*e6860*/  PRMT R0, R246, 0x7771, RZ ;  /* 0x00007771f6007816 */ /* 0x000fd200000000ff */
[----:B---3--:R0:W-:Y:S04]  /*e6870*/  @P6 STG.E.U8 desc[UR10][R232.64], R0 ;  /* 0x00000000e8006986 */ /* 0x0081e8000c10110a */
[----:B0-----:R-:W3:Y:S01]  /*e6880*/  LDL.LU.64 R232, [R1+0x3008] ;  /* 0x0030080001e87983 */ /* 0x001ee20000300a00 */
[----:B------:R-:W-:Y:S02]  /*e6890*/  LOP3.LUT P6, RZ, R6, 0x10000000, RZ, 0xc0, !PT ;  /* 0x1000000006ff7812 */ /* 0x000fe400078cc0ff */
[----:B------:R-:W-:Y:S02]  /*e68a0*/  PRMT R0, R246, 0x7772, RZ ;  /* 0x00007772f6007816 */ /* 0x000fe400000000ff */
[----:B------:R-:W-:-:S09]  /*e68b0*/  LOP3.LUT P0, RZ, R229, 0x80, RZ, 0xc0, !PT ;  /* 0x00000080e5ff7812 */ /* 0x000fd2000780c0ff */
        /* <DEDUP_REMOVED lines=18> */
[----:B------:R0:W-:Y:S04]  /*e69e0*/  @P0 STG.E.U8 desc[UR10][R244.64], R0 ;  /* 0x00000000f4000986 */ /* 0x0001e8000c10110a */
[----:B0-----:R-:W2:Y:S01]  /*e69f0*/  LDL.LU.64 R244, [R1+0x3018] ;  /* 0x0030180001f47983 */ /* 0x001ea20000300a00 */
[C---:B------:R-:W-:Y:S02]  /*e6a00*/  LOP3.LUT P1, RZ, R229.reuse, 0x100, RZ, 0xc0, !PT ;  /* 0x00000100e5ff7812 */ /* 0x040fe4000782c0ff */
[C---:B------:R-:W-:Y:S02]  /*e6a10*/  LOP3.LUT P2, RZ, R229.reuse, 0x200, RZ, 0xc0, !PT ;  /* 0x00000200e5ff7812 */ /* 0x040fe4000784c0ff */
[----:B------:R-:W-:Y:S02]  /*e6a20*/  PRMT R0, R234, 0x7771, RZ ;  /* 0x00007771ea007816 */ /* 0x000fe400000000ff */
[----:B------:R-:W-:-:S02]  /*e6a30*/  LOP3.LUT P3, RZ, R229, 0x400, RZ, 0xc0, !PT ;  /* 0x00000400e5ff7812 */ /* 0x000fc4000786c0ff */
[C---:B------:R-:W-:Y:S02]  /*e6a40*/  LOP3.LUT P4, RZ, R229.reuse, 0x800, RZ, 0xc0, !PT ;  /* 0x00000800e5ff7812 */ /* 0x040fe4000788c0ff */
[----:B------:R-:W-:-:S03]  /*e6a50*/  LOP3.LUT P5, RZ, R229, 0x1000, RZ, 0xc0, !PT ;  /* 0x00001000e5ff7812 */ /* 0x000fc600078ac0ff */
[----:B----4-:R0:W-:Y:S02]  /*e6a60*/  @P1 STG.E.U8 desc[UR10][R242.64], R0 ;  /* 0x00000000f2001986 */ /* 0x0101e4000c10110a */
        /* <DEDUP_REMOVED lines=12> */
[----:B------:R-:W4:Y:S01]  /*e6b30*/  LDL.LU R241, [R1+0xf0] ;  /* 0x0000f00001f17983 */ /* 0x000f220000300800 */
[----:B------:R-:W-:-:S03]  /*e6b40*/  LOP3.LUT P2, RZ, R229, 0x2000, RZ, 0xc0, !PT ;  /* 0x00002000e5ff7812 */ /* 0x000fc6000784c0ff */
[----:B------:R-:W4:Y:S01]  /*e6b50*/  LDL.LU.64 R236, [R1+0x3060] ;  /* 0x0030600001ec7983 */ /* 0x000f220000300a00 */
[----:B------:R-:W-:Y:S02]  /*e6b60*/  PRMT R0, R235, 0x7772, RZ ;  /* 0x00007772eb007816 */ /* 0x000fe400000000ff */
[----:B------:R-:W-:Y:S02]  /*e6b70*/  LOP3.LUT P6, RZ, R229, 0x2000000, RZ, 0xc0, !PT ;  /* 0x02000000e5ff7812 */ /* 0x000fe400078cc0ff */
[----:B------:R-:W-:-:S11]  /*e6b80*/  LOP3.LUT R6, R6, 0xffff7fff, RZ, 0xc0, !PT ;  /* 0xffff7fff06067812 */ /* 0x000fd600078ec0ff */
[----:B------:R-:W-:Y:S02]  /*e6b90*/  @P6 LOP3.LUT R6, R6, 0x8000, RZ, 0xfc, !PT ;  /* 0x0000800006066812 */ /* 0x000fe400078efcff */
[----:B------:R-:W-:Y:S02]  /*e6ba0*/  LOP3.LUT P6, RZ, R229, 0x1000000, RZ, 0xc0, !PT ;  /* 0x01000000e5ff7812 */ /* 0x000fe400078cc0ff */
[----:B------:R-:W-:-:S11]  /*e6bb0*/  LOP3.LUT R6, R6, 0xfffeffff, RZ, 0xc0, !PT ;  /* 0xfffeffff06067812 */ /* 0x000fd600078ec0ff */
[----:B------:R-:W-:Y:S01]  /*e6bc0*/  @P6 LOP3.LUT R6, R6, 0x10000, RZ, 0xfc, !PT ;  /* 0x0001000006066812 */ /* 0x000fe200078efcff */
[----:B--2---:R0:W-:Y:S04]  /*e6bd0*/  @P2 STG.E.U8 desc[UR10][R244.64], R0 ;  /* 0x00000000f4002986 */ /* 0x0041e8000c10110a */
[----:B0-----:R-:W2:Y:S01]  /*e6be0*/  LDL.LU R244, [R1+0xe0] ;  /* 0x0000e00001f47983 */ /* 0x001ea20000300800 */
[----:B------:R-:W-:-:S03]  /*e6bf0*/  PRMT R0, R235, 0x7773, RZ ;  /* 0x00007773eb007816 */ /* 0x000fc600000000ff */
        /* <DEDUP_REMOVED lines=15> */
[C---:B------:R-:W-:Y:S02]  /*e6cf0*/  LOP3.LUT P4, RZ, R229.reuse, 0x8000, RZ, 0xc0, !PT ;  /* 0x00008000e5ff7812 */ /* 0x040fe4000788c0ff */
[----:B------:R-:W-:Y:S02]  /*e6d00*/  LOP3.LUT R6, R6, 0xffdfffff, RZ, 0xc0, !PT ;  /* 0xffdfffff06067812 */ /* 0x000fe400078ec0ff */
[----:B------:R-:W-:-:S07]  /*e6d10*/  LOP3.LUT P5, RZ, R229, 0x10000, RZ, 0xc0, !PT ;  /* 0x00010000e5ff7812 */ /* 0x000fce00078ac0ff */
[----:B------:R-:W-:Y:S02]  /*e6d20*/  @P6 LOP3.LUT R6, R6, 0x200000, RZ, 0xfc, !PT ;  /* 0x0020000006066812 */ /* 0x000fe400078efcff */
[C---:B------:R-:W-:Y:S02]  /*e6d30*/  LOP3.LUT P6, RZ, R229.reuse, 0x40000, RZ, 0xc0, !PT ;  /* 0x00040000e5ff7812 */ /* 0x040fe400078cc0ff */
[----:B------:R-:W-:Y:S02]  /*e6d40*/  LOP3.LUT R6, R6, 0xffbfffff, RZ, 0xc0, !PT ;  /* 0xffbfffff06067812 */ /* 0x000fe400078ec0ff */
[C---:B------:R-:W-:Y:S02]  /*e6d50*/  LOP3.LUT P0, RZ, R229.reuse, 0x4000000, RZ, 0xc0, !PT ;  /* 0x04000000e5ff7812 */ /* 0x040fe4000780c0ff */
[C---:B------:R-:W-:Y:S02]  /*e6d60*/  LOP3.LUT P1, RZ, R229.reuse, 0x8000000, RZ, 0xc0, !PT ;  /* 0x08000000e5ff7812 */ /* 0x040fe4000782c0ff */
[----:B------:R-:W-:-:S05]  /*e6d70*/  LOP3.LUT P2, RZ, R229, 0x10000000, RZ, 0xc0, !PT ;  /* 0x10000000e5ff7812 */ /* 0x000fca000784c0ff */
[----:B------:R-:W-:Y:S01]  /*e6d80*/  @P6 LOP3.LUT R6, R6, 0x400000, RZ, 0xfc, !PT ;  /* 0x0040000006066812 */ /* 0x000fe200078efcff */
[----:B---3--:R0:W-:Y:S04]  /*e6d90*/  @P3 STG.E.U8 desc[UR10][R232.64], R0 ;  /* 0x00000000e8003986 */ /* 0x0081e8000c10110a */
[----:B0-----:R-:W3:Y:S01]  /*e6da0*/  LDL.LU.64 R232, [R1+0x3088] ;  /* 0x0030880001e87983 */ /* 0x001ee20000300a00 */
[----:B----4-:R-:W-:-:S03]  /*e6db0*/  PRMT R0, R241, 0x7770, RZ ;  /* 0x00007770f1007816 */ /* 0x010fc600000000ff */
[----:B------:R-:W4:Y:S04]  /*e6dc0*/  LDL.LU.64 R4, [R1+0x30a0] ;  /* 0x0030a00001047983 */ /* 0x000f280000300a00 */
[----:B------:R0:W-:Y:S01]  /*e6dd0*/  @P4 STG.E.U8 desc[UR10][R238.64], R0 ;  /* 0x00000000ee004986 */ /* 0x0001e2000c10110a */
[C---:B------:R-:W-:Y:S02]  /*e6de0*/  LOP3.LUT P6, RZ, R229.reuse, 0x20000, RZ, 0xc0, !PT ;  /* 0x00020000e5ff7812 */ /* 0x040fe400078cc0ff */
[C---:B------:R-:W-:Y:S02]  /*e6df0*/  LOP3.LUT P3, RZ, R229.reuse, 0x20000000, RZ, 0xc0, !PT ;  /* 0x20000000e5ff7812 */ /* 0x040fe4000786c0ff */
[----:B------:R-:W-:Y:S02]  /*e6e00*/  LOP3.LUT P4, RZ, R229, 0x40000000, RZ, 0xc0, !PT ;  /* 0x40000000e5ff7812 */ /* 0x000fe4000788c0ff */
[----:B0-----:R-:W-:Y:S01]  /*e6e10*/  PRMT R0, R241, 0x7771, RZ ;  /* 0x00007771f1007816 */ /* 0x001fe200000000ff */
[----:B------:R-:W4:Y:S04]  /*e6e20*/  LDL.LU R238, [R1+0xf4] ;  /* 0x0000f40001ee7983 */ /* 0x000f280000300800 */
[----:B------:R-:W4:Y:S04]  /*e6e30*/  LDL.LU.64 R226, [R1+0x30a8] ;  /* 0x0030a80001e27983 */ /* 0x000f280000300a00 */
[----:B------:R0:W-:Y:S01]  /*e6e40*/  @P5 STG.E.U8 desc[UR10][R2.64], R0 ;  /* 0x0000000002005986 */ /* 0x0001e2000c10110a */
[----:B------:R-:W-:-:S03]  /*e6e50*/  LOP3.LUT P5, RZ, R229, 0x80000000, RZ, 0xc0, !PT ;  /* 0x80000000e5ff7812 */ /* 0x000fc600078ac0ff */
[----:B------:R-:W4:Y:S04]  /*e6e60*/  LDL.LU.64 R18, [R1+0x30c8] ;  /* 0x0030c80001127983 */ /* 0x000f280000300a00 */
[----:B------:R-:W4:Y:S04]  /*e6e70*/  LDL.LU R239, [R1+0xe4] ;  /* 0x0000e40001ef7983 */ /* 0x000f280000300800 */
[----:B------:R-:W4:Y:S01]  /*e6e80*/  LDL.LU.64 R228, [R1+0x3098] ;  /* 0x0030980001e47983 */ /* 0x000f220000300a00 */
[----:B0-----:R-:W-:-:S03]  /*e6e90*/  PRMT R0, R241, 0x7772, RZ ;  /* 0x00007772f1007816 */ /* 0x001fc600000000ff */
[----:B------:R-:W4:Y:S04]  /*e6ea0*/  LDL.LU.64 R16, [R1+0x30d8] ;  /* 0x0030d80001107983 */ /* 0x000f280000300a00 */
        /* <DEDUP_REMOVED lines=16> */
[----:B---3--:R0:W-:Y:S01]  /*e6fb0*/  @P6 STG.E.U8 desc[UR10][R232.64], R0 ;  /* 0x00000000e8006986 */ /* 0x0081e2000c10110a */
[----:B------:R-:W-:Y:S02]  /*e6fc0*/  LOP3.LUT P6, RZ, R6, 0x80000, RZ, 0xc0, !PT ;  /* 0x0008000006ff7812 */ /* 0x000fe400078cc0ff */
[----:B0-----:R-:W-:Y:S01]  /*e6fd0*/  PRMT R0, R244, 0x7772, RZ ;  /* 0x00007772f4007816 */ /* 0x001fe200000000ff */
[----:B------:R-:W3:Y:S10]  /*e6fe0*/  LDL.LU.64 R232, [R1+0x5278] ;  /* 0x0052780001e87983 */ /* 0x000ef40000300a00 */
[----:B----4-:R0:W-:Y:S01]  /*e6ff0*/  @P6 STG.E.U8 desc[UR10][R228.64], R0 ;  /* 0x00000000e4006986 */ /* 0x0101e2000c10110a */
        /* <DEDUP_REMOVED lines=25> */
[----:B------:R-:W4:Y:S04]  /*e7190*/  LDL.LU.64 R2, [R1+0x3158] ;  /* 0x0031580001027983 */ /* 0x000f280000300a00 */
[----:B------:R-:W3:Y:S04]  /*e71a0*/  LDL.LU.64 R236, [R1+0x3160] ;  /* 0x0031600001ec7983 */ /* 0x000ee80000300a00 */
[----:B------:R-:W3:Y:S04]  /*e71b0*/  LDL.LU.64 R242, [R1+0x3168] ;  /* 0x0031680001f27983 */ /* 0x000ee80000300a00 */
[----:B------:R-:W3:Y:S04]  /*e71c0*/  LDL.LU.64 R240, [R1+0x3188] ;  /* 0x0031880001f07983 */ /* 0x000ee80000300a00 */
[----:B------:R-:W3:Y:S04]  /*e71d0*/  LDL.LU.64 R238, [R1+0x3198] ;  /* 0x0031980001ee7983 */ /* 0x000ee80000300a00 */
[----:B------:R-:W3:Y:S01]  /*e71e0*/  LDL.LU R20, [R1+0xe8] ;  /* 0x0000e80001147983 */ /* 0x000ee20000300800 */
        /* <DEDUP_REMOVED lines=38> */
[----:B----4-:R0:W-:Y:S02]  /*e7450*/  @P3 STG.E.U8 desc[UR10][R2.64], R0 ;  /* 0x0000000002003986 */ /* 0x0101e4000c10110a */
[----:B0-----:R-:W-:-:S05]  /*e7460*/  PRMT R0, R245, 0x7773, RZ ;  /* 0x00007773f5007816 */ /* 0x001fca00000000ff */
[----:B---3--:R0:W-:Y:S04]  /*e7470*/  @P4 STG.E.U8 desc[UR10][R236.64], R0 ;  /* 0x00000000ec004986 */ /* 0x0081e8000c10110a */
        /* <DEDUP_REMOVED lines=255> */
[----:B------:R-:W-:-:S03]  /*e8470*/  LOP3.LUT P2, RZ, R231, 0x200000, RZ, 0xc0, !PT ;  /* 0x00200000e7ff7812 */ /* 0x000fc6000784c0ff */
[----:B------:R-:W4:Y:S01]  /*e8480*/  LDL.LU.64 R2, [R1+0x3340] ;  /* 0x0033400001027983 */ /* 0x000f220000300a00 */
[C---:B------:R-:W-:Y:S02]  /*e8490*/  LOP3.LUT P3, RZ, R231.reuse, 0x400000, RZ, 0xc0, !PT ;  /* 0x00400000e7ff7812 */ /* 0x040fe4000786c0ff */
[----:B------:R-:W-:Y:S02]  /*e84a0*/  PRMT R0, R234, 0x7772, RZ ;  /* 0x00007772ea007816 */ /* 0x000fe400000000ff */
[----:B------:R-:W-:-:S05]  /*e84b0*/  LOP3.LUT P4, RZ, R231, 0x800000, RZ, 0xc0, !PT ;  /* 0x00800000e7ff7812 */ /* 0x000fca000788c0ff */
        /* <DEDUP_REMOVED lines=14> */
[----:B------:R-:W-:Y:S02]  /*e85a0*/  PRMT R0, R235, 0x7772, RZ ;  /* 0x00007772eb007816 */ /* 0x000fe400000000ff */
[----:B------:R-:W-:Y:S02]  /*e85b0*/  LOP3.LUT P6, RZ, R232, 0x20, RZ, 0xc0, !PT ;  /* 0x00000020e8ff7812 */ /* 0x000fe400078cc0ff */
[----:B------:R-:W-:Y:S01]  /*e85c0*/  LOP3.LUT R7, R7, 0xffff7fff, RZ, 0xc0, !PT ;  /* 0xffff7fff07077812 */ /* 0x000fe200078ec0ff */
[----:B---3--:R0:W-:Y:S04]  /*e85d0*/  @P2 STG.E.U8 desc[UR10][R244.64], R0 ;  /* 0x00000000f4002986 */ /* 0x0081e8000c10110a */
[----:B0-----:R-:W3:Y:S01]  /*e85e0*/  LDL.LU R244, [R1+0x158] ;  /* 0x0001580001f47983 */ /* 0x001ee20000300800 */
[----:B------:R-:W-:-:S03]  /*e85f0*/  PRMT R0, R235, 0x7773, RZ ;  /* 0x00007773eb007816 */ /* 0x000fc600000000ff */
        /* <DEDUP_REMOVED lines=20> */
[----:B----4-:R0:W-:Y:S10]  /*e8740*/  @P3 STG.E.U8 desc[UR10][R2.64], R0 ;  /* 0x0000000002003986 */ /* 0x0101f4000c10110a */
[----:B------:R-:W-:-:S02]  /*e8750*/  @P6 LOP3.LUT R7, R7, 0x200000, RZ, 0xfc, !PT ;  /* 0x0020000007076812 */ /* 0x000fc400078efcff */
[----:B------:R-:W-:Y:S01]  /*e8760*/  LOP3.LUT P6, RZ, R231, 0x40000000, RZ, 0xc0, !PT ;  /* 0x40000000e7ff7812 */ /* 0x000fe200078cc0ff */
[----:B0-----:R-:W4:Y:S01]  /*e8770*/  LDL.LU.64 R2, [R1+0x3370] ;  /* 0x0033700001027983 */ /* 0x001f220000300a00 */
[----:B------:R-:W-:Y:S02]  /*e8780*/  LOP3.LUT R7, R7, 0xffbfffff, RZ, 0xc0, !PT ;  /* 0xffbfffff07077812 */ /* 0x000fe400078ec0ff */
[C---:B------:R-:W-:Y:S02]  /*e8790*/  LOP3.LUT P4, RZ, R231.reuse, 0x8000000, RZ, 0xc0, !PT ;  /* 0x08000000e7ff7812 */ /* 0x040fe4000788c0ff */
[----:B------:R-:W-:-:S07]  /*e87a0*/  LOP3.LUT P5, RZ, R231, 0x10000000, RZ, 0xc0, !PT ;  /* 0x10000000e7ff7812 */ /* 0x000fce00078ac0ff */
[----:B------:R-:W-:Y:S02]  /*e87b0*/  @P6 LOP3.LUT R7, R7, 0x400000, RZ, 0xfc, !PT ;  /* 0x0040000007076812 */ /* 0x000fe400078efcff */
[----:B------:R-:W-:Y:S02]  /*e87c0*/  LOP3.LUT P6, RZ, R231, 0x20000000, RZ, 0xc0, !PT ;  /* 0x20000000e7ff7812 */ /* 0x000fe400078cc0ff */
[----:B------:R-:W4:Y:S01]  /*e87d0*/  LDL.LU.64 R230, [R1+0x3378] ;  /* 0x0033780001e67983 */ /* 0x000f220000300a00 */
[----:B------:R-:W-:-:S03]  /*e87e0*/  PRMT R0, R241, 0x7770, RZ ;  /* 0x00007770f1007816 */ /* 0x000fc600000000ff */
[----:B------:R-:W4:Y:S04]  /*e87f0*/  LDL.LU.64 R228, [R1+0x3380] ;  /* 0x0033800001e47983 */ /* 0x000f280000300a00 */
[----:B------:R0:W-:Y:S04]  /*e8800*/  @P4 STG.E.U8 desc[UR10][R238.64], R0 ;  /* 0x00000000ee004986 */ /* 0x0001e8000c10110a */
[----:B0-----:R-:W4:Y:S04]  /*e8810*/  LDL.LU R238, [R1+0x148] ;  /* 0x0001480001ee7983 */ /* 0x001f280000300800 */
        /* <DEDUP_REMOVED lines=13> */
[----:B--2---:R0:W-:Y:S01]  /*e88f0*/  @P6 STG.E.U8 desc[UR10][R236.64], R0 ;  /* 0x00000000ec006986 */ /* 0x0041e2000c10110a */
[----:B------:R-:W-:-:S03]  /*e8900*/  LOP3.LUT P6, RZ, R7, 0x200000, RZ, 0xc0, !PT ;  /* 0x0020000007ff7812 */ /* 0x000fc600078cc0ff */
[----:B------:R-:W2:Y:S04]  /*e8910*/  LDL.LU.64 R240, [R1+0x33b8] ;  /* 0x0033b80001f07983 */ /* 0x000ea80000300a00 */
[----:B0-----:R-:W2:Y:S04]  /*e8920*/  LDL.LU.64 R236, [R1+0x33c0] ;  /* 0x0033c00001ec7983 */ /* 0x001ea80000300a00 */
[----:B------:R-:W2:Y:S01]  /*e8930*/  LDL.LU R245, [R1+0x14c] ;  /* 0x00014c0001f57983 */ /* 0x000ea20000300800 */
[----:B---3--:R-:W-:-:S05]  /*e8940*/  PRMT R0, R244, 0x7770, RZ ;  /* 0x00007770f4007816 */ /* 0x008fca00000000ff */
[----:B------:R0:W-:Y:S04]  /*e8950*/  @P6 STG.E.U8 desc[UR10][R234.64], R0 ;  /* 0x00000000ea006986 */ /* 0x0001e8000c10110a */
[----:B0-----:R-:W3:Y:S01]  /*e8960*/  LDL.LU.64 R234, [R1+0x33c8] ;  /* 0x0033c80001ea7983 */ /* 0x001ee20000300a00 */
[----:B------:R-:W-:Y:S02]  /*e8970*/  LOP3.LUT P6, RZ, R7, 0x100000, RZ, 0xc0, !PT ;  /* 0x0010000007ff7812 */ /* 0x000fe400078cc0ff */
[----:B------:R-:W-:Y:S02]  /*e8980*/  PRMT R0, R244, 0x7771, RZ ;  /* 0x00007771f4007816 */ /* 0x000fe400000000ff */
[C---:B------:R-:W-:Y:S02]  /*e8990*/  LOP3.LUT P0, RZ, R232.reuse, 0x40, RZ, 0xc0, !PT ;  /* 0x00000040e8ff7812 */ /* 0x040fe4000780c0ff */
[----:B------:R-:W-:-:S07]  /*e89a0*/  LOP3.LUT P1, RZ, R232, 0x80, RZ, 0xc0, !PT ;  /* 0x00000080e8ff7812 */ /* 0x000fce000782c0ff */
[----:B----4-:R0:W-:Y:S01]  /*e89b0*/  @P6 STG.E.U8 desc[UR10][R2.64], R0 ;  /* 0x0000000002006986 */ /* 0x0101e2000c10110a */
[C---:B------:R-:W-:Y:S02]  /*e89c0*/  LOP3.LUT P6, RZ, R7.reuse, 0x80000, RZ, 0xc0, !PT ;  /* 0x0008000007ff7812 */ /* 0x040fe400078cc0ff */
        /* <DEDUP_REMOVED lines=26> */
[----:B--2---:R0:W-:Y:S02]  /*e8b70*/  @P3 STG.E.U8 desc[UR10][R240.64], R0 ;  /* 0x00000000f0003986 */ /* 0x0041e4000c10110a */
        /* <DEDUP_REMOVED lines=244> */
[----:B------:R-:W3:Y:S04]  /*e9ac0*/  LDL.LU.64 R226, [R1+0x3558] ;  /* 0x0035580001e27983 */ /* 0x000ee80000300a00 */
[----:B------:R-:W3:Y:S04]  /*e9ad0*/  LDL.LU R236, [R1+0x1c8] ;  /* 0x0001c80001ec7983 */ /* 0x000ee80000300800 */
[----:B------:R-:W3:Y:S01]  /*e9ae0*/  LDL.LU.64 R18, [R1+0x3560] ;  /* 0x0035600001127983 */ /* 0x000ee20000300a00 */
[----:B------:R-:W-:-:S04]  /*e9af0*/  LOP3.LUT R21, R21, 0xf7ffffff, RZ, 0xc0, !PT ;  /* 0xf7ffffff15157812 */ /* 0x000fc800078ec0ff */
[----:B------:R-:W-:Y:S02]  /*e9b00*/  @P6 LOP3.LUT R21, R21, 0x8000000, RZ, 0xfc, !PT ;  /* 0x0800000015156812 */ /* 0x000fe400078efcff */
[----:B------:R-:W-:Y:S02]  /*e9b10*/  LOP3.LUT P6, RZ, R233, 0x2000000, RZ, 0xc0, !PT ;  /* 0x02000000e9ff7812 */ /* 0x000fe400078cc0ff */
[----:B------:R-:W-:-:S11]  /*e9b20*/  LOP3.LUT R21, R21, 0xefffffff, RZ, 0xc0, !PT ;  /* 0xefffffff15157812 */ /* 0x000fd600078ec0ff */
[----:B------:R-:W-:Y:S02]  /*e9b30*/  @P6 LOP3.LUT R21, R21, 0x10000000, RZ, 0xfc, !PT ;  /* 0x1000000015156812 */ /* 0x000fe400078efcff */
[----:B------:R-:W-:Y:S02]  /*e9b40*/  LOP3.LUT P6, RZ, R233, 0x1000000, RZ, 0xc0, !PT ;  /* 0x01000000e9ff7812 */ /* 0x000fe400078cc0ff */
[----:B------:R-:W-:Y:S02]  /*e9b50*/  LOP3.LUT R21, R21, 0xdfffffff, RZ, 0xc0, !PT ;  /* 0xdfffffff15157812 */ /* 0x000fe400078ec0ff */
[C---:B------:R-:W-:Y:S02]  /*e9b60*/  LOP3.LUT P3, RZ, R233.reuse, 0x80000, RZ, 0xc0, !PT ;  /* 0x00080000e9ff7812 */ /* 0x040fe4000786c0ff */
[----:B------:R-:W-:Y:S02]  /*e9b70*/  LOP3.LUT P4, RZ, R233, 0x100000, RZ, 0xc0, !PT ;  /* 0x00100000e9ff7812 */ /* 0x000fe4000788c0ff */
        /* <DEDUP_REMOVED lines=22> */
[C---:B------:R-:W-:Y:S02]  /*e9ce0*/  LOP3.LUT P6, RZ, R21.reuse, 0x20000000, RZ, 0xc0, !PT ;  /* 0x2000000015ff7812 */ /* 0x040fe400078cc0ff */
[----:B0-----:R-:W-:Y:S01]  /*e9cf0*/  PRMT R0, R20, 0x7771, RZ ;  /* 0x0000777114007816 */ /* 0x001fe200000000ff */
[----:B------:R-:W2:Y:S10]  /*e9d00*/  LDL.LU.64 R240, [R1+0x3588] ;  /* 0x0035880001f07983 */ /* 0x000eb40000300a00 */
[----:B---3--:R0:W-:Y:S01]  /*e9d10*/  @P6 STG.E.U8 desc[UR10][R238.64], R0 ;  /* 0x00000000ee006986 */ /* 0x0081e2000c10110a */
[----:B------:R-:W-:-:S02]  /*e9d20*/  LOP3.LUT P6, RZ, R21, 0x10000000, RZ, 0xc0, !PT ;  /* 0x1000000015ff7812 */ /* 0x000fc400078cc0ff */
        /* <DEDUP_REMOVED lines=17> */
[----:B------:R0:W-:Y:S04]  /*e9e40*/  @P6 STG.E.U8 desc[UR10][R18.64], R0 ;  /* 0x0000000012006986 */ /* 0x0001e8000c10110a */
[----:B0-----:R-:W3:Y:S01]  /*e9e50*/  LDL.LU.64 R18, [R1+0x3598] ;  /* 0x0035980001127983 */ /* 0x001ee20000300a00 */
[----:B------:R-:W-:Y:S02]  /*e9e60*/  LOP3.LUT P0, RZ, R233, 0x80000000, RZ, 0xc0, !PT ;  /* 0x80000000e9ff7812 */ /* 0x000fe4000780c0ff */
[----:B------:R-:W-:Y:S02]  /*e9e70*/  LOP3.LUT P1, RZ, R234, 0x1, RZ, 0xc0, !PT ;  /* 0x00000001eaff7812 */ /* 0x000fe4000782c0ff */
[----:B------:R-:W-:-:S09]  /*e9e80*/  PRMT R0, R236, 0x7770, RZ ;  /* 0x00007770ec007816 */ /* 0x000fd200000000ff */
[----:B----4-:R0:W-:Y:S01]  /*e9e90*/  @P0 STG.E.U8 desc[UR10][R16.64], R0 ;  /* 0x0000000010000986 */ /* 0x0101e2000c10110a */
[----:B------:R-:W-:Y:S02]  /*e9ea0*/  LOP3.LUT P2, RZ, R234, 0x2, RZ, 0xc0, !PT ;  /* 0x00000002eaff7812 */ /* 0x000fe4000784c0ff */
[----:B0-----:R-:W-:-:S05]  /*e9eb0*/  PRMT R0, R236, 0x7771, RZ ;  /* 0x00007771ec007816 */ /* 0x001fca00000000ff */
[----:B--2---:R0:W-:Y:S01]  /*e9ec0*/  @P1 STG.E.U8 desc[UR10][R246.64], R0 ;  /* 0x00000000f6001986 */ /* 0x0041e2000c10110a */
[----:B------:R-:W-:-:S03]  /*e9ed0*/  LOP3.LUT P3, RZ, R234, 0x4, RZ, 0xc0, !PT ;  /* 0x00000004eaff7812 */ /* 0x000fc6000786c0ff */
[----:B0-----:R-:W2:Y:S01]  /*e9ee0*/  LDL.LU.64 R246, [R1+0x35a0] ;  /* 0x0035a00001f67983 */ /* 0x001ea20000300a00 */
[----:B------:R-:W-:Y:S02]  /*e9ef0*/  PRMT R0, R236, 0x7772, RZ ;  /* 0x00007772ec007816 */ /* 0x000fe400000000ff */
[----:B------:R-:W-:-:S03]  /*e9f00*/  LOP3.LUT P4, RZ, R234, 0x8, RZ, 0xc0, !PT ;  /* 0x00000008eaff7812 */ /* 0x000fc6000788c0ff */
        /* <DEDUP_REMOVED lines=14> */
[----:B------:R-:W-:-:S03]  /*e9ff0*/  PRMT R0, R237, 0x7772, RZ ;  /* 0x00007772ed007816 */ /* 0x000fc600000000ff */
[----:B------:R-:W3:Y:S04]  /*ea000*/  LDL.LU R15, [R1+0x1bc] ;  /* 0x0001bc00010f7983 */ /* 0x000ee80000300800 */
[----:B------:R0:W-:Y:S02]  /*ea010*/  @P2 STG.E.U8 desc[UR10][R18.64], R0 ;  /* 0x0000000012002986 */ /* 0x0001e4000c10110a */
[----:B0-----:R-:W-:Y:S02]  /*ea020*/  PRMT R0, R237, 0x7773, RZ ;  /* 0x00007773ed007816 */ /* 0x001fe400000000ff */
[----:B------:R-:W3:Y:S01]  /*ea030*/  LDL.LU.64 R236, [R1+0x35c8] ;  /* 0x0035c80001ec7983 */ /* 0x000ee20000300a00 */
        /* <DEDUP_REMOVED lines=8> */
[----:B------:R-:W-:Y:S01]  /*ea0c0*/  LOP3.LUT R21, R21, 0xfffdffff, RZ, 0xc0, !PT ;  /* 0xfffdffff15157812 */ /* 0x000fe200078ec0ff */
[----:B--2---:R0:W-:Y:S10]  /*ea0d0*/  @P3 STG.E.U8 desc[UR10][R246.64], R0 ;  /* 0x00000000f6003986 */ /* 0x0041f4000c10110a */
[----:B------:R-:W-:-:S02]  /*ea0e0*/  @P6 LOP3.LUT R21, R21, 0x20000, RZ, 0xfc, !PT ;  /* 0x0002000015156812 */ /* 0x000fc400078efcff */
[----:B------:R-:W-:Y:S01]  /*ea0f0*/  LOP3.LUT P6, RZ, R234, 0x4000, RZ, 0xc0, !PT ;  /* 0x00004000eaff7812 */ /* 0x000fe200078cc0ff */
[----:B0-----:R-:W2:Y:S01]  /*ea100*/  LDL.LU.64 R246, [R1+0x35d0] ;  /* 0x0035d00001f67983 */ /* 0x001ea20000300a00 */
[----:B------:R-:W-:-:S03]  /*ea110*/  LOP3.LUT R21, R21, 0xfffbffff, RZ, 0xc0, !PT ;  /* 0xfffbffff15157812 */ /* 0x000fc600078ec0ff */
[----:B------:R-:W2:Y:S01]  /*ea120*/  LDL.LU.64 R232, [R1+0x35d8] ;  /* 0x0035d80001e87983 */ /* 0x000ea20000300a00 */
[----:B------:R-:W-:-:S03]  /*ea130*/  LOP3.LUT P4, RZ, R234, 0x80, RZ, 0xc0, !PT ;  /* 0x00000080eaff7812 */ /* 0x000fc6000788c0ff */
[----:B------:R-:W2:Y:S04]  /*ea140*/  LDL.LU.64 R6, [R1+0x35e0] ;  /* 0x0035e00001067983 */ /* 0x000ea80000300a00 */
[----:B------:R-:W-:Y:S02]  /*ea150*/  @P6 LOP3.LUT R21, R21, 0x40000, RZ, 0xfc, !PT ;  /* 0x0004000015156812 */ /* 0x000fe400078efcff */
[----:B------:R-:W-:Y:S02]  /*ea160*/  LOP3.LUT P6, RZ, R234, 0x2000, RZ, 0xc0, !PT ;  /* 0x00002000eaff7812 */ /* 0x000fe400078cc0ff */
[----:B------:R-:W-:-:S11]  /*ea170*/  LOP3.LUT R21, R21, 0xfff7ffff, RZ, 0xc0, !PT ;  /* 0xfff7ffff15157812 */ /* 0x000fd600078ec0ff */
[----:B------:R-:W-:Y:S02]  /*ea180*/  @P6 LOP3.LUT R21, R21, 0x80000, RZ, 0xfc, !PT ;  /* 0x0008000015156812 */ /* 0x000fe400078efcff */
[----:B------:R-:W-:Y:S02]  /*ea190*/  LOP3.LUT P6, RZ, R234, 0x1000, RZ, 0xc0, !PT ;  /* 0x00001000eaff7812 */ /* 0x000fe400078cc0ff */
[----:B------:R-:W-:-:S11]  /*ea1a0*/  LOP3.LUT R21, R21, 0xffefffff, RZ, 0xc0, !PT ;  /* 0xffefffff15157812 */ /* 0x000fd600078ec0ff */
[----:B------:R-:W-:Y:S02]  /*ea1b0*/  @P6 LOP3.LUT R21, R21, 0x100000, RZ, 0xfc, !PT ;  /* 0x0010000015156812 */ /* 0x000fe400078efcff */
[----:B----4-:R-:W-:Y:S02]  /*ea1c0*/  PRMT R0, R243, 0x7770, RZ ;  /* 0x00007770f3007816 */ /* 0x010fe400000000ff */
[----:B------:R-:W-:-:S03]  /*ea1d0*/  LOP3.LUT P6, RZ, R234, 0x800, RZ, 0xc0, !PT ;  /* 0x00000800eaff7812 */ /* 0x000fc600078cc0ff */
[----:B------:R0:W-:Y:S01]  /*ea1e0*/  @P4 STG.E.U8 desc[UR10][R240.64], R0 ;  /* 0x00000000f0004986 */ /* 0x0001e2000c10110a */
[----:B------:R-:W-:-:S03]  /*ea1f0*/  LOP3.LUT R21, R21, 0xffdfffff, RZ, 0xc0, !PT ;  /* 0xffdfffff15157812 */ /* 0x000fc600078ec0ff */
[----:B0-----:R-:W4:Y:S04]  /*ea200*/  LDL.LU R240, [R1+0x1a0] ;  /* 0x0001a00001f07983 */ /* 0x001f280000300800 */
[----:B------:R-:W4:Y:S02]  /*ea210*/  LDL.LU.64 R230, [R1+0x35e8] ;  /* 0x0035e80001e67983 */ /* 0x000f240000300a00 */
[----:B------:R-:W-:Y:S02]  /*ea220*/  @P6 LOP3.LUT R21, R21, 0x200000, RZ, 0xfc, !PT ;  /* 0x0020000015156812 */ /* 0x000fe400078efcff */
[C---:B------:R-:W-:Y:S01]  /*ea230*/  LOP3.LUT P6, RZ, R234.reuse, 0x400, RZ, 0xc0, !PT ;  /* 0x00000400eaff7812 */ /* 0x040fe200078cc0ff */
[----:B------:R-:W4:Y:S01]  /*ea240*/  LDL.LU.64 R228, [R1+0x35f0] ;  /* 0x0035f00001e47983 */ /* 0x000f220000300a00 */
[----:B------:R-:W-:-:S02]  /*ea250*/  LOP3.LUT P5, RZ, R234, 0x100, RZ, 0xc0, !PT ;  /* 0x00000100eaff7812 */ /* 0x000fc400078ac0ff */
[----:B------:R-:W-:Y:S01]  /*ea260*/  LOP3.LUT R21, R21, 0xffbfffff, RZ, 0xc0, !PT ;  /* 0xffbfffff15157812 */ /* 0x000fe200078ec0ff */
[----:B------:R-:W4:Y:S01]  /*ea270*/  LDL.LU R241, [R1+0x1f0] ;  /* 0x0001f00001f17983 */ /* 0x000f220000300800 */
[----:B------:R-:W-:-:S03]  /*ea280*/  PRMT R0, R243, 0x7771, RZ ;  /* 0x00007771f3007816 */ /* 0x000fc600000000ff */
[----:B------:R-:W4:Y:S04]  /*ea290*/  LDL.LU.64 R4, [R1+0x35f8] ;  /* 0x0035f80001047983 */ /* 0x000f280000300a00 */
[----:B------:R-:W-:Y:S01]  /*ea2a0*/  @P6 LOP3.LUT R21, R21, 0x400000, RZ, 0xfc, !PT ;  /* 0x0040000015156812 */ /* 0x000fe200078efcff */
[----:B------:R-:W4:Y:S01]  /*ea2b0*/  LDL.LU.64 R226, [R1+0x3600] ;  /* 0x0036000001e27983 */ /* 0x000f220000300a00 */
[----:B------:R-:W-:-:S03]  /*ea2c0*/  LOP3.LUT P6, RZ, R234, 0x200, RZ, 0xc0, !PT ;  /* 0x00000200eaff7812 */ /* 0x000fc600078cc0ff */
[----:B------:R0:W-:Y:S04]  /*ea2d0*/  @P5 STG.E.U8 desc[UR10][R16.64], R0 ;  /* 0x0000000010005986 */ /* 0x0001e8000c10110a */
[----:B------:R-:W4:Y:S01]  /*ea2e0*/  LDL.LU.64 R18, [R1+0x3608] ;  /* 0x0036080001127983 */ /* 0x000f220000300a00 */
[----:B0-----:R-:W-:-:S05]  /*ea2f0*/  PRMT R0, R243, 0x7772, RZ ;  /* 0x00007772f3007816 */ /* 0x001fca00000000ff */
[----:B------:R0:W-:Y:S01]  /*ea300*/  @P6 STG.E.U8 desc[UR10][R244.64], R0 ;  /* 0x00000000f4006986 */ /* 0x0001e2000c10110a */
[----:B------:R-:W-:Y:S02]  /*ea310*/  LOP3.LUT P6, RZ, R21, 0x400000, RZ, 0xc0, !PT ;  /* 0x0040000015ff7812 */ /* 0x000fe400078cc0ff */
[----:B0-----:R-:W-:Y:S01]  /*ea320*/  PRMT R0, R243, 0x7773, RZ ;  /* 0x00007773f3007816 */ /* 0x001fe200000000ff */
[----:B------:R-:W4:Y:S04]  /*ea330*/  LDL.LU.64 R244, [R1+0x3610] ;  /* 0x0036100001f47983 */ /* 0x000f280000300a00 */
[----:B------:R-:W4:Y:S06]  /*ea340*/  LDL.LU.64 R242, [R1+0x3618] ;  /* 0x0036180001f27983 */ /* 0x000f2c0000300a00 */
[----:B---3--:R0:W-:Y:S01]  /*ea350*/  @P6 STG.E.U8 desc[UR10][R238.64], R0 ;  /* 0x00000000ee006986 */ /* 0x0081e2000c10110a */
[----:B------:R-:W-:-:S03]  /*ea360*/  LOP3.LUT P6, RZ, R21, 0x200000, RZ, 0xc0, !PT ;  /* 0x0020000015ff7812 */ /* 0x000fc600078cc0ff */
[----:B0-----:R-:W3:Y:S01]  /*ea370*/  LDL.LU.64 R238, [R1+0x3620] ;  /* 0x0036200001ee7983 */ /* 0x001ee20000300a00 */
[----:B------:R-:W-:-:S03]  /*ea380*/  PRMT R0, R15, 0x7770, RZ ;  /* 0x000077700f007816 */ /* 0x000fc600000000ff */
[----:B------:R-:W3:Y:S06]  /*ea390*/  LDL.LU R16, [R1+0x1a4] ;  /* 0x0001a40001107983 */ /* 0x000eec0000300800 */
[----:B------:R0:W-:Y:S04]  /*ea3a0*/  @P6 STG.E.U8 desc[UR10][R236.64], R0 ;  /* 0x00000000ec006986 */ /* 0x0001e8000c10110a */
[----:B0-----:R-:W3:Y:S01]  /*ea3b0*/  LDL.LU.64 R236, [R1+0x3628] ;  /* 0x0036280001ec7983 */ /* 0x001ee20000300a00 */
[----:B------:R-:W-:-:S02]  /*ea3c0*/  LOP3.LUT P6, RZ, R21, 0x100000, RZ, 0xc0, !PT ;  /* 0x0010000015ff7812 */ /* 0x000fc400078cc0ff */
        /* <DEDUP_REMOVED lines=35> */
[----:B------:R0:W-:Y:S04]  /*ea600*/  @P5 STG.E.U8 desc[UR10][R236.64], R0 ;  /* 0x00000000ec005986 */ /* 0x0001e8000c10110a */
[----:B0-----:R-:W3:Y:S04]  /*ea610*/  LDL.LU.64 R236, [R1+0x3630] ;  /* 0x0036300001ec7983 */ /* 0x001ee80000300a00 */
[----:B------:R-:W4:Y:S04]  /*ea620*/  LDL.LU.64 R18, [R1+0x3638] ;  /* 0x0036380001127983 */ /* 0x000f280000300a00 */
[----:B------:R-:W2:Y:S04]  /*ea630*/  LDL.LU.64 R238, [R1+0x3640] ;  /* 0x0036400001ee7983 */ /* 0x000ea80000300a00 */
[----:B------:R-:W2:Y:S04]  /*ea640*/  LDL.LU.64 R244, [R1+0x3648] ;  /* 0x0036480001f47983 */ /* 0x000ea80000300a00 */
[----:B------:R-:W2:Y:S04]  /*ea650*/  LDL.LU.64 R242, [R1+0x3650] ;  /* 0x0036500001f27983 */ /* 0x000ea80000300a00 */
[----:B------:R-:W2:Y:S04]  /*ea660*/  LDL.LU.64 R240, [R1+0x3658] ;  /* 0x0036580001f07983 */ /* 0x000ea80000300a00 */
[----:B------:R-:W2:Y:S01]  /*ea670*/  LDL.LU R20, [R1+0x1f4] ;  /* 0x0001f40001147983 */ /* 0x000ea20000300800 */
        /* <DEDUP_REMOVED lines=17> */
[----:B------:R-:W3:Y:S04]  /*ea790*/  LDL.LU R15, [R1+0x1a8] ;  /* 0x0001a800010f7983 */ /* 0x000ee80000300800 */
[----:B------:R-:W3:Y:S01]  /*ea7a0*/  LDL.LU.64 R232, [R1+0x3668] ;  /* 0x0036680001e87983 */ /* 0x000ee20000300a00 */
[----:B------:R-:W-:-:S03]  /*ea7b0*/  LOP3.LUT R21, R21, 0xfffff7ff, RZ, 0xc0, !PT ;  /* 0xfffff7ff15157812 */ /* 0x000fc600078ec0ff */
[----:B------:R-:W3:Y:S01]  /*ea7c0*/  LDL.LU.64 R6, [R1+0x3670] ;  /* 0x0036700001067983 */ /* 0x000ee20000300a00 */
[----:B------:R-:W-:Y:S02]  /*ea7d0*/  @P6 LOP3.LUT R21, R21, 0x800, RZ, 0xfc, !PT ;  /* 0x0000080015156812 */ /* 0x000fe400078efcff */
[C---:B------:R-:W-:Y:S01]  /*ea7e0*/  LOP3.LUT P6, RZ, R234.reuse, 0x80000000, RZ, 0xc0, !PT ;  /* 0x80000000eaff7812 */ /* 0x040fe200078cc0ff */
[----:B------:R-:W3:Y:S01]  /*ea7f0*/  LDL.LU.64 R230, [R1+0x3678] ;  /* 0x0036780001e67983 */ /* 0x000ee20000300a00 */
[C---:B------:R-:W-:Y:S02]  /*ea800*/  LOP3.LUT P3, RZ, R234.reuse, 0x2000000, RZ, 0xc0, !PT ;  /* 0x02000000eaff7812 */ /* 0x040fe4000786c0ff */
[----:B------:R-:W-:Y:S01]  /*ea810*/  LOP3.LUT R21, R21, 0xffffefff, RZ, 0xc0, !PT ;  /* 0xffffefff15157812 */ /* 0x000fe200078ec0ff */
[----:B------:R-:W3:Y:S01]  /*ea820*/  LDL.LU.64 R228, [R1+0x3680] ;  /* 0x0036800001e47983 */ /* 0x000ee20000300a00 */
[----:B------:R-:W-:Y:S02]  /*ea830*/  LOP3.LUT P4, RZ, R234, 0x4000000, RZ, 0xc0, !PT ;  /* 0x04000000eaff7812 */ /* 0x000fe4000788c0ff */
[----:B------:R-:W-:-:S05]  /*ea840*/  PRMT R0, R16, 0x7772, RZ ;  /* 0x0000777210007816 */ /* 0x000fca00000000ff */
[----:B------:R-:W-:Y:S02]  /*ea850*/  @P6 LOP3.LUT R21, R21, 0x1000, RZ, 0xfc, !PT ;  /* 0x0000100015156812 */ /* 0x000fe400078efcff */
[----:B------:R-:W-:Y:S01]  /*ea860*/  LOP3.LUT P6, RZ, R234, 0x40000000, RZ, 0xc0, !PT ;  /* 0x40000000eaff7812 */ /* 0x000fe200078cc0ff */
[----:B----4-:R0:W-:Y:S01]  /*ea870*/  @P3 STG.E.U8 desc[UR10][R18.64], R0 ;  /* 0x0000000012003986 */ /* 0x0101e2000c10110a */
[----:B------:R-:W-:Y:S02]  /*ea880*/  LOP3.LUT R21, R21, 0xffffdfff, RZ, 0xc0, !PT ;  /* 0xffffdfff15157812 */ /* 0x000fe400078ec0ff */
[----:B0-----:R-:W-:-:S09]  /*ea890*/  PRMT R0, R16, 0x7773, RZ ;  /* 0x0000777310007816 */ /* 0x001fd200000000ff */
[----:B------:R-:W-:Y:S02]  /*ea8a0*/  @P6 LOP3.LUT R21, R21, 0x2000, RZ, 0xfc, !PT ;  /* 0x0000200015156812 */ /* 0x000fe400078efcff */
[C---:B------:R-:W-:Y:S01]  /*ea8b0*/  LOP3.LUT P6, RZ, R234.reuse, 0x20000000, RZ, 0xc0, !PT ;  /* 0x20000000eaff7812 */ /* 0x040fe200078cc0ff */
[----:B--2---:R0:W-:Y:S01]  /*ea8c0*/  @P4 STG.E.U8 desc[UR10][R238.64], R0 ;  /* 0x00000000ee004986 */ /* 0x0041e2000c10110a */
[----:B------:R-:W-:Y:S02]  /*ea8d0*/  LOP3.LUT P5, RZ, R234, 0x8000000, RZ, 0xc0, !PT ;  /* 0x08000000eaff7812 */ /* 0x000fe400078ac0ff */
[----:B------:R-:W-:Y:S01]  /*ea8e0*/  LOP3.LUT R21, R21, 0xffffbfff, RZ, 0xc0, !PT ;  /* 0xffffbfff15157812 */ /* 0x000fe200078ec0ff */
[----:B0-----:R-:W2:Y:S04]  /*ea8f0*/  LDL.LU R238, [R1+0x1f8] ;  /* 0x0001f80001ee7983 */ /* 0x001ea80000300800 */
        /* <DEDUP_REMOVED lines=34> */
[----:B--2---:R-:W-:-:S11]  /*eab20*/  PRMT R0, R238, 0x7770, RZ ;  /* 0x00007770ee007816 */ /* 0x004fd600000000ff */
        /* <DEDUP_REMOVED lines=21> */
[----:B------:R-:W2:Y:S04]  /*eac80*/  LDL.LU.64 R240, [R1+0x36c8] ;  /* 0x0036c80001f07983 */ /* 0x000ea80000300a00 */
[----:B---3--:R0:W-:Y:S04]  /*eac90*/  @P5 STG.E.U8 desc[UR10][R236.64], R0 ;  /* 0x00000000ec005986 */ /* 0x0081e8000c10110a */
[----:B0-----:R-:W3:Y:S04]  /*eaca0*/  LDL.LU.64 R236, [R1+0x36d0] ;  /* 0x0036d00001ec7983 */ /* 0x001ee80000300a00 */
[----:B------:R-:W4:Y:S04]  /*eacb0*/  LDL.LU.64 R18, [R1+0x36d8] ;  /* 0x0036d80001127983 */ /* 0x000f280000300a00 */
[----:B------:R-:W2:Y:S04]  /*eacc0*/  LDL.LU R16, [R1+0x1fc] ;  /* 0x0001fc0001107983 */ /* 0x000ea80000300800 */
[----:B------:R-:W4:Y:S04]  /*eacd0*/  LDL.LU.64 R238, [R1+0x36e0] ;  /* 0x0036e00001ee7983 */ /* 0x000f280000300a00 */
[----:B------:R-:W4:Y:S04]  /*eace0*/  LDL.LU.64 R244, [R1+0x36e8] ;  /* 0x0036e80001f47983 */ /* 0x000f280000300a00 */
[----:B------:R-:W4:Y:S04]  /*eacf0*/  LDL.LU.64 R242, [R1+0x36f0] ;  /* 0x0036f00001f27983 */ /* 0x000f280000300a00 */
[----:B------:R-:W4:Y:S01]  /*ead00*/  LDL.LU R15, [R1+0x190] ;  /* 0x00019000010f7983 */ /* 0x000f220000300800 */
[----:B------:R-:W-:-:S02]  /*ead10*/  LOP3.LUT P2, RZ, R235, 0x800, RZ, 0xc0, !PT ;  /* 0x00000800ebff7812 */ /* 0x000fc4000784c0ff */
        /* <DEDUP_REMOVED lines=14> */
[----:B--2---:R-:W-:-:S05]  /*eae00*/  PRMT R0, R16, 0x7770, RZ ;  /* 0x0000777010007816 */ /* 0x004fca00000000ff */
[----:B------:R0:W-:Y:S04]  /*eae10*/  @P2 STG.E.U8 desc[UR10][R240.64], R0 ;  /* 0x00000000f0002986 */ /* 0x0001e8000c10110a */
[----:B0-----:R-:W2:Y:S01]  /*eae20*/  LDL.LU.64 R240, [R1+0x36f8] ;  /* 0x0036f80001f07983 */ /* 0x001ea20000300a00 */
[----:B------:R-:W-:-:S05]  /*eae30*/  PRMT R0, R16, 0x7771, RZ ;  /* 0x0000777110007816 */ /* 0x000fca00000000ff */
[----:B---3--:R0:W-:Y:S04]  /*eae40*/  @P3 STG.E.U8 desc[UR10][R236.64], R0 ;  /* 0x00000000ec003986 */ /* 0x0081e8000c10110a */
[----:B0-----:R-:W3:Y:S01]  /*eae50*/  LDL.LU.64 R236, [R1+0x3700] ;  /* 0x0037000001ec7983 */ /* 0x001ee20000300a00 */
[----:B------:R-:W-:Y:S02]  /*eae60*/  LOP3.LUT R21, R21, 0xfffffff7, RZ, 0xc0, !PT ;  /* 0xfffffff715157812 */ /* 0x000fe400078ec0ff */
[----:B------:R-:W-:Y:S01]  /*eae70*/  LOP3.LUT P4, RZ, R235, 0x2000, RZ, 0xc0, !PT ;  /* 0x00002000ebff7812 */ /* 0x000fe2000788c0ff */
[----:B------:R-:W3:Y:S01]  /*eae80*/  LDL.LU.64 R232, [R1+0x3708] ;  /* 0x0037080001e87983 */ /* 0x000ee20000300a00 */
[----:B------:R-:W-:Y:S02]  /*eae90*/  @P6 LOP3.LUT R21, R21, 0x8, RZ, 0xfc, !PT ;  /* 0x0000000815156812 */ /* 0x000fe400078efcff */
[----:B------:R-:W-:Y:S01]  /*eaea0*/  LOP3.LUT P6, RZ, R235, 0x40000, RZ, 0xc0, !PT ;  /* 0x00040000ebff7812 */ /* 0x000fe200078cc0ff */
[----:B------:R-:W3:Y:S01]  /*eaeb0*/  LDL.LU.64 R6, [R1+0x3710] ;  /* 0x0037100001067983 */ /* 0x000ee20000300a00 */
[----:B------:R-:W-:-:S02]  /*eaec0*/  LOP3.LUT R21, R21, 0xffffffef, RZ, 0xc0, !PT ;  /* 0xffffffef15157812 */ /* 0x000fc400078ec0ff */
[----:B------:R-:W-:Y:S01]  /*eaed0*/  LOP3.LUT P5, RZ, R235, 0x4000, RZ, 0xc0, !PT ;  /* 0x00004000ebff7812 */ /* 0x000fe200078ac0ff */
[----:B------:R-:W3:Y:S01]  /*eaee0*/  LDL.LU.64 R230, [R1+0x3718] ;  /* 0x0037180001e67983 */ /* 0x000ee20000300a00 */
[----:B------:R-:W-:-:S03]  /*eaef0*/  PRMT R0, R16, 0x7772, RZ ;  /* 0x0000777210007816 */ /* 0x000fc600000000ff */
[----:B------:R-:W3:Y:S04]  /*eaf00*/  LDL.LU.64 R228, [R1+0x3720] ;  /* 0x0037200001e47983 */ /* 0x000ee80000300a00 */
        /* <DEDUP_REMOVED lines=9> */
[----:B0-----:R-:W-:-:S05]  /*eafa0*/  PRMT R0, R16, 0x7773, RZ ;  /* 0x0000777310007816 */ /* 0x001fca00000000ff */
[----:B------:R0:W-:Y:S02]  /*eafb0*/  @P5 STG.E.U8 desc[UR10][R238.64], R0 ;  /* 0x00000000ee005986 */ /* 0x0001e4000c10110a */
[----:B0-----:R-:W-:Y:S02]  /*eafc0*/  PRMT R0, R15, 0x7770, RZ ;  /* 0x000077700f007816 */ /* 0x001fe400000000ff */
[----:B------:R-:W4:Y:S04]  /*eafd0*/  LDL.LU R239, [R1+0x194] ;  /* 0x0001940001ef7983 */ /* 0x000f280000300800 */
[----:B------:R0:W-:Y:S01]  /*eafe0*/  @P6 STG.E.U8 desc[UR10][R244.64], R0 ;  /* 0x00000000f4006986 */ /* 0x0001e2000c10110a */
[----:B------:R-:W-:-:S03]  /*eaff0*/  LOP3.LUT P6, RZ, R21, 0x40, RZ, 0xc0, !PT ;  /* 0x0000004015ff7812 */ /* 0x000fc600078cc0ff */
[----:B------:R-:W4:Y:S04]  /*eb000*/  LDL.LU.64 R4, [R1+0x3728] ;  /* 0x0037280001047983 */ /* 0x000f280000300a00 */
[----:B------:R-:W4:Y:S01]  /*eb010*/  LDL.LU.64 R226, [R1+0x3730] ;  /* 0x0037300001e27983 */ /* 0x000f220000300a00 */
[----:B0-----:R-:W-:-:S03]  /*eb020*/  PRMT R0, R15, 0x7771, RZ ;  /* 0x000077710f007816 */ /* 0x001fc600000000ff */
[----:B------:R-:W4:Y:S04]  /*eb030*/  LDL.LU.64 R18, [R1+0x3738] ;  /* 0x0037380001127983 */ /* 0x000f280000300a00 */
[----:B------:R0:W-:Y:S01]  /*eb040*/  @P6 STG.E.U8 desc[UR10][R242.64], R0 ;  /* 0x00000000f2006986 */ /* 0x0001e2000c10110a */
[----:B------:R-:W-:-:S03]  /*eb050*/  LOP3.LUT P6, RZ, R21, 0x20, RZ, 0xc0, !PT ;  /* 0x0000002015ff7812 */ /* 0x000fc600078cc0ff */
[----:B------:R-:W4:Y:S04]  /*eb060*/  LDL.LU.64 R16, [R1+0x3740] ;  /* 0x0037400001107983 */ /* 0x000f280000300a00 */
[----:B------:R-:W4:Y:S01]  /*eb070*/  LDL.LU R238, [R1+0x324] ;  /* 0x0003240001ee7983 */ /* 0x000f220000300800 */
[----:B0-----:R-:W-:-:S03]  /*eb080*/  PRMT R0, R15, 0x7772, RZ ;  /* 0x000077720f007816 */ /* 0x001fc600000000ff */
[----:B------:R-:W4:Y:S04]  /*eb090*/  LDL.LU.64 R244, [R1+0x3748] ;  /* 0x0037480001f47983 */ /* 0x000f280000300a00 */
[----:B------:R-:W4:Y:S04]  /*eb0a0*/  LDL.LU.64 R242, [R1+0x3750] ;  /* 0x0037500001f27983 */ /* 0x000f280000300a00 */
[----:B--2---:R0:W-:Y:S01]  /*eb0b0*/  @P6 STG.E.U8 desc[UR10][R240.64], R0 ;  /* 0x00000000f0006986 */ /* 0x0041e2000c10110a */
[----:B------:R-:W-:Y:S02]  /*eb0c0*/  LOP3.LUT P6, RZ, R21, 0x10, RZ, 0xc0, !PT ;  /* 0x0000001015ff7812 */ /* 0x000fe400078cc0ff */
[----:B0-----:R-:W-:Y:S01]  /*eb0d0*/  PRMT R0, R15, 0x7773, RZ ;  /* 0x000077730f007816 */ /* 0x001fe200000000ff */
[----:B------:R-:W2:Y:S10]  /*eb0e0*/  LDL.LU.64 R240, [R1+0x3758] ;  /* 0x0037580001f07983 */ /* 0x000eb40000300a00 */
[----:B---3--:R0:W-:Y:S04]  /*eb0f0*/  @P6 STG.E.U8 desc[UR10][R236.64], R0 ;  /* 0x00000000ec006986 */ /* 0x0081e8000c10110a */
[----:B0-----:R-:W3:Y:S01]  /*eb100*/  LDL.LU.64 R236, [R1+0x5258] ;  /* 0x0052580001ec7983 */ /* 0x001ee20000300a00 */
[----:B------:R-:W-:-:S02]  /*eb110*/  LOP3.LUT P6, RZ, R21, 0x8, RZ, 0xc0, !PT ;  /* 0x0000000815ff7812 */ /* 0x000fc400078cc0ff */
[C---:B------:R-:W-:Y:S02]  /*eb120*/  LOP3.LUT P0, RZ, R235.reuse, 0x1000000, RZ, 0xc0, !PT ;  /* 0x01000000ebff7812 */ /* 0x040fe4000780c0ff */
[C---:B------:R-:W-:Y:S02]  /*eb130*/  LOP3.LUT P1, RZ, R235.reuse, 0x2000000, RZ, 0xc0, !PT ;  /* 0x02000000ebff7812 */ /* 0x040fe4000782c0ff */
[C---:B------:R-:W-:Y:S02]  /*eb140*/  LOP3.LUT P2, RZ, R235.reuse, 0x4000000, RZ, 0xc0, !PT ;  /* 0x04000000ebff7812 */ /* 0x040fe4000784c0ff */
[C---:B------:R-:W-:Y:S02]  /*eb150*/  LOP3.LUT P3, RZ, R235.reuse, 0x8000000, RZ, 0xc0, !PT ;  /* 0x08000000ebff7812 */ /* 0x040fe4000786c0ff */
[C---:B------:R-:W-:Y:S02]  /*eb160*/  LOP3.LUT P4, RZ, R235.reuse, 0x10000000, RZ, 0xc0, !PT ;  /* 0x10000000ebff7812 */ /* 0x040fe4000788c0ff */
[----:B------:R-:W-:-:S02]  /*eb170*/  LOP3.LUT P5, RZ, R235, 0x20000000, RZ, 0xc0, !PT ;  /* 0x20000000ebff7812 */ /* 0x000fc400078ac0ff */
[----:B---3--:R-:W-:-:S05]  /*eb180*/  PRMT R0, R236, 0x7770, RZ ;  /* 0x00007770ec007816 */ /* 0x008fca00000000ff */
        /* <DEDUP_REMOVED lines=8> */
[----:B0-----:R-:W-:Y:S02]  /*eb210*/  PRMT R0, R236, 0x7773, RZ ;  /* 0x00007773ec007816 */ /* 0x001fe400000000ff */
[----:B------:R-:W3:Y:S09]  /*eb220*/  LDL.LU R236, [R1+0x5254] ;  /* 0x0052540001ec7983 */ /* 0x000ef20000300800 */
[----:B------:R4:W-:Y:S01]  /*eb230*/  @P6 STG.E.U8 desc[UR10][R228.64], R0 ;  /* 0x00000000e4006986 */ /* 0x0009e2000c10110a */
[----:B------:R-:W-:-:S02]  /*eb240*/  LOP3.LUT P6, RZ, R22, 0x80000000, RZ, 0xc0, !PT ;  /* 0x8000000016ff7812 */ /* 0x000fc400078cc0ff */
[----:B----4-:R-:W-:-:S11]  /*eb250*/  PRMT R0, R239, 0x7770, RZ ;  /* 0x00007770ef007816 */ /* 0x010fd600000000ff */
        /* <DEDUP_REMOVED lines=15> */
[----:B------:R-:W4:Y:S04]  /*eb350*/  LDL.LU.64 R18, [R1+0x3770] ;  /* 0x0037700001127983 */ /* 0x000f280000300a00 */
[----:B------:R-:W4:Y:S04]  /*eb360*/  LDL.LU.64 R16, [R1+0x3778] ;  /* 0x0037780001107983 */ /* 0x000f280000300a00 */
[----:B------:R-:W4:Y:S04]  /*eb370*/  LDL.LU R239, [R1+0x198] ;  /* 0x0001980001ef7983 */ /* 0x000f280000300800 */
[----:B------:R-:W4:Y:S04]  /*eb380*/  LDL.LU.64 R244, [R1+0x3780] ;  /* 0x0037800001f47983 */ /* 0x000f280000300a00 */
[----:B------:R-:W4:Y:S04]  /*eb390*/  LDL.LU.64 R242, [R1+0x3788] ;  /* 0x0037880001f27983 */ /* 0x000f280000300a00 */
[----:B------:R-:W4:Y:S01]  /*eb3a0*/  LDL.LU R15, [R1+0x328] ;  /* 0x00032800010f7983 */ /* 0x000f220000300800 */
[----:B------:R-:W-:-:S02]  /*eb3b0*/  LOP3.LUT P2, RZ, R235, 0x40000000, RZ, 0xc0, !PT ;  /* 0x40000000ebff7812 */ /* 0x000fc4000784c0ff */
[----:B------:R-:W-:Y:S02]  /*eb3c0*/  PRMT R0, R238, 0x7773, RZ ;  /* 0x00007773ee007816 */ /* 0x000fe400000000ff */
[----:B------:R-:W-:Y:S02]  /*eb3d0*/  LOP3.LUT P3, RZ, R235, 0x80000000, RZ, 0xc0, !PT ;  /* 0x80000000ebff7812 */ /* 0x000fe4000786c0ff */
[----:B------:R-:W-:Y:S02]  /*eb3e0*/  LOP3.LUT R22, R22, 0xff7fffff, RZ, 0xc0, !PT ;  /* 0xff7fffff16167812 */ /* 0x000fe400078ec0ff */
[C---:B---3--:R-:W-:Y:S02]  /*eb3f0*/  LOP3.LUT P4, RZ, R236.reuse, 0x1, RZ, 0xc0, !PT ;  /* 0x00000001ecff7812 */ /* 0x048fe4000788c0ff */
[----:B------:R-:W-:-:S03]  /*eb400*/  LOP3.LUT P5, RZ, R236, 0x2, RZ, 0xc0, !PT ;  /* 0x00000002ecff7812 */ /* 0x000fc600078ac0ff */
[----:B--2---:R0:W-:Y:S04]  /*eb410*/  @P2 STG.E.U8 desc[UR10][R240.64], R0 ;  /* 0x00000000f0002986 */ /* 0x0041e8000c10110a */
[----:B0-----:R-:W2:Y:S04]  /*eb420*/  LDL.LU.64 R240, [R1+0x3790] ;  /* 0x0037900001f07983 */ /* 0x001ea80000300a00 */
[----:B------:R-:W3:Y:S04]  /*eb430*/  LDL.LU.64 R20, [R1+0x37a8] ;  /* 0x0037a80001147983 */ /* 0x000ee80000300a00 */
[----:B------:R-:W3:Y:S04]  /*eb440*/  LDL.LU.64 R232, [R1+0x37b0] ;  /* 0x0037b00001e87983 */ /* 0x000ee80000300a00 */
[----:B------:R-:W3:Y:S04]  /*eb450*/  LDL.LU R238, [R1+0x19c] ;  /* 0x00019c0001ee7983 */ /* 0x000ee80000300800 */
[----:B------:R-:W3:Y:S04]  /*eb460*/  LDL.LU.64 R6, [R1+0x37b8] ;  /* 0x0037b80001067983 */ /* 0x000ee80000300a00 */
[----:B------:R-:W3:Y:S04]  /*eb470*/  LDL.LU.64 R230, [R1+0x37c8] ;  /* 0x0037c80001e67983 */ /* 0x000ee80000300a00 */
[----:B------:R-:W3:Y:S01]  /*eb480*/  LDL.LU.64 R228, [R1+0x37d8] ;  /* 0x0037d80001e47983 */ /* 0x000ee20000300a00 */
[----:B----4-:R-:W-:-:S03]  /*eb490*/  PRMT R0, R239, 0x7770, RZ ;  /* 0x00007770ef007816 */ /* 0x010fc600000000ff */
[----:B------:R-:W4:Y:S04]  /*eb4a0*/  LDL.LU.64 R4, [R1+0x37e0] ;  /* 0x0037e00001047983 */ /* 0x000f280000300a00 */
[----:B------:R0:W-:Y:S02]  /*eb4b0*/  @P3 STG.E.U8 desc[UR10][R226.64], R0 ;  /* 0x00000000e2003986 */ /* 0x0001e4000c10110a */
[C---:B0-----:R-:W-:Y:S02]  /*eb4c0*/  PRMT R0, R239.reuse, 0x7771, RZ ;  /* 0x00007771ef007816 */ /* 0x041fe400000000ff */
[----:B------:R-:W4:Y:S04]  /*eb4d0*/  LDL.LU.64 R226, [R1+0x37e8] ;  /* 0x0037e80001e27983 */ /* 0x000f280000300a00 */
[----:B------:R0:W-:Y:S02]  /*eb4e0*/  @P4 STG.E.U8 desc[UR10][R18.64], R0 ;  /* 0x0000000012004986 */ /* 0x0001e4000c10110a */
[----:B0-----:R-:W-:-:S02]  /*eb4f0*/  PRMT R0, R239, 0x7772, RZ ;  /* 0x00007772ef007816 */ /* 0x001fc400000000ff */
[----:B------:R-:W4:Y:S04]  /*eb500*/  LDL.LU.64 R18, [R1+0x37f0] ;  /* 0x0037f00001127983 */ /* 0x000f280000300a00 */
[----:B------:R0:W-:Y:S04]  /*eb510*/  @P5 STG.E.U8 desc[UR10][R16.64], R0 ;  /* 0x0000000010005986 */ /* 0x0001e8000c10110a */
[----:B0-----:R-:W4:Y:S01]  /*eb520*/  LDL.LU.64 R16, [R1+0x3800] ;  /* 0x0038000001107983 */ /* 0x001f220000300a00 */
[----:B------:R-:W-:-:S13]  /*eb530*/  LOP3.LUT P6, RZ, R236, 0x400, RZ, 0xc0, !PT ;  /* 0x00000400ecff7812 */ /* 0x000fda00078cc0ff */
        /* <DEDUP_REMOVED lines=22> */
[----:B------:R-:W4:Y:S07]  /*eb6a0*/  LDL.LU R239, [R1+0x310] ;  /* 0x0003100001ef7983 */ /* 0x000f2e0000300800 */
[----:B------:R-:W-:-:S02]  /*eb6b0*/  @P6 LOP3.LUT R22, R22, 0x40000000, RZ, 0xfc, !PT ;  /* 0x4000000016166812 */ /* 0x000fc400078efcff */
[----:B------:R-:W-:-:S13]  /*eb6c0*/  LOP3.LUT P6, RZ, R236, 0x4, RZ, 0xc0, !PT ;  /* 0x00000004ecff7812 */ /* 0x000fda00078cc0ff */
[----:B------:R0:W-:Y:S01]  /*eb6d0*/  @P6 STG.E.U8 desc[UR10][R244.64], R0 ;  /* 0x00000000f4006986 */ /* 0x0001e2000c10110a */
[C---:B------:R-:W-:Y:S02]  /*eb6e0*/  LOP3.LUT P6, RZ, R22.reuse, 0x40000000, RZ, 0xc0, !PT ;  /* 0x4000000016ff7812 */ /* 0x040fe400078cc0ff */
[----:B0-----:R-:W-:Y:S01]  /*eb6f0*/  PRMT R0, R15, 0x7770, RZ ;  /* 0x000077700f007816 */ /* 0x001fe200000000ff */
[----:B------:R-:W4:Y:S10]  /*eb700*/  LDL.LU.64 R244, [R1+0x3808] ;  /* 0x0038080001f47983 */ /* 0x000f340000300a00 */
[----:B------:R0:W-:Y:S01]  /*eb710*/  @P6 STG.E.U8 desc[UR10][R242.64], R0 ;  /* 0x00000000f2006986 */ /* 0x0001e2000c10110a */
[----:B------:R-:W-:-:S02]  /*eb720*/  LOP3.LUT P6, RZ, R22, 0x20000000, RZ, 0xc0, !PT ;  /* 0x2000000016ff7812 */ /* 0x000fc400078cc0ff */
[----:B0-----:R-:W-:Y:S01]  /*eb730*/  PRMT R0, R15, 0x7771, RZ ;  /* 0x000077710f007816 */ /* 0x001fe200000000ff */
[----:B------:R-:W4:Y:S10]  /*eb740*/  LDL.LU.64 R242, [R1+0x3818] ;  /* 0x0038180001f27983 */ /* 0x000f340000300a00 */
[----:B--2---:R0:W-:Y:S01]  /*eb750*/  @P6 STG.E.U8 desc[UR10][R240.64], R0 ;  /* 0x00000000f0006986 */ /* 0x0041e2000c10110a */
[----:B------:R-:W-:-:S02]  /*eb760*/  LOP3.LUT P6, RZ, R22, 0x10000000, RZ, 0xc0, !PT ;  /* 0x1000000016ff7812 */ /* 0x000fc400078cc0ff */
[----:B0-----:R-:W-:Y:S01]  /*eb770*/  PRMT R0, R15, 0x7772, RZ ;  /* 0x000077720f007816 */ /* 0x001fe200000000ff */
[----:B------:R-:W2:Y:S10]  /*eb780*/  LDL.LU.64 R240, [R1+0x3820] ;  /* 0x0038200001f07983 */ /* 0x000eb40000300a00 */
[----:B---3--:R0:W-:Y:S01]  /*eb790*/  @P6 STG.E.U8 desc[UR10][R20.64], R0 ;  /* 0x0000000014006986 */ /* 0x0081e2000c10110a */
        /* <DEDUP_REMOVED lines=25> */
[----:B------:R-:W3:Y:S04]  /*eb930*/  LDL.LU R237, [R1+0x5250] ;  /* 0x0052500001ed7983 */ /* 0x000ee80000300800 */
[----:B------:R-:W4:Y:S01]  /*eb940*/  LDL.LU.64 R226, [R1+0x3830] ;  /* 0x0038300001e27983 */ /* 0x000f220000300a00 */
[C---:B------:R-:W-:Y:S02]  /*eb950*/  LOP3.LUT P3, RZ, R236.reuse, 0x4000, RZ, 0xc0, !PT ;  /* 0x00004000ecff7812 */ /* 0x040fe4000786c0ff */
[----:B------:R-:W-:-:S11]  /*eb960*/  LOP3.LUT P4, RZ, R236, 0x8000, RZ, 0xc0, !PT ;  /* 0x00008000ecff7812 */ /* 0x000fd6000788c0ff */
[----:B------:R0:W-:Y:S04]  /*eb970*/  @P3 STG.E.U8 desc[UR10][R244.64], R0 ;  /* 0x00000000f4003986 */ /* 0x0001e8000c10110a */
[----:B0-----:R-:W3:Y:S01]  /*eb980*/  LDL.LU.64 R244, [R1+0x3838] ;  /* 0x0038380001f47983 */ /* 0x001ee20000300a00 */
[----:B------:R-:W-:-:S05]  /*eb990*/  PRMT R0, R239, 0x7770, RZ ;  /* 0x00007770ef007816 */ /* 0x000fca00000000ff */
[----:B------:R0:W-:Y:S04]  /*eb9a0*/  @P4 STG.E.U8 desc[UR10][R242.64], R0 ;  /* 0x00000000f2004986 */ /* 0x0001e8000c10110a */
[----:B0-----:R-:W3:Y:S04]  /*eb9b0*/  LDL.LU.64 R242, [R1+0x3848] ;  /* 0x0038480001f27983 */ /* 0x001ee80000300a00 */
[----:B------:R-:W3:Y:S04]  /*eb9c0*/  LDL.LU.64 R18, [R1+0x3850] ;  /* 0x0038500001127983 */ /* 0x000ee80000300a00 */
[----:B------:R-:W3:Y:S04]  /*eb9d0*/  LDL.LU.64 R16, [R1+0x3858] ;  /* 0x0038580001107983 */ /* 0x000ee80000300a00 */
[----:B------:R-:W3:Y:S01]  /*eb9e0*/  LDL.LU R15, [R1+0x300] ;  /* 0x00030000010f7983 */ /* 0x000ee20000300800 */
[----:B------:R-:W-:-:S02]  /*eb9f0*/  LOP3.LUT P5, RZ, R236, 0x10000, RZ, 0xc0, !PT ;  /* 0x00010000ecff7812 */ /* 0x000fc400078ac0ff */
[----:B------:R-:W-:Y:S02]  /*eba00*/  PRMT R0, R239, 0x7771, RZ ;  /* 0x00007771ef007816 */ /* 0x000fe400000000ff */
[----:B------:R-:W-:-:S09]  /*eba10*/  LOP3.LUT P2, RZ, R236, 0x20000, RZ, 0xc0, !PT ;  /* 0x00020000ecff7812 */ /* 0x000fd2000784c0ff */
[----:B--2---:R0:W-:Y:S04]  /*eba20*/  @P5 STG.E.U8 desc[UR10][R240.64], R0 ;  /* 0x00000000f0005986 */ /* 0x0041e8000c10110a */
[----:B0-----:R-:W2:Y:S01]  /*eba30*/  LDL.LU.64 R240, [R1+0x3868] ;  /* 0x0038680001f07983 */ /* 0x001ea20000300a00 */
[----:B------:R-:W-:-:S03]  /*eba40*/  PRMT R0, R239, 0x7772, RZ ;  /* 0x00007772ef007816 */ /* 0x000fc600000000ff */
[----:B------:R-:W2:Y:S04]  /*eba50*/  LDL.LU R20, [R1+0x314] ;  /* 0x0003140001147983 */ /* 0x000ea80000300800 */
[----:B----4-:R0:W-:Y:S02]  /*eba60*/  @P2 STG.E.U8 desc[UR10][R226.64], R0 ;  /* 0x00000000e2002986 */ /* 0x0101e4000c10110a */
[----:B0-----:R-:W-:Y:S02]  /*eba70*/  PRMT R0, R239, 0x7773, RZ ;  /* 0x00007773ef007816 */ /* 0x001fe400000000ff */
[----:B------:R-:W4:Y:S01]  /*eba80*/  LDL.LU.64 R238, [R1+0x3870] ;  /* 0x0038700001ee7983 */ /* 0x000f220000300a00 */
        /* <DEDUP_REMOVED lines=11> */
[----:B---3--:R0:W-:Y:S01]  /*ebb40*/  @P3 STG.E.U8 desc[UR10][R244.64], R0 ;  /* 0x00000000f4003986 */ /* 0x0081e2000c10110a */
[----:B------:R-:W-:-:S03]  /*ebb50*/  LOP3.LUT R22, R22, 0xfffbffff, RZ, 0xc0, !PT ;  /* 0xfffbffff16167812 */ /* 0x000fc600078ec0ff */
[----:B0-----:R-:W3:Y:S08]  /*ebb60*/  LDL.LU.64 R244, [R1+0x3880] ;  /* 0x0038800001f47983 */ /* 0x001ef00000300a00 */
[----:B------:R-:W-:Y:S01]  /*ebb70*/  @P6 LOP3.LUT R22, R22, 0x40000, RZ, 0xfc, !PT ;  /* 0x0004000016166812 */ /* 0x000fe200078efcff */
[----:B------:R-:W3:Y:S01]  /*ebb80*/  LDL.LU.64 R234, [R1+0x3888] ;  /* 0x0038880001ea7983 */ /* 0x000ee20000300a00 */
[----:B------:R-:W-:-:S02]  /*ebb90*/  LOP3.LUT P6, RZ, R236, 0x2000000, RZ, 0xc0, !PT ;  /* 0x02000000ecff7812 */ /* 0x000fc400078cc0ff */
[----:B------:R-:W-:Y:S01]  /*ebba0*/  LOP3.LUT P4, RZ, R236, 0x80000, RZ, 0xc0, !PT ;  /* 0x00080000ecff7812 */ /* 0x000fe2000788c0ff */
[----:B------:R-:W3:Y:S01]  /*ebbb0*/  LDL.LU.64 R232, [R1+0x3898] ;  /* 0x0038980001e87983 */ /* 0x000ee20000300a00 */
[----:B------:R-:W-:-:S09]  /*ebbc0*/  LOP3.LUT R22, R22, 0xfff7ffff, RZ, 0xc0, !PT ;  /* 0xfff7ffff16167812 */ /* 0x000fd200078ec0ff */
[----:B------:R-:W-:Y:S02]  /*ebbd0*/  @P6 LOP3.LUT R22, R22, 0x80000, RZ, 0xfc, !PT ;  /* 0x0008000016166812 */ /* 0x000fe400078efcff */
[----:B------:R-:W-:Y:S02]  /*ebbe0*/  LOP3.LUT P6, RZ, R236, 0x1000000, RZ, 0xc0, !PT ;  /* 0x01000000ecff7812 */ /* 0x000fe400078cc0ff */
[----:B------:R-:W-:Y:S02]  /*ebbf0*/  PRMT R0, R15, 0x7770, RZ ;  /* 0x000077700f007816 */ /* 0x000fe400000000ff */
[----:B------:R-:W-:-:S03]  /*ebc00*/  LOP3.LUT R22, R22, 0xffefffff, RZ, 0xc0, !PT ;  /* 0xffefffff16167812 */ /* 0x000fc600078ec0ff */
[----:B------:R0:W-:Y:S06]  /*ebc10*/  @P4 STG.E.U8 desc[UR10][R242.64], R0 ;  /* 0x00000000f2004986 */ /* 0x0001ec000c10110a */
[----:B------:R-:W-:Y:S01]  /*ebc20*/  @P6 LOP3.LUT R22, R22, 0x100000, RZ, 0xfc, !PT ;  /* 0x0010000016166812 */ /* 0x000fe200078efcff */
[----:B0-----:R-:W3:Y:S01]  /*ebc30*/  LDL.LU R242, [R1+0x304] ;  /* 0x0003040001f27983 */ /* 0x001ee20000300800 */
[----:B------:R-:W-:-:S03]  /*ebc40*/  LOP3.LUT P6, RZ, R236, 0x800000, RZ, 0xc0, !PT ;  /* 0x00800000ecff7812 */ /* 0x000fc600078cc0ff */
[----:B------:R-:W3:Y:S01]  /*ebc50*/  LDL.LU.64 R6, [R1+0x38a0] ;  /* 0x0038a00001067983 */ /* 0x000ee20000300a00 */
[----:B------:R-:W-:-:S03]  /*ebc60*/  LOP3.LUT R22, R22, 0xffdfffff, RZ, 0xc0, !PT ;  /* 0xffdfffff16167812 */ /* 0x000fc600078ec0ff */
[----:B------:R-:W3:Y:S01]  /*ebc70*/  LDL.LU.64 R230, [R1+0x38b0] ;  /* 0x0038b00001e67983 */ /* 0x000ee20000300a00 */
[----:B------:R-:W-:-:S03]  /*ebc80*/  LOP3.LUT P5, RZ, R236, 0x100000, RZ, 0xc0, !PT ;  /* 0x00100000ecff7812 */ /* 0x000fc600078ac0ff */
[----:B------:R-:W3:Y:S02]  /*ebc90*/  LDL.LU R243, [R1+0x318] ;  /* 0x0003180001f37983 */ /* 0x000ee40000300800 */
[----:B------:R-:W-:Y:S02]  /*ebca0*/  @P6 LOP3.LUT R22, R22, 0x200000, RZ, 0xfc, !PT ;  /* 0x0020000016166812 */ /* 0x000fe400078efcff */
[----:B------:R-:W-:Y:S01]  /*ebcb0*/  LOP3.LUT P6, RZ, R236, 0x400000, RZ, 0xc0, !PT ;  /* 0x00400000ecff7812 */ /* 0x000fe200078cc0ff */
[----:B------:R-:W3:Y:S01]  /*ebcc0*/  LDL.LU.64 R228, [R1+0x38b8] ;  /* 0x0038b80001e47983 */ /* 0x000ee20000300a00 */
[----:B------:R-:W-:Y:S02]  /*ebcd0*/  LOP3.LUT R22, R22, 0xffbfffff, RZ, 0xc0, !PT ;  /* 0xffbfffff16167812 */ /* 0x000fe400078ec0ff */
[----:B------:R-:W-:Y:S01]  /*ebce0*/  PRMT R0, R15, 0x7771, RZ ;  /* 0x000077710f007816 */ /* 0x000fe200000000ff */
[----:B------:R-:W3:Y:S08]  /*ebcf0*/  LDL.LU.64 R4, [R1+0x38c0] ;  /* 0x0038c00001047983 */ /* 0x000ef00000300a00 */
[----:B------:R-:W-:Y:S01]  /*ebd00*/  @P6 LOP3.LUT R22, R22, 0x400000, RZ, 0xfc, !PT ;  /* 0x0040000016166812 */ /* 0x000fe200078efcff */
[----:B------:R0:W-:Y:S01]  /*ebd10*/  @P5 STG.E.U8 desc[UR10][R18.64], R0 ;  /* 0x0000000012005986 */ /* 0x0001e2000c10110a */
[----:B------:R-:W-:-:S03]  /*ebd20*/  LOP3.LUT P6, RZ, R236, 0x200000, RZ, 0xc0, !PT ;  /* 0x00200000ecff7812 */ /* 0x000fc600078cc0ff */
[----:B------:R-:W3:Y:S01]  /*ebd30*/  LDL.LU.64 R226, [R1+0x38c8] ;  /* 0x0038c80001e27983 */ /* 0x000ee20000300a00 */
[----:B0-----:R-:W-:-:S03]  /*ebd40*/  PRMT R0, R15, 0x7772, RZ ;  /* 0x000077720f007816 */ /* 0x001fc600000000ff */
[----:B------:R-:W3:Y:S06]  /*ebd50*/  LDL.LU.64 R18, [R1+0x38d8] ;  /* 0x0038d80001127983 */ /* 0x000eec0000300a00 */
[----:B------:R0:W-:Y:S01]  /*ebd60*/  @P6 STG.E.U8 desc[UR10][R16.64], R0 ;  /* 0x0000000010006986 */ /* 0x0001e2000c10110a */
[C---:B------:R-:W-:Y:S02]  /*ebd70*/  LOP3.LUT P6, RZ, R22.reuse, 0x400000, RZ, 0xc0, !PT ;  /* 0x0040000016ff7812 */ /* 0x040fe400078cc0ff */
[----:B0-----:R-:W-:Y:S01]  /*ebd80*/  PRMT R0, R15, 0x7773, RZ ;  /* 0x000077730f007816 */ /* 0x001fe200000000ff */
[----:B------:R-:W3:Y:S10]  /*ebd90*/  LDL.LU.64 R16, [R1+0x38e8] ;  /* 0x0038e80001107983 */ /* 0x000ef40000300a00 */
[----:B--2---:R0:W-:Y:S01]  /*ebda0*/  @P6 STG.E.U8 desc[UR10][R240.64], R0 ;  /* 0x00000000f0006986 */ /* 0x0041e2000c10110a */
[----:B------:R-:W-:-:S03]  /*ebdb0*/  LOP3.LUT P6, RZ, R22, 0x200000, RZ, 0xc0, !PT ;  /* 0x0020000016ff7812 */ /* 0x000fc600078cc0ff */
[----:B0-----:R-:W2:Y:S01]  /*ebdc0*/  LDL.LU.64 R240, [R1+0x38f0] ;  /* 0x0038f00001f07983 */ /* 0x001ea20000300a00 */
[----:B------:R-:W-:-:S03]  /*ebdd0*/  PRMT R0, R20, 0x7770, RZ ;  /* 0x0000777014007816 */ /* 0x000fc600000000ff */
[----:B------:R-:W2:Y:S06]  /*ebde0*/  LDL.LU R15, [R1+0x308] ;  /* 0x00030800010f7983 */ /* 0x000eac0000300800 */
[----:B----4-:R0:W-:Y:S04]  /*ebdf0*/  @P6 STG.E.U8 desc[UR10][R238.64], R0 ;  /* 0x00000000ee006986 */ /* 0x0101e8000c10110a */
[----:B0-----:R-:W4:Y:S01]  /*ebe00*/  LDL.LU.64 R238, [R1+0x38f8] ;  /* 0x0038f80001ee7983 */ /* 0x001f220000300a00 */
[----:B------:R-:W-:-:S02]  /*ebe10*/  LOP3.LUT P6, RZ, R22, 0x100000, RZ, 0xc0, !PT ;  /* 0x0010000016ff7812 */ /* 0x000fc400078cc0ff */
[----:B------:R-:W-:-:S11]  /*ebe20*/  PRMT R0, R20, 0x7771, RZ ;  /* 0x0000777114007816 */ /* 0x000fd600000000ff */
        /* <DEDUP_REMOVED lines=32> */
[----:B--2---:R0:W-:Y:S04]  /*ec030*/  @P4 STG.E.U8 desc[UR10][R240.64], R0 ;  /* 0x00000000f0004986 */ /* 0x0041e8000c10110a */
[----:B0-----:R-:W2:Y:S01]  /*ec040*/  LDL.LU.64 R240, [R1+0x3908] ;  /* 0x0039080001f07983 */ /* 0x001ea20000300a00 */
[----:B------:R-:W-:-:S05]  /*ec050*/  PRMT R0, R15, 0x7770, RZ ;  /* 0x000077700f007816 */ /* 0x000fca00000000ff */
[----:B----4-:R0:W-:Y:S04]  /*ec060*/  @P5 STG.E.U8 desc[UR10][R238.64], R0 ;  /* 0x00000000ee005986 */ /* 0x0101e8000c10110a */
[----:B0-----:R-:W4:Y:S04]  /*ec070*/  LDL.LU.64 R238, [R1+0x3918] ;  /* 0x0039180001ee7983 */ /* 0x001f280000300a00 */
[----:B------:R-:W3:Y:S04]  /*ec080*/  LDL.LU.64 R226, [R1+0x3920] ;  /* 0x0039200001e27983 */ /* 0x000ee80000300a00 */
[----:B------:R-:W3:Y:S04]  /*ec090*/  LDL.LU.64 R18, [R1+0x3928] ;  /* 0x0039280001127983 */ /* 0x000ee80000300a00 */
[----:B------:R-:W3:Y:S04]  /*ec0a0*/  LDL.LU.64 R16, [R1+0x3930] ;  /* 0x0039300001107983 */ /* 0x000ee80000300a00 */
[----:B------:R-:W3:Y:S04]  /*ec0b0*/  LDL.LU.64 R242, [R1+0x3940] ;  /* 0x0039400001f27983 */ /* 0x000ee80000300a00 */
[----:B------:R-:W3:Y:S01]  /*ec0c0*/  LDL.LU R225, [R1+0x31c] ;  /* 0x00031c0001e17983 */ /* 0x000ee20000300800 */
[----:B------:R-:W-:-:S02]  /*ec0d0*/  LOP3.LUT P2, RZ, R237, 0x10, RZ, 0xc0, !PT ;  /* 0x00000010edff7812 */ /* 0x000fc4000784c0ff */
[----:B------:R-:W-:Y:S02]  /*ec0e0*/  PRMT R0, R15, 0x7771, RZ ;  /* 0x000077710f007816 */ /* 0x000fe400000000ff */
[C---:B------:R-:W-:Y:S02]  /*ec0f0*/  LOP3.LUT P3, RZ, R237.reuse, 0x20, RZ, 0xc0, !PT ;  /* 0x00000020edff7812 */ /* 0x040fe4000786c0ff */
[----:B------:R-:W-:Y:S02]  /*ec100*/  LOP3.LUT P6, RZ, R237, 0x10000, RZ, 0xc0, !PT ;  /* 0x00010000edff7812 */ /* 0x000fe400078cc0ff */
[----:B------:R-:W-:-:S11]  /*ec110*/  LOP3.LUT R22, R22, 0xffffff7f, RZ, 0xc0, !PT ;  /* 0xffffff7f16167812 */ /* 0x000fd600078ec0ff */
[----:B------:R-:W-:Y:S02]  /*ec120*/  @P6 LOP3.LUT R22, R22, 0x80, RZ, 0xfc, !PT ;  /* 0x0000008016166812 */ /* 0x000fe400078efcff */
[----:B------:R-:W-:Y:S02]  /*ec130*/  LOP3.LUT P6, RZ, R237, 0x8000, RZ, 0xc0, !PT ;  /* 0x00008000edff7812 */ /* 0x000fe400078cc0ff */
[----:B------:R-:W-:Y:S01]  /*ec140*/  LOP3.LUT R22, R22, 0xfffffeff, RZ, 0xc0, !PT ;  /* 0xfffffeff16167812 */ /* 0x000fe200078ec0ff */
[----:B--2---:R0:W-:Y:S04]  /*ec150*/  @P2 STG.E.U8 desc[UR10][R240.64], R0 ;  /* 0x00000000f0002986 */ /* 0x0041e8000c10110a */
[----:B0-----:R-:W2:Y:S01]  /*ec160*/  LDL.LU.64 R240, [R1+0x3948] ;  /* 0x0039480001f07983 */ /* 0x001ea20000300a00 */
[----:B------:R-:W-:-:S03]  /*ec170*/  PRMT R0, R15, 0x7772, RZ ;  /* 0x000077720f007816 */ /* 0x000fc600000000ff */
[----:B------:R-:W2:Y:S04]  /*ec180*/  LDL.LU R20, [R1+0x30c] ;  /* 0x00030c0001147983 */ /* 0x000ea80000300800 */
[----:B----4-:R0:W-:Y:S04]  /*ec190*/  @P3 STG.E.U8 desc[UR10][R238.64], R0 ;  /* 0x00000000ee003986 */ /* 0x0101e8000c10110a */
[----:B0-----:R-:W4:Y:S01]  /*ec1a0*/  LDL.LU.64 R238, [R1+0x3958] ;  /* 0x0039580001ee7983 */ /* 0x001f220000300a00 */
[----:B------:R-:W-:Y:S02]  /*ec1b0*/  @P6 LOP3.LUT R22, R22, 0x100, RZ, 0xfc, !PT ;  /* 0x0000010016166812 */ /* 0x000fe400078efcff */
[----:B------:R-:W-:Y:S01]  /*ec1c0*/  LOP3.LUT P6, RZ, R237, 0x4000, RZ, 0xc0, !PT ;  /* 0x00004000edff7812 */ /* 0x000fe200078cc0ff */
[----:B------:R-:W4:Y:S01]  /*ec1d0*/  LDL.LU.64 R234, [R1+0x3960] ;  /* 0x0039600001ea7983 */ /* 0x000f220000300a00 */
[----:B------:R-:W-:-:S02]  /*ec1e0*/  LOP3.LUT R22, R22, 0xfffffdff, RZ, 0xc0, !PT ;  /* 0xfffffdff16167812 */ /* 0x000fc400078ec0ff */
[C---:B------:R-:W-:Y:S01]  /*ec1f0*/  LOP3.LUT P4, RZ, R237.reuse, 0x40, RZ, 0xc0, !PT ;  /* 0x00000040edff7812 */ /* 0x040fe2000788c0ff */
[----:B------:R-:W4:Y:S01]  /*ec200*/  LDL.LU.64 R232, [R1+0x3970] ;  /* 0x0039700001e87983 */ /* 0x000f220000300a00 */
[----:B------:R-:W-:Y:S02]  /*ec210*/  LOP3.LUT P5, RZ, R237, 0x80, RZ, 0xc0, !PT ;  /* 0x00000080edff7812 */ /* 0x000fe400078ac0ff */
[----:B------:R-:W-:Y:S01]  /*ec220*/  PRMT R0, R15, 0x7773, RZ ;  /* 0x000077730f007816 */ /* 0x000fe200000000ff */
[----:B------:R-:W4:Y:S04]  /*ec230*/  LDL.LU.64 R6, [R1+0x3978] ;  /* 0x0039780001067983 */ /* 0x000f280000300a00 */
[----:B------:R-:W-:Y:S01]  /*ec240*/  @P6 LOP3.LUT R22, R22, 0x200, RZ, 0xfc, !PT ;  /* 0x0000020016166812 */ /* 0x000fe200078efcff */
[----:B------:R-:W4:Y:S01]  /*ec250*/  LDL.LU R15, [R1+0x2f0] ;  /* 0x0002f000010f7983 */ /* 0x000f220000300800 */
[----:B------:R-:W-:-:S02]  /*ec260*/  LOP3.LUT P6, RZ, R237, 0x2000, RZ, 0xc0, !PT ;  /* 0x00002000edff7812 */ /* 0x000fc400078cc0ff */
[----:B------:R-:W-:Y:S01]  /*ec270*/  LOP3.LUT R22, R22, 0xfffffbff, RZ, 0xc0, !PT ;  /* 0xfffffbff16167812 */ /* 0x000fe200078ec0ff */
[----:B---3--:R0:W-:Y:S04]  /*ec280*/  @P4 STG.E.U8 desc[UR10][R226.64], R0 ;  /* 0x00000000e2004986 */ /* 0x0081e8000c10110a */
[----:B------:R-:W3:Y:S04]  /*ec290*/  LDL.LU.64 R230, [R1+0x3988] ;  /* 0x0039880001e67983 */ /* 0x000ee80000300a00 */
[----:B------:R-:W3:Y:S02]  /*ec2a0*/  LDL.LU.64 R228, [R1+0x3990] ;  /* 0x0039900001e47983 */ /* 0x000ee40000300a00 */
[----:B------:R-:W-:-:S02]  /*ec2b0*/  @P6 LOP3.LUT R22, R22, 0x400, RZ, 0xfc, !PT ;  /* 0x0000040016166812 */ /* 0x000fc400078efcff */
[----:B------:R-:W-:Y:S01]  /*ec2c0*/  LOP3.LUT P6, RZ, R237, 0x1000, RZ, 0xc0, !PT ;  /* 0x00001000edff7812 */ /* 0x000fe200078cc0ff */
[----:B------:R-:W3:Y:S01]  /*ec2d0*/  LDL.LU.64 R4, [R1+0x3998] ;  /* 0x0039980001047983 */ /* 0x000ee20000300a00 */
[----:B------:R-:W-:Y:S02]  /*ec2e0*/  LOP3.LUT R22, R22, 0xfffff7ff, RZ, 0xc0, !PT ;  /* 0xfffff7ff16167812 */ /* 0x000fe400078ec0ff */
[----:B0-----:R-:W-:Y:S01]  /*ec2f0*/  PRMT R0, R225, 0x7770, RZ ;  /* 0x00007770e1007816 */ /* 0x001fe200000000ff */
[----:B------:R-:W3:Y:S08]  /*ec300*/  LDL.LU.64 R226, [R1+0x39a8] ;  /* 0x0039a80001e27983 */ /* 0x000ef00000300a00 */
        /* <DEDUP_REMOVED lines=9> */
[----:B------:R0:W-:Y:S10]  /*ec3a0*/  @P5 STG.E.U8 desc[UR10][R18.64], R0 ;  /* 0x0000000012005986 */ /* 0x0001f4000c10110a */
[----:B------:R-:W-:-:S02]  /*ec3b0*/  @P6 LOP3.LUT R22, R22, 0x4000, RZ, 0xfc, !PT ;  /* 0x0000400016166812 */ /* 0x000fc400078efcff */
[----:B------:R-:W-:Y:S01]  /*ec3c0*/  LOP3.LUT P6, RZ, R237, 0x100, RZ, 0xc0, !PT ;  /* 0x00000100edff7812 */ /* 0x000fe200078cc0ff */
[----:B0-----:R-:W3:Y:S01]  /*ec3d0*/  LDL.LU.64 R18, [R1+0x39b0] ;  /* 0x0039b00001127983 */ /* 0x001ee20000300a00 */
[----:B------:R-:W-:-:S11]  /*ec3e0*/  PRMT R0, R225, 0x7771, RZ ;  /* 0x00007771e1007816 */ /* 0x000fd600000000ff */
[----:B------:R0:W-:Y:S01]  /*ec3f0*/  @P6 STG.E.U8 desc[UR10][R16.64], R0 ;  /* 0x0000000010006986 */ /* 0x0001e2000c10110a */
[C---:B------:R-:W-:Y:S02]  /*ec400*/  LOP3.LUT P6, RZ, R22.reuse, 0x4000, RZ, 0xc0, !PT ;  /* 0x0000400016ff7812 */ /* 0x040fe400078cc0ff */
[----:B0-----:R-:W-:Y:S01]  /*ec410*/  PRMT R0, R225, 0x7772, RZ ;  /* 0x00007772e1007816 */ /* 0x001fe200000000ff */
[----:B------:R-:W3:Y:S10]  /*ec420*/  LDL.LU.64 R16, [R1+0x39b8] ;  /* 0x0039b80001107983 */ /* 0x000ef40000300a00 */
[----:B------:R0:W-:Y:S01]  /*ec430*/  @P6 STG.E.U8 desc[UR10][R242.64], R0 ;  /* 0x00000000f2006986 */ /* 0x0001e2000c10110a */
[----:B------:R-:W-:-:S02]  /*ec440*/  LOP3.LUT P6, RZ, R22, 0x2000, RZ, 0xc0, !PT ;  /* 0x0000200016ff7812 */ /* 0x000fc400078cc0ff */
[----:B0-----:R-:W-:Y:S01]  /*ec450*/  PRMT R0, R225, 0x7773, RZ ;  /* 0x00007773e1007816 */ /* 0x001fe200000000ff */
[----:B------:R-:W3:Y:S10]  /*ec460*/  LDL.LU.64 R242, [R1+0x39c0] ;  /* 0x0039c00001f27983 */ /* 0x000ef40000300a00 */
[----:B--2---:R0:W-:Y:S01]  /*ec470*/  @P6 STG.E.U8 desc[UR10][R240.64], R0 ;  /* 0x00000000f0006986 */ /* 0x0041e2000c10110a */
[----:B------:R-:W-:-:S02]  /*ec480*/  LOP3.LUT P6, RZ, R22, 0x1000, RZ, 0xc0, !PT ;  /* 0x0000100016ff7812 */ /* 0x000fc400078cc0ff */
[----:B0-----:R-:W-:Y:S01]  /*ec490*/  PRMT R0, R20, 0x7770, RZ ;  /* 0x0000777014007816 */ /* 0x001fe200000000ff */
[----:B------:R-:W2:Y:S10]  /*ec4a0*/  LDL.LU.64 R240, [R1+0x39c8] ;  /* 0x0039c80001f07983 */ /* 0x000eb40000300a00 */
[----:B----4-:R0:W-:Y:S04]  /*ec4b0*/  @P6 STG.E.U8 desc[UR10][R238.64], R0 ;  /* 0x00000000ee006986 */ /* 0x0101e8000c10110a */
[----:B0-----:R-:W4:Y:S01]  /*ec4c0*/  LDL.LU.64 R238, [R1+0x5240] ;  /* 0x0052400001ee7983 */ /* 0x001f220000300a00 */
[----:B------:R-:W-:-:S02]  /*ec4d0*/  LOP3.LUT P6, RZ, R22, 0x800, RZ, 0xc0, !PT ;  /* 0x0000080016ff7812 */ /* 0x000fc400078cc0ff */
        /* <DEDUP_REMOVED lines=10> */
[----:B---3--:R0:W-:Y:S01]  /*ec580*/  @P6 STG.E.U8 desc[UR10][R230.64], R0 ;  /* 0x00000000e6006986 */ /* 0x0081e2000c10110a */
        /* <DEDUP_REMOVED lines=11> */
[C---:B------:R-:W-:Y:S02]  /*ec640*/  LOP3.LUT P4, RZ, R237.reuse, 0x200000, RZ, 0xc0, !PT ;  /* 0x00200000edff7812 */ /* 0x040fe4000788c0ff */
[----:B------:R-:W-:Y:S02]  /*ec650*/  LOP3.LUT P5, RZ, R237, 0x400000, RZ, 0xc0, !PT ;  /* 0x00400000edff7812 */ /* 0x000fe400078ac0ff */
[----:B----4-:R-:W-:-:S05]  /*ec660*/  PRMT R0, R238, 0x7770, RZ ;  /* 0x00007770ee007816 */ /* 0x010fca00000000ff */
[----:B------:R0:W-:Y:S02]  /*ec670*/  @P2 STG.E.U8 desc[UR10][R18.64], R0 ;  /* 0x0000000012002986 */ /* 0x0001e4000c10110a */
[----:B0-----:R-:W-:-:S05]  /*ec680*/  PRMT R0, R238, 0x7771, RZ ;  /* 0x00007771ee007816 */ /* 0x001fca00000000ff */
[----:B------:R0:W-:Y:S02]  /*ec690*/  @P3 STG.E.U8 desc[UR10][R16.64], R0 ;  /* 0x0000000010003986 */ /* 0x0001e4000c10110a */
[----:B0-----:R-:W-:-:S05]  /*ec6a0*/  PRMT R0, R238, 0x7772, RZ ;  /* 0x00007772ee007816 */ /* 0x001fca00000000ff */
[----:B------:R0:W-:Y:S02]  /*ec6b0*/  @P4 STG.E.U8 desc[UR10][R242.64], R0 ;  /* 0x00000000f2004986 */ /* 0x0001e4000c10110a */
[----:B0-----:R-:W-:Y:S02]  /*ec6c0*/  PRMT R0, R238, 0x7773, RZ ;  /* 0x00007773ee007816 */ /* 0x001fe400000000ff */
[----:B------:R-:W3:Y:S04]  /*ec6d0*/  LDL.LU R238, [R1+0x523c] ;  /* 0x00523c0001ee7983 */ /* 0x000ee80000300800 */
[----:B--2---:R0:W-:Y:S04]  /*ec6e0*/  @P5 STG.E.U8 desc[UR10][R240.64], R0 ;  /* 0x00000000f0005986 */ /* 0x0041e8000c10110a */
[----:B0-----:R-:W2:Y:S04]  /*ec6f0*/  LDL.LU.64 R240, [R1+0x39d0] ;  /* 0x0039d00001f07983 */ /* 0x001ea80000300a00 */
[----:B------:R-:W4:Y:S04]  /*ec700*/  LDL.LU.64 R4, [R1+0x39d8] ;  /* 0x0039d80001047983 */ /* 0x000f280000300a00 */
[----:B------:R-:W4:Y:S04]  /*ec710*/  LDL.LU.64 R226, [R1+0x39e0] ;  /* 0x0039e00001e27983 */ /* 0x000f280000300a00 */
[----:B------:R-:W3:Y:S04]  /*ec720*/  LDL.LU R15, [R1+0x2f4] ;  /* 0x0002f400010f7983 */ /* 0x000ee80000300800 */
[----:B------:R-:W4:Y:S04]  /*ec730*/  LDL.LU.64 R18, [R1+0x39e8] ;  /* 0x0039e80001127983 */ /* 0x000f280000300a00 */
[----:B------:R-:W4:Y:S04]  /*ec740*/  LDL.LU.64 R16, [R1+0x39f0] ;  /* 0x0039f00001107983 */ /* 0x000f280000300a00 */
[----:B------:R-:W4:Y:S04]  /*ec750*/  LDL.LU.64 R242, [R1+0x39f8] ;  /* 0x0039f80001f27983 */ /* 0x000f280000300a00 */
[----:B------:R-:W4:Y:S01]  /*ec760*/  LDL.LU R21, [R1+0x2e4] ;  /* 0x0002e40001157983 */ /* 0x000f220000300800 */
[----:B------:R-:W-:-:S02]  /*ec770*/  LOP3.LUT P2, RZ, R237, 0x800000, RZ, 0xc0, !PT ;  /* 0x00800000edff7812 */ /* 0x000fc4000784c0ff */
[----:B------:R-:W-:Y:S02]  /*ec780*/  LOP3.LUT R23, R23, 0x7fffffff, RZ, 0xc0, !PT ;  /* 0x7fffffff17177812 */ /* 0x000fe400078ec0ff */
[----:B------:R-:W-:Y:S02]  /*ec790*/  LOP3.LUT R22, R22, 0xfffffffe, RZ, 0xc0, !PT ;  /* 0xfffffffe16167812 */ /* 0x000fe400078ec0ff */
[C---:B------:R-:W-:Y:S02]  /*ec7a0*/  LOP3.LUT P3, RZ, R237.reuse, 0x1000000, RZ, 0xc0, !PT ;  /* 0x01000000edff7812 */ /* 0x040fe4000786c0ff */
[C---:B------:R-:W-:Y:S02]  /*ec7b0*/  LOP3.LUT P4, RZ, R237.reuse, 0x2000000, RZ, 0xc0, !PT ;  /* 0x02000000edff7812 */ /* 0x040fe4000788c0ff */
[----:B------:R-:W-:Y:S02]  /*ec7c0*/  LOP3.LUT P5, RZ, R237, 0x4000000, RZ, 0xc0, !PT ;  /* 0x04000000edff7812 */ /* 0x000fe400078ac0ff */
[----:B---3--:R-:W-:-:S05]  /*ec7d0*/  PRMT R0, R15, 0x7770, RZ ;  /* 0x000077700f007816 */ /* 0x008fca00000000ff */
[----:B--2---:R0:W-:Y:S04]  /*ec7e0*/  @P2 STG.E.U8 desc[UR10][R240.64], R0 ;  /* 0x00000000f0002986 */ /* 0x0041e8000c10110a */
[----:B0-----:R-:W2:Y:S01]  /*ec7f0*/  LDL.LU.64 R240, [R1+0x3a00] ;  /* 0x003a000001f07983 */ /* 0x001ea20000300a00 */
[----:B------:R-:W-:-:S13]  /*ec800*/  LOP3.LUT P6, RZ, R238, 0x8, RZ, 0xc0, !PT ;  /* 0x00000008eeff7812 */ /* 0x000fda00078cc0ff */
[----:B------:R-:W-:Y:S02]  /*ec810*/  @P6 LOP3.LUT R23, R23, 0x80000000, RZ, 0xfc, !PT ;  /* 0x8000000017176812 */ /* 0x000fe400078efcff */
        /* <DEDUP_REMOVED lines=21> */
[----:B------:R-:W3:Y:S04]  /*ec970*/  LDL.LU.64 R236, [R1+0x3a08] ;  /* 0x003a080001ec7983 */ /* 0x000ee80000300a00 */
[----:B------:R-:W3:Y:S04]  /*ec980*/  LDL.LU.64 R234, [R1+0x3a10] ;  /* 0x003a100001ea7983 */ /* 0x000ee80000300a00 */
[----:B------:R-:W3:Y:S04]  /*ec990*/  LDL.LU R225, [R1+0x2f8] ;  /* 0x0002f80001e17983 */ /* 0x000ee80000300800 */
[----:B------:R-:W3:Y:S04]  /*ec9a0*/  LDL.LU.64 R232, [R1+0x3a18] ;  /* 0x003a180001e87983 */ /* 0x000ee80000300a00 */
[----:B------:R-:W3:Y:S01]  /*ec9b0*/  LDL.LU.64 R6, [R1+0x3a20] ;  /* 0x003a200001067983 */ /* 0x000ee20000300a00 */
[----:B------:R-:W-:-:S03]  /*ec9c0*/  PRMT R0, R15, 0x7771, RZ ;  /* 0x000077710f007816 */ /* 0x000fc600000000ff */
[----:B------:R-:W3:Y:S04]  /*ec9d0*/  LDL.LU.64 R230, [R1+0x3a28] ;  /* 0x003a280001e67983 */ /* 0x000ee80000300a00 */
[----:B----4-:R0:W-:Y:S04]  /*ec9e0*/  @P3 STG.E.U8 desc[UR10][R4.64], R0 ;  /* 0x0000000004003986 */ /* 0x0101e8000c10110a */
[----:B------:R-:W4:Y:S04]  /*ec9f0*/  LDL.LU R20, [R1+0x2e8] ;  /* 0x0002e80001147983 */ /* 0x000f280000300800 */
[----:B------:R-:W4:Y:S01]  /*eca00*/  LDL.LU.64 R228, [R1+0x3a30] ;  /* 0x003a300001e47983 */ /* 0x000f220000300a00 */
[----:B0-----:R-:W-:-:S03]  /*eca10*/  PRMT R0, R15, 0x7772, RZ ;  /* 0x000077720f007816 */ /* 0x001fc600000000ff */
[----:B------:R-:W4:Y:S04]  /*eca20*/  LDL.LU.64 R4, [R1+0x3a38] ;  /* 0x003a380001047983 */ /* 0x000f280000300a00 */
[----:B------:R0:W-:Y:S02]  /*eca30*/  @P4 STG.E.U8 desc[UR10][R226.64], R0 ;  /* 0x00000000e2004986 */ /* 0x0001e4000c10110a */
[----:B0-----:R-:W-:Y:S02]  /*eca40*/  PRMT R0, R15, 0x7773, RZ ;  /* 0x000077730f007816 */ /* 0x001fe400000000ff */
        /* <DEDUP_REMOVED lines=23> */
[----:B---3--:R0:W-:Y:S01]  /*ecbc0*/  @P6 STG.E.U8 desc[UR10][R236.64], R0 ;  /* 0x00000000ec006986 */ /* 0x0081e2000c10110a */
        /* <DEDUP_REMOVED lines=53> */
[----:B------:R-:W2:Y:S01]  /*ecf20*/  LDL.LU.64 R234, [R1+0x3aa8] ;  /* 0x003aa80001ea7983 */ /* 0x000ea20000300a00 */
[----:B------:R-:W-:-:S03]  /*ecf30*/  LOP3.LUT R23, R23, 0xf7ffffff, RZ, 0xc0, !PT ;  /* 0xf7ffffff17177812 */ /* 0x000fc600078ec0ff */
[----:B------:R-:W2:Y:S01]  /*ecf40*/  LDL.LU R15, [R1+0x2c0] ;  /* 0x0002c000010f7983 */ /* 0x000ea20000300800 */
[----:B------:R-:W-:-:S03]  /*ecf50*/  @P6 LOP3.LUT R23, R23, 0x8000000, RZ, 0xfc, !PT ;  /* 0x0800000017176812 */ /* 0x000fc600078efcff */
[----:B------:R-:W2:Y:S01]  /*ecf60*/  LDL.LU.64 R232, [R1+0x3ab0] ;  /* 0x003ab00001e87983 */ /* 0x000ea20000300a00 */
[C---:B------:R-:W-:Y:S02]  /*ecf70*/  LOP3.LUT P6, RZ, R238.reuse, 0x20000, RZ, 0xc0, !PT ;  /* 0x00020000eeff7812 */ /* 0x040fe400078cc0ff */
[----:B------:R-:W-:Y:S01]  /*ecf80*/  LOP3.LUT R23, R23, 0xefffffff, RZ, 0xc0, !PT ;  /* 0xefffffff17177812 */ /* 0x000fe200078ec0ff */
[----:B------:R-:W2:Y:S01]  /*ecf90*/  LDL.LU.64 R6, [R1+0x3ab8] ;  /* 0x003ab80001067983 */ /* 0x000ea20000300a00 */
[----:B------:R-:W-:-:S03]  /*ecfa0*/  LOP3.LUT P3, RZ, R238, 0x800, RZ, 0xc0, !PT ;  /* 0x00000800eeff7812 */ /* 0x000fc6000786c0ff */
[----:B------:R-:W2:Y:S06]  /*ecfb0*/  LDL.LU.64 R230, [R1+0x3ac0] ;  /* 0x003ac00001e67983 */ /* 0x000eac0000300a00 */
[----:B------:R-:W-:Y:S02]  /*ecfc0*/  @P6 LOP3.LUT R23, R23, 0x10000000, RZ, 0xfc, !PT ;  /* 0x1000000017176812 */ /* 0x000fe400078efcff */
[----:B------:R-:W-:Y:S02]  /*ecfd0*/  LOP3.LUT P6, RZ, R238, 0x10000, RZ, 0xc0, !PT ;  /* 0x00010000eeff7812 */ /* 0x000fe400078cc0ff */
[----:B------:R-:W-:-:S02]  /*ecfe0*/  LOP3.LUT R23, R23, 0xdfffffff, RZ, 0xc0, !PT ;  /* 0xdfffffff17177812 */ /* 0x000fc400078ec0ff */
[----:B------:R-:W-:Y:S02]  /*ecff0*/  LOP3.LUT P4, RZ, R238, 0x1000, RZ, 0xc0, !PT ;  /* 0x00001000eeff7812 */ /* 0x000fe4000788c0ff */
[----:B---3--:R-:W-:-:S07]  /*ed000*/  PRMT R0, R18, 0x7770, RZ ;  /* 0x0000777012007816 */ /* 0x008fce00000000ff */
[----:B------:R-:W-:Y:S02]  /*ed010*/  @P6 LOP3.LUT R23, R23, 0x20000000, RZ, 0xfc, !PT ;  /* 0x2000000017176812 */ /* 0x000fe400078efcff */
[C---:B------:R-:W-:Y:S01]  /*ed020*/  LOP3.LUT P6, RZ, R238.reuse, 0x8000, RZ, 0xc0, !PT ;  /* 0x00008000eeff7812 */ /* 0x040fe200078cc0ff */
[----:B------:R0:W-:Y:S01]  /*ed030*/  @P3 STG.E.U8 desc[UR10][R228.64], R0 ;  /* 0x00000000e4003986 */ /* 0x0001e2000c10110a */
[----:B------:R-:W-:Y:S02]  /*ed040*/  LOP3.LUT P5, RZ, R238, 0x2000, RZ, 0xc0, !PT ;  /* 0x00002000eeff7812 */ /* 0x000fe400078ac0ff */
[----:B------:R-:W-:Y:S02]  /*ed050*/  LOP3.LUT R23, R23, 0xbfffffff, RZ, 0xc0, !PT ;  /* 0xbfffffff17177812 */ /* 0x000fe400078ec0ff */
[----:B0-----:R-:W-:Y:S01]  /*ed060*/  PRMT R0, R18, 0x7771, RZ ;  /* 0x0000777112007816 */ /* 0x001fe200000000ff */
[----:B------:R-:W3:Y:S06]  /*ed070*/  LDL.LU.64 R228, [R1+0x3ac8] ;  /* 0x003ac80001e47983 */ /* 0x000eec0000300a00 */
[----:B------:R-:W-:-:S02]  /*ed080*/  @P6 LOP3.LUT R23, R23, 0x40000000, RZ, 0xfc, !PT ;  /* 0x4000000017176812 */ /* 0x000fc400078efcff */
[----:B------:R-:W-:Y:S01]  /*ed090*/  LOP3.LUT P6, RZ, R238, 0x4000, RZ, 0xc0, !PT ;  /* 0x00004000eeff7812 */ /* 0x000fe200078cc0ff */
[----:B----4-:R0:W-:Y:S02]  /*ed0a0*/  @P4 STG.E.U8 desc[UR10][R4.64], R0 ;  /* 0x0000000004004986 */ /* 0x0101e4000c10110a */
[C---:B0-----:R-:W-:Y:S02]  /*ed0b0*/  PRMT R0, R18.reuse, 0x7772, RZ ;  /* 0x0000777212007816 */ /* 0x041fe400000000ff */
[----:B------:R-:W4:Y:S04]  /*ed0c0*/  LDL.LU.64 R4, [R1+0x3ad0] ;  /* 0x003ad00001047983 */ /* 0x000f280000300a00 */
[----:B------:R0:W-:Y:S02]  /*ed0d0*/  @P5 STG.E.U8 desc[UR10][R226.64], R0 ;  /* 0x00000000e2005986 */ /* 0x0001e4000c10110a */
[----:B0-----:R-:W-:-:S02]  /*ed0e0*/  PRMT R0, R18, 0x7773, RZ ;  /* 0x0000777312007816 */ /* 0x001fc400000000ff */
        /* <DEDUP_REMOVED lines=41> */
[----:B------:R0:W-:Y:S02]  /*ed380*/  @P2 STG.E.U8 desc[UR10][R18.64], R0 ;  /* 0x0000000012002986 */ /* 0x0001e4000c10110a */
[----:B0-----:R-:W-:Y:S02]  /*ed390*/  PRMT R0, R239, 0x7773, RZ ;  /* 0x00007773ef007816 */ /* 0x001fe400000000ff */
[----:B------:R-:W3:Y:S04]  /*ed3a0*/  LDL.LU R239, [R1+0x5238] ;  /* 0x0052380001ef7983 */ /* 0x000ee80000300800 */
[----:B------:R0:W-:Y:S01]  /*ed3b0*/  @P3 STG.E.U8 desc[UR10][R16.64], R0 ;  /* 0x0000000010003986 */ /* 0x0001e2000c10110a */
[----:B------:R-:W-:Y:S02]  /*ed3c0*/  LOP3.LUT P5, RZ, R238, 0x10000000, RZ, 0xc0, !PT ;  /* 0x10000000eeff7812 */ /* 0x000fe400078ac0ff */
[----:B0-----:R-:W-:-:S05]  /*ed3d0*/  PRMT R0, R20, 0x7770, RZ ;  /* 0x0000777014007816 */ /* 0x001fca00000000ff */
[----:B------:R0:W-:Y:S04]  /*ed3e0*/  @P4 STG.E.U8 desc[UR10][R242.64], R0 ;  /* 0x00000000f2004986 */ /* 0x0001e8000c10110a */
[----:B0-----:R-:W4:Y:S01]  /*ed3f0*/  LDL.LU.64 R242, [R1+0x3b00] ;  /* 0x003b000001f27983 */ /* 0x001f220000300a00 */
[----:B------:R-:W-:-:S05]  /*ed400*/  PRMT R0, R20, 0x7771, RZ ;  /* 0x0000777114007816 */ /* 0x000fca00000000ff */
[----:B--2---:R0:W-:Y:S04]  /*ed410*/  @P5 STG.E.U8 desc[UR10][R240.64], R0 ;  /* 0x00000000f0005986 */ /* 0x0041e8000c10110a */
[----:B0-----:R-:W2:Y:S04]  /*ed420*/  LDL.LU.64 R240, [R1+0x3b08] ;  /* 0x003b080001f07983 */ /* 0x001ea80000300a00 */
[----:B------:R-:W3:Y:S04]  /*ed430*/  LDL.LU.64 R4, [R1+0x3b10] ;  /* 0x003b100001047983 */ /* 0x000ee80000300a00 */
[----:B------:R-:W3:Y:S04]  /*ed440*/  LDL.LU.64 R226, [R1+0x3b18] ;  /* 0x003b180001e27983 */ /* 0x000ee80000300a00 */
[----:B------:R-:W3:Y:S04]  /*ed450*/  LDL.LU.64 R18, [R1+0x3b20] ;  /* 0x003b200001127983 */ /* 0x000ee80000300a00 */
[----:B------:R-:W3:Y:S01]  /*ed460*/  LDL.LU R15, [R1+0x2d8] ;  /* 0x0002d800010f7983 */ /* 0x000ee20000300800 */
[----:B------:R-:W-:-:S03]  /*ed470*/  LOP3.LUT P2, RZ, R238, 0x20000000, RZ, 0xc0, !PT ;  /* 0x20000000eeff7812 */ /* 0x000fc6000784c0ff */
[----:B------:R-:W3:Y:S01]  /*ed480*/  LDL.LU.64 R16, [R1+0x3b28] ;  /* 0x003b280001107983 */ /* 0x000ee20000300a00 */
[----:B------:R-:W-:-:S03]  /*ed490*/  PRMT R0, R20, 0x7772, RZ ;  /* 0x0000777214007816 */ /* 0x000fc600000000ff */
[----:B------:R-:W3:Y:S01]  /*ed4a0*/  LDL.LU R225, [R1+0x2c8] ;  /* 0x0002c80001e17983 */ /* 0x000ee20000300800 */
[----:B------:R-:W-:Y:S02]  /*ed4b0*/  LOP3.LUT P3, RZ, R238, 0x40000000, RZ, 0xc0, !PT ;  /* 0x40000000eeff7812 */ /* 0x000fe4000786c0ff */
[----:B------:R-:W-:-:S03]  /*ed4c0*/  LOP3.LUT R23, R23, 0xffff7fff, RZ, 0xc0, !PT ;  /* 0xffff7fff17177812 */ /* 0x000fc600078ec0ff */
[----:B----4-:R0:W-:Y:S04]  /*ed4d0*/  @P2 STG.E.U8 desc[UR10][R242.64], R0 ;  /* 0x00000000f2002986 */ /* 0x0101e8000c10110a */
[----:B0-----:R-:W4:Y:S01]  /*ed4e0*/  LDL.LU.64 R242, [R1+0x3b30] ;  /* 0x003b300001f27983 */ /* 0x001f220000300a00 */
[----:B------:R-:W-:-:S05]  /*ed4f0*/  PRMT R0, R20, 0x7773, RZ ;  /* 0x0000777314007816 */ /* 0x000fca00000000ff */
[----:B--2---:R0:W-:Y:S04]  /*ed500*/  @P3 STG.E.U8 desc[UR10][R240.64], R0 ;  /* 0x00000000f0003986 */ /* 0x0041e8000c10110a */
[----:B0-----:R-:W2:Y:S01]  /*ed510*/  LDL.LU.64 R240, [R1+0x3b38] ;  /* 0x003b380001f07983 */ /* 0x001ea20000300a00 */
[C---:B---3--:R-:W-:Y:S02]  /*ed520*/  LOP3.LUT P6, RZ, R239.reuse, 0x200, RZ, 0xc0, !PT ;  /* 0x00000200efff7812 */ /* 0x048fe400078cc0ff */
[----:B------:R-:W-:Y:S01]  /*ed530*/  LOP3.LUT P4, RZ, R238, 0x80000000, RZ, 0xc0, !PT ;  /* 0x80000000eeff7812 */ /* 0x000fe2000788c0ff */
[----:B------:R-:W3:Y:S01]  /*ed540*/  LDL.LU.64 R236, [R1+0x3b40] ;  /* 0x003b400001ec7983 */ /* 0x000ee20000300a00 */
[----:B------:R-:W-:Y:S02]  /*ed550*/  LOP3.LUT P5, RZ, R239, 0x1, RZ, 0xc0, !PT ;  /* 0x00000001efff7812 */ /* 0x000fe400078ac0ff */
[----:B------:R-:W-:Y:S01]  /*ed560*/  PRMT R0, R15, 0x7770, RZ ;  /* 0x000077700f007816 */ /* 0x000fe200000000ff */
[----:B------:R-:W3:Y:S04]  /*ed570*/  LDL.LU R20, [R1+0x2dc] ;  /* 0x0002dc0001147983 */ /* 0x000ee80000300800 */
[----:B------:R-:W3:Y:S02]  /*ed580*/  LDL.LU.64 R234, [R1+0x3b48] ;  /* 0x003b480001ea7983 */ /* 0x000ee40000300a00 */
[----:B------:R-:W-:-:S02]  /*ed590*/  @P6 LOP3.LUT R23, R23, 0x8000, RZ, 0xfc, !PT ;  /* 0x0000800017176812 */ /* 0x000fc400078efcff */
[----:B------:R-:W-:Y:S01]  /*ed5a0*/  LOP3.LUT P6, RZ, R239, 0x100, RZ, 0xc0, !PT ;  /* 0x00000100efff7812 */ /* 0x000fe200078cc0ff */
[----:B------:R0:W-:Y:S01]  /*ed5b0*/  @P4 STG.E.U8 desc[UR10][R4.64], R0 ;  /* 0x0000000004004986 */ /* 0x0001e2000c10110a */
[----:B------:R-:W-:-:S03]  /*ed5c0*/  LOP3.LUT R23, R23, 0xfffeffff, RZ, 0xc0, !PT ;  /* 0xfffeffff17177812 */ /* 0x000fc600078ec0ff */
[----:B------:R-:W3:Y:S04]  /*ed5d0*/  LDL.LU.64 R232, [R1+0x3b50] ;  /* 0x003b500001e87983 */ /* 0x000ee80000300a00 */
[----:B------:R-:W3:Y:S04]  /*ed5e0*/  LDL.LU.64 R6, [R1+0x3b58] ;  /* 0x003b580001067983 */ /* 0x000ee80000300a00 */
[----:B------:R-:W-:Y:S01]  /*ed5f0*/  @P6 LOP3.LUT R23, R23, 0x10000, RZ, 0xfc, !PT ;  /* 0x0001000017176812 */ /* 0x000fe200078efcff */
[----:B------:R-:W3:Y:S01]  /*ed600*/  LDL.LU.64 R230, [R1+0x3b60] ;  /* 0x003b600001e67983 */ /* 0x000ee20000300a00 */
[----:B------:R-:W-:-:S02]  /*ed610*/  LOP3.LUT P6, RZ, R239, 0x80, RZ, 0xc0, !PT ;  /* 0x00000080efff7812 */ /* 0x000fc400078cc0ff */
[----:B------:R-:W-:Y:S01]  /*ed620*/  LOP3.LUT R23, R23, 0xfffdffff, RZ, 0xc0, !PT ;  /* 0xfffdffff17177812 */ /* 0x000fe200078ec0ff */
[----:B------:R-:W3:Y:S01]  /*ed630*/  LDL.LU.64 R228, [R1+0x3b68] ;  /* 0x003b680001e47983 */ /* 0x000ee20000300a00 */
[----:B0-----:R-:W-:-:S03]  /*ed640*/  PRMT R0, R15, 0x7771, RZ ;  /* 0x000077710f007816 */ /* 0x001fc600000000ff */
[----:B------:R-:W3:Y:S06]  /*ed650*/  LDL.LU.64 R4, [R1+0x3b70] ;  /* 0x003b700001047983 */ /* 0x000eec0000300a00 */
        /* <DEDUP_REMOVED lines=21> */
[----:B------:R-:W-:Y:S02]  /*ed7b0*/  LOP3.LUT P6, RZ, R23, 0x400000, RZ, 0xc0, !PT ;  /* 0x0040000017ff7812 */ /* 0x000fe400078cc0ff */
[----:B0-----:R-:W-:Y:S01]  /*ed7c0*/  PRMT R0, R15, 0x7773, RZ ;  /* 0x000077730f007816 */ /* 0x001fe200000000ff */
[----:B------:R-:W3:Y:S10]  /*ed7d0*/  LDL.LU.64 R18, [R1+0x3b80] ;  /* 0x003b800001127983 */ /* 0x000ef40000300a00 */
[----:B------:R0:W-:Y:S01]  /*ed7e0*/  @P6 STG.E.U8 desc[UR10][R16.64], R0 ;  /* 0x0000000010006986 */ /* 0x0001e2000c10110a */
[----:B------:R-:W-:-:S02]  /*ed7f0*/  LOP3.LUT P6, RZ, R23, 0x200000, RZ, 0xc0, !PT ;  /* 0x0020000017ff7812 */ /* 0x000fc400078cc0ff */
[----:B0-----:R-:W-:Y:S01]  /*ed800*/  PRMT R0, R225, 0x7770, RZ ;  /* 0x00007770e1007816 */ /* 0x001fe200000000ff */
[----:B------:R-:W3:Y:S04]  /*ed810*/  LDL.LU.64 R16, [R1+0x3b88] ;  /* 0x003b880001107983 */ /* 0x000ee80000300a00 */
[----:B------:R-:W3:Y:S06]  /*ed820*/  LDL.LU R15, [R1+0x2b0] ;  /* 0x0002b000010f7983 */ /* 0x000eec0000300800 */
[----:B----4-:R0:W-:Y:S01]  /*ed830*/  @P6 STG.E.U8 desc[UR10][R242.64], R0 ;  /* 0x00000000f2006986 */ /* 0x0101e2000c10110a */
[----:B------:R-:W-:-:S02]  /*ed840*/  LOP3.LUT P6, RZ, R23, 0x100000, RZ, 0xc0, !PT ;  /* 0x0010000017ff7812 */ /* 0x000fc400078cc0ff */
[----:B0-----:R-:W-:Y:S01]  /*ed850*/  PRMT R0, R225, 0x7771, RZ ;  /* 0x00007771e1007816 */ /* 0x001fe200000000ff */
[----:B------:R-:W4:Y:S10]  /*ed860*/  LDL.LU.64 R242, [R1+0x3b90] ;  /* 0x003b900001f27983 */ /* 0x000f340000300a00 */
[----:B--2---:R0:W-:Y:S04]  /*ed870*/  @P6 STG.E.U8 desc[UR10][R240.64], R0 ;  /* 0x00000000f0006986 */ /* 0x0041e8000c10110a */
[----:B0-----:R-:W2:Y:S01]  /*ed880*/  LDL.LU.64 R240, [R1+0x5230] ;  /* 0x0052300001f07983 */ /* 0x001ea20000300a00 */
[----:B------:R-:W-:-:S02]  /*ed890*/  LOP3.LUT P6, RZ, R23, 0x80000, RZ, 0xc0, !PT ;  /* 0x0008000017ff7812 */ /* 0x000fc400078cc0ff */
[----:B------:R-:W-:-:S11]  /*ed8a0*/  PRMT R0, R225, 0x7772, RZ ;  /* 0x00007772e1007816 */ /* 0x000fd600000000ff */
        /* <DEDUP_REMOVED lines=18> */
[C---:B------:R-:W-:Y:S02]  /*ed9d0*/  LOP3.LUT P3, RZ, R239.reuse, 0x2000, RZ, 0xc0, !PT ;  /* 0x00002000efff7812 */ /* 0x040fe4000786c0ff */
[C---:B------:R-:W-:Y:S02]  /*ed9e0*/  LOP3.LUT P4, RZ, R239.reuse, 0x4000, RZ, 0xc0, !PT ;  /* 0x00004000efff7812 */ /* 0x040fe4000788c0ff */
[----:B------:R-:W-:Y:S02]  /*ed9f0*/  LOP3.LUT P5, RZ, R239, 0x8000, RZ, 0xc0, !PT ;  /* 0x00008000efff7812 */ /* 0x000fe400078ac0ff */
[----:B--2---:R-:W-:-:S05]  /*eda00*/  PRMT R0, R240, 0x7770, RZ ;  /* 0x00007770f0007816 */ /* 0x004fca00000000ff */
[----:B------:R0:W-:Y:S02]  /*eda10*/  @P1 STG.E.U8 desc[UR10][R4.64], R0 ;  /* 0x0000000004001986 */ /* 0x0001e4000c10110a */
[----:B0-----:R-:W-:-:S05]  /*eda20*/  PRMT R0, R240, 0x7771, RZ ;  /* 0x00007771f0007816 */ /* 0x001fca00000000ff */
[----:B------:R0:W-:Y:S02]  /*eda30*/  @P2 STG.E.U8 desc[UR10][R226.64], R0 ;  /* 0x00000000e2002986 */ /* 0x0001e4000c10110a */
[----:B0-----:R-:W-:-:S05]  /*eda40*/  PRMT R0, R240, 0x7772, RZ ;  /* 0x00007772f0007816 */ /* 0x001fca00000000ff */
[----:B------:R0:W-:Y:S02]  /*eda50*/  @P3 STG.E.U8 desc[UR10][R18.64], R0 ;  /* 0x0000000012003986 */ /* 0x0001e4000c10110a */
[----:B0-----:R-:W-:Y:S02]  /*eda60*/  PRMT R0, R240, 0x7773, RZ ;  /* 0x00007773f0007816 */ /* 0x001fe400000000ff */
[----:B------:R-:W2:Y:S04]  /*eda70*/  LDL.LU R240, [R1+0x5228] ;  /* 0x0052280001f07983 */ /* 0x000ea80000300800 */
[----:B------:R0:W-:Y:S02]  /*eda80*/  @P4 STG.E.U8 desc[UR10][R16.64], R0 ;  /* 0x0000000010004986 */ /* 0x0001e4000c10110a */
[----:B0-----:R-:W-:-:S05]  /*eda90*/  PRMT R0, R15, 0x7770, RZ ;  /* 0x000077700f007816 */ /* 0x001fca00000000ff */
[----:B----4-:R0:W-:Y:S04]  /*edaa0*/  @P5 STG.E.U8 desc[UR10][R242.64], R0 ;  /* 0x00000000f2005986 */ /* 0x0101e8000c10110a */
        /* <DEDUP_REMOVED lines=30> */
[----:B0-----:R-:W3:Y:S06]  /*edc90*/  LDL.LU.64 R242, [R1+0x3bc8] ;  /* 0x003bc80001f27983 */ /* 0x001eec0000300a00 */
[----:B------:R-:W-:-:S02]  /*edca0*/  @P6 LOP3.LUT R23, R23, 0x2000, RZ, 0xfc, !PT ;  /* 0x0000200017176812 */ /* 0x000fc400078efcff */
[----:B------:R-:W-:Y:S01]  /*edcb0*/  LOP3.LUT P6, RZ, R239, 0x200000, RZ, 0xc0, !PT ;  /* 0x00200000efff7812 */ /* 0x000fe200078cc0ff */
[----:B------:R-:W3:Y:S01]  /*edcc0*/  LDL.LU R225, [R1+0x2b4] ;  /* 0x0002b40001e17983 */ /* 0x000ee20000300800 */
[----:B------:R-:W-:Y:S02]  /*edcd0*/  LOP3.LUT R23, R23, 0xffffbfff, RZ, 0xc0, !PT ;  /* 0xffffbfff17177812 */ /* 0x000fe400078ec0ff */
[C---:B------:R-:W-:Y:S02]  /*edce0*/  LOP3.LUT P3, RZ, R239.reuse, 0x20000, RZ, 0xc0, !PT ;  /* 0x00020000efff7812 */ /* 0x040fe4000786c0ff */
[C---:B------:R-:W-:Y:S02]  /*edcf0*/  LOP3.LUT P4, RZ, R239.reuse, 0x40000, RZ, 0xc0, !PT ;  /* 0x00040000efff7812 */ /* 0x040fe4000788c0ff */
[C---:B------:R-:W-:Y:S02]  /*edd00*/  LOP3.LUT P5, RZ, R239.reuse, 0x80000, RZ, 0xc0, !PT ;  /* 0x00080000efff7812 */ /* 0x040fe400078ac0ff */
[----:B------:R-:W-:-:S02]  /*edd10*/  LOP3.LUT P0, RZ, R239, 0x20000000, RZ, 0xc0, !PT ;  /* 0x20000000efff7812 */ /* 0x000fc4000780c0ff */
[----:B------:R-:W-:Y:S02]  /*edd20*/  LOP3.LUT P1, RZ, R239, 0x40000000, RZ, 0xc0, !PT ;  /* 0x40000000efff7812 */ /* 0x000fe4000782c0ff */
[----:B------:R-:W-:Y:S02]  /*edd30*/  @P6 LOP3.LUT R23, R23, 0x4000, RZ, 0xfc, !PT ;  /* 0x0000400017176812 */ /* 0x000fe400078efcff */
[C---:B------:R-:W-:Y:S02]  /*edd40*/  LOP3.LUT P6, RZ, R239.reuse, 0x100000, RZ, 0xc0, !PT ;  /* 0x00100000efff7812 */ /* 0x040fe400078cc0ff */
[----:B------:R-:W-:Y:S02]  /*edd50*/  LOP3.LUT P2, RZ, R239, 0x80000000, RZ, 0xc0, !PT ;  /* 0x80000000efff7812 */ /* 0x000fe4000784c0ff */
[----:B------:R-:W3:Y:S04]  /*edd60*/  LDL.LU.64 R238, [R1+0x3bd0] ;  /* 0x003bd00001ee7983 */ /* 0x000ee80000300a00 */
[----:B------:R-:W3:Y:S04]  /*edd70*/  LDL.LU.64 R236, [R1+0x3bd8] ;  /* 0x003bd80001ec7983 */ /* 0x000ee80000300a00 */
[----:B------:R-:W3:Y:S04]  /*edd80*/  LDL.LU.64 R234, [R1+0x3be0] ;  /* 0x003be00001ea7983 */ /* 0x000ee80000300a00 */
[----:B------:R-:W3:Y:S01]  /*edd90*/  LDL.LU.64 R232, [R1+0x3be8] ;  /* 0x003be80001e87983 */ /* 0x000ee20000300a00 */
[----:B------:R-:W-:-:S03]  /*edda0*/  PRMT R0, R15, 0x7772, RZ ;  /* 0x000077720f007816 */ /* 0x000fc600000000ff */
[----:B------:R-:W3:Y:S04]  /*eddb0*/  LDL.LU R20, [R1+0x2a4] ;  /* 0x0002a40001147983 */ /* 0x000ee80000300800 */
[----:B------:R-:W3:Y:S04]  /*eddc0*/  LDL.LU.64 R6, [R1+0x3bf0] ;  /* 0x003bf00001067983 */ /* 0x000ee80000300a00 */
[----:B----4-:R0:W-:Y:S04]  /*eddd0*/  @P3 STG.E.U8 desc[UR10][R228.64], R0 ;  /* 0x00000000e4003986 */ /* 0x0101e8000c10110a */
[----:B------:R-:W4:Y:S01]  /*edde0*/  LDL.LU.64 R230, [R1+0x3bf8] ;  /* 0x003bf80001e67983 */ /* 0x000f220000300a00 */
[----:B0-----:R-:W-:-:S03]  /*eddf0*/  PRMT R0, R15, 0x7773, RZ ;  /* 0x000077730f007816 */ /* 0x001fc600000000ff */
[----:B------:R-:W4:Y:S04]  /*ede00*/  LDL.LU R15, [R1+0x2b8] ;  /* 0x0002b800010f7983 */ /* 0x000f280000300800 */
[----:B--2---:R0:W-:Y:S04]  /*ede10*/  @P4 STG.E.U8 desc[UR10][R4.64], R0 ;  /* 0x0000000004004986 */ /* 0x0041e8000c10110a */
[----:B------:R-:W2:Y:S01]  /*ede20*/  LDL.LU.64 R228, [R1+0x3c00] ;  /* 0x003c000001e47983 */ /* 0x000ea20000300a00 */
[----:B0-----:R-:W-:-:S03]  /*ede30*/  PRMT R0, R21, 0x7770, RZ ;  /* 0x0000777015007816 */ /* 0x001fc600000000ff */
[----:B------:R-:W2:Y:S04]  /*ede40*/  LDL.LU.64 R4, [R1+0x3c08] ;  /* 0x003c080001047983 */ /* 0x000ea80000300a00 */
[----:B------:R0:W-:Y:S02]  /*ede50*/  @P5 STG.E.U8 desc[UR10][R226.64], R0 ;  /* 0x00000000e2005986 */ /* 0x0001e4000c10110a */
[----:B0-----:R-:W-:Y:S02]  /*ede60*/  PRMT R0, R21, 0x7771, RZ ;  /* 0x0000777115007816 */ /* 0x001fe400000000ff */
[----:B------:R-:W2:Y:S04]  /*ede70*/  LDL.LU.64 R226, [R1+0x3c10] ;  /* 0x003c100001e27983 */ /* 0x000ea80000300a00 */
[----:B------:R0:W-:Y:S01]  /*ede80*/  @P6 STG.E.U8 desc[UR10][R18.64], R0 ;  /* 0x0000000012006986 */ /* 0x0001e2000c10110a */
[----:B------:R-:W-:-:S02]  /*ede90*/  LOP3.LUT P6, RZ, R23, 0x4000, RZ, 0xc0, !PT ;  /* 0x0000400017ff7812 */ /* 0x000fc400078cc0ff */
[----:B0-----:R-:W-:Y:S01]  /*edea0*/  PRMT R0, R21, 0x7772, RZ ;  /* 0x0000777215007816 */ /* 0x001fe200000000ff */
[----:B------:R-:W2:Y:S10]  /*edeb0*/  LDL.LU.64 R18, [R1+0x3c18] ;  /* 0x003c180001127983 */ /* 0x000eb40000300a00 */
        /* <DEDUP_REMOVED lines=65> */
[----:B0-----:R-:W2:Y:S01]  /*ee2d0*/  LDL.LU.64 R16, [R1+0x3c60] ;  /* 0x003c600001107983 */ /* 0x001ea20000300a00 */
[----:B------:R-:W-:-:S03]  /*ee2e0*/  PRMT R0, R15, 0x7771, RZ ;  /* 0x000077710f007816 */ /* 0x000fc600000000ff */
[----:B------:R-:W2:Y:S04]  /*ee2f0*/  LDL.LU R20, [R1+0x2ac] ;  /* 0x0002ac0001147983 */ /* 0x000ea80000300800 */
[----:B---3--:R0:W-:Y:S04]  /*ee300*/  @P3 STG.E.U8 desc[UR10][R242.64], R0 ;  /* 0x00000000f2003986 */ /* 0x0081e8000c10110a */
[----:B0-----:R-:W3:Y:S04]  /*ee310*/  LDL.LU.64 R242, [R1+0x3c68] ;  /* 0x003c680001f27983 */ /* 0x001ee80000300a00 */
[----:B------:R-:W3:Y:S01]  /*ee320*/  LDL.LU.64 R238, [R1+0x3c70] ;  /* 0x003c700001ee7983 */ /* 0x000ee20000300a00 */
[----:B------:R-:W-:-:S02]  /*ee330*/  @P6 LOP3.LUT R23, R23, 0x8, RZ, 0xfc, !PT ;  /* 0x0000000817176812 */ /* 0x000fc400078efcff */
[----:B------:R-:W-:Y:S01]  /*ee340*/  LOP3.LUT P6, RZ, R240, 0x400, RZ, 0xc0, !PT ;  /* 0x00000400f0ff7812 */ /* 0x000fe200078cc0ff */
[----:B------:R-:W3:Y:S01]  /*ee350*/  LDL.LU.64 R236, [R1+0x3c78] ;  /* 0x003c780001ec7983 */ /* 0x000ee20000300a00 */
[----:B------:R-:W-:-:S03]  /*ee360*/  LOP3.LUT R23, R23, 0xffffffef, RZ, 0xc0, !PT ;  /* 0xffffffef17177812 */ /* 0x000fc600078ec0ff */
[----:B------:R-:W3:Y:S01]  /*ee370*/  LDL.LU.64 R234, [R1+0x3c80] ;  /* 0x003c800001ea7983 */ /* 0x000ee20000300a00 */
[----:B------:R-:W-:-:S03]  /*ee380*/  LOP3.LUT P4, RZ, R240, 0x20, RZ, 0xc0, !PT ;  /* 0x00000020f0ff7812 */ /* 0x000fc6000788c0ff */
[----:B------:R-:W3:Y:S04]  /*ee390*/  LDL.LU.64 R232, [R1+0x3c88] ;  /* 0x003c880001e87983 */ /* 0x000ee80000300a00 */
[----:B------:R-:W-:Y:S01]  /*ee3a0*/  @P6 LOP3.LUT R23, R23, 0x10, RZ, 0xfc, !PT ;  /* 0x0000001017176812 */ /* 0x000fe200078efcff */
[----:B------:R-:W3:Y:S01]  /*ee3b0*/  LDL.LU.64 R6, [R1+0x3c90] ;  /* 0x003c900001067983 */ /* 0x000ee20000300a00 */
[C---:B------:R-:W-:Y:S02]  /*ee3c0*/  LOP3.LUT P6, RZ, R240.reuse, 0x200, RZ, 0xc0, !PT ;  /* 0x00000200f0ff7812 */ /* 0x040fe400078cc0ff */
[----:B------:R-:W-:Y:S01]  /*ee3d0*/  LOP3.LUT R23, R23, 0xffffffdf, RZ, 0xc0, !PT ;  /* 0xffffffdf17177812 */ /* 0x000fe200078ec0ff */
[----:B------:R-:W3:Y:S01]  /*ee3e0*/  LDL.LU.64 R230, [R1+0x3c98] ;  /* 0x003c980001e67983 */ /* 0x000ee20000300a00 */
[----:B------:R-:W-:-:S09]  /*ee3f0*/  LOP3.LUT P5, RZ, R240, 0x40, RZ, 0xc0, !PT ;  /* 0x00000040f0ff7812 */ /* 0x000fd200078ac0ff */
[----:B------:R-:W-:Y:S02]  /*ee400*/  @P6 LOP3.LUT R23, R23, 0x20, RZ, 0xfc, !PT ;  /* 0x0000002017176812 */ /* 0x000fe400078efcff */
[----:B------:R-:W-:Y:S02]  /*ee410*/  LOP3.LUT P6, RZ, R240, 0x100, RZ, 0xc0, !PT ;  /* 0x00000100f0ff7812 */ /* 0x000fe400078cc0ff */
[----:B------:R-:W-:Y:S02]  /*ee420*/  LOP3.LUT R23, R23, 0xffffffbf, RZ, 0xc0, !PT ;  /* 0xffffffbf17177812 */ /* 0x000fe400078ec0ff */
[----:B------:R-:W-:-:S05]  /*ee430*/  PRMT R0, R15, 0x7772, RZ ;  /* 0x000077720f007816 */ /* 0x000fca00000000ff */
[----:B----4-:R0:W-:Y:S04]  /*ee440*/  @P4 STG.E.U8 desc[UR10][R228.64], R0 ;  /* 0x00000000e4004986 */ /* 0x0101e8000c10110a */
[----:B------:R-:W-:Y:S02]  /*ee450*/  @P6 LOP3.LUT R23, R23, 0x40, RZ, 0xfc, !PT ;  /* 0x0000004017176812 */ /* 0x000fe400078efcff */
[----:B------:R-:W-:Y:S02]  /*ee460*/  LOP3.LUT P6, RZ, R240, 0x80, RZ, 0xc0, !PT ;  /* 0x00000080f0ff7812 */ /* 0x000fe400078cc0ff */
[----:B0-----:R-:W-:Y:S01]  /*ee470*/  PRMT R0, R15, 0x7773, RZ ;  /* 0x000077730f007816 */ /* 0x001fe200000000ff */
        /* <DEDUP_REMOVED lines=41> */
[----:B----4-:R0:W-:Y:S01]  /*ee710*/  @P1 STG.E.U8 desc[UR10][R228.64], R0 ;  /* 0x00000000e4001986 */ /* 0x0101e2000c10110a */
[C---:B------:R-:W-:Y:S02]  /*ee720*/  LOP3.LUT P4, RZ, R240.reuse, 0x100000, RZ, 0xc0, !PT ;  /* 0x00100000f0ff7812 */ /* 0x040fe4000788c0ff */
[----:B0-----:R-:W-:Y:S02]  /*ee730*/  PRMT R0, R241, 0x7773, RZ ;  /* 0x00007773f1007816 */ /* 0x001fe400000000ff */
[----:B------:R-:W-:Y:S01]  /*ee740*/  LOP3.LUT P5, RZ, R240, 0x200000, RZ, 0xc0, !PT ;  /* 0x00200000f0ff7812 */ /* 0x000fe200078ac0ff */
[----:B------:R-:W4:Y:S04]  /*ee750*/  LDL.LU R241, [R1+0x521c] ;  /* 0x00521c0001f17983 */ /* 0x000f280000300800 */
        /* <DEDUP_REMOVED lines=9> */
[----:B------:R-:W3:Y:S04]  /*ee7f0*/  LDL.LU.64 R228, [R1+0x3cd8] ;  /* 0x003cd80001e47983 */ /* 0x000ee80000300a00 */
[----:B------:R-:W3:Y:S04]  /*ee800*/  LDL.LU.64 R4, [R1+0x3ce0] ;  /* 0x003ce00001047983 */ /* 0x000ee80000300a00 */
[----:B------:R-:W3:Y:S04]  /*ee810*/  LDL.LU R20, [R1+0x294] ;  /* 0x0002940001147983 */ /* 0x000ee80000300800 */
[----:B------:R-:W3:Y:S04]  /*ee820*/  LDL.LU.64 R226, [R1+0x3ce8] ;  /* 0x003ce80001e27983 */ /* 0x000ee80000300a00 */
[----:B------:R-:W3:Y:S01]  /*ee830*/  LDL.LU R21, [R1+0x284] ;  /* 0x0002840001157983 */ /* 0x000ee20000300800 */
[----:B------:R-:W-:-:S03]  /*ee840*/  LOP3.LUT P2, RZ, R240, 0x400000, RZ, 0xc0, !PT ;  /* 0x00400000f0ff7812 */ /* 0x000fc6000784c0ff */
[----:B------:R-:W3:Y:S01]  /*ee850*/  LDL.LU.64 R18, [R1+0x3cf0] ;  /* 0x003cf00001127983 */ /* 0x000ee20000300a00 */
[----:B------:R-:W-:Y:S02]  /*ee860*/  PRMT R0, R15, 0x7773, RZ ;  /* 0x000077730f007816 */ /* 0x000fe400000000ff */
[----:B------:R-:W-:Y:S02]  /*ee870*/  LOP3.LUT R216, R216, 0xff7fffff, RZ, 0xc0, !PT ;  /* 0xff7fffffd8d87812 */ /* 0x000fe400078ec0ff */
[C---:B------:R-:W-:Y:S02]  /*ee880*/  LOP3.LUT P3, RZ, R240.reuse, 0x800000, RZ, 0xc0, !PT ;  /* 0x00800000f0ff7812 */ /* 0x040fe4000786c0ff */
[----:B------:R-:W-:Y:S02]  /*ee890*/  LOP3.LUT P4, RZ, R240, 0x1000000, RZ, 0xc0, !PT ;  /* 0x01000000f0ff7812 */ /* 0x000fe4000788c0ff */
[----:B----4-:R-:W-:Y:S01]  /*ee8a0*/  LOP3.LUT P6, RZ, R241, 0x4, RZ, 0xc0, !PT ;  /* 0x00000004f1ff7812 */ /* 0x010fe200078cc0ff */
[----:B--2---:R0:W-:Y:S04]  /*ee8b0*/  @P2 STG.E.U8 desc[UR10][R16.64], R0 ;  /* 0x0000000010002986 */ /* 0x0041e8000c10110a */
[----:B0-----:R-:W2:Y:S08]  /*ee8c0*/  LDL.LU.64 R16, [R1+0x3cf8] ;  /* 0x003cf80001107983 */ /* 0x001eb00000300a00 */
[----:B------:R-:W-:-:S02]  /*ee8d0*/  @P6 LOP3.LUT R216, R216, 0x800000, RZ, 0xfc, !PT ;  /* 0x00800000d8d86812 */ /* 0x000fc400078efcff */
[----:B------:R-:W-:Y:S01]  /*ee8e0*/  LOP3.LUT P6, RZ, R241, 0x2, RZ, 0xc0, !PT ;  /* 0x00000002f1ff7812 */ /* 0x000fe200078cc0ff */
[----:B------:R-:W4:Y:S01]  /*ee8f0*/  LDL.LU.64 R22, [R1+0x3d00] ;  /* 0x003d000001167983 */ /* 0x000f220000300a00 */
[----:B------:R-:W-:-:S03]  /*ee900*/  LOP3.LUT R216, R216, 0xfeffffff, RZ, 0xc0, !PT ;  /* 0xfeffffffd8d87812 */ /* 0x000fc600078ec0ff */
[----:B------:R-:W4:Y:S04]  /*ee910*/  LDL.LU.64 R238, [R1+0x3d08] ;  /* 0x003d080001ee7983 */ /* 0x000f280000300a00 */
[----:B------:R-:W4:Y:S04]  /*ee920*/  LDL.LU R225, [R1+0x298] ;  /* 0x0002980001e17983 */ /* 0x000f280000300800 */
[----:B------:R-:W-:Y:S01]  /*ee930*/  @P6 LOP3.LUT R216, R216, 0x1000000, RZ, 0xfc, !PT ;  /* 0x01000000d8d86812 */ /* 0x000fe200078efcff */
[----:B------:R-:W4:Y:S01]  /*ee940*/  LDL.LU.64 R236, [R1+0x3d10] ;  /* 0x003d100001ec7983 */ /* 0x000f220000300a00 */
[----:B------:R-:W-:-:S02]  /*ee950*/  LOP3.LUT P6, RZ, R241, 0x1, RZ, 0xc0, !PT ;  /* 0x00000001f1ff7812 */ /* 0x000fc400078cc0ff */
[----:B------:R-:W-:Y:S01]  /*ee960*/  LOP3.LUT R216, R216, 0xfdffffff, RZ, 0xc0, !PT ;  /* 0xfdffffffd8d87812 */ /* 0x000fe200078ec0ff */
[----:B------:R-:W4:Y:S01]  /*ee970*/  LDL.LU.64 R234, [R1+0x3d18] ;  /* 0x003d180001ea7983 */ /* 0x000f220000300a00 */
[----:B---3--:R-:W-:-:S03]  /*ee980*/  PRMT R0, R20, 0x7770, RZ ;  /* 0x0000777014007816 */ /* 0x008fc600000000ff */
[----:B------:R-:W3:Y:S06]  /*ee990*/  LDL.LU.64 R232, [R1+0x3d20] ;  /* 0x003d200001e87983 */ /* 0x000eec0000300a00 */
[----:B------:R-:W-:Y:S01]  /*ee9a0*/  @P6 LOP3.LUT R216, R216, 0x2000000, RZ, 0xfc, !PT ;  /* 0x02000000d8d86812 */ /* 0x000fe200078efcff */
[----:B------:R0:W-:Y:S01]  /*ee9b0*/  @P3 STG.E.U8 desc[UR10][R230.64], R0 ;  /* 0x00000000e6003986 */ /* 0x0001e2000c10110a */
[----:B------:R-:W-:Y:S02]  /*ee9c0*/  LOP3.LUT P6, RZ, R240, 0x80000000, RZ, 0xc0, !PT ;  /* 0x80000000f0ff7812 */ /* 0x000fe400078cc0ff */
[----:B------:R-:W-:Y:S01]  /*ee9d0*/  LOP3.LUT R216, R216, 0xfbffffff, RZ, 0xc0, !PT ;  /* 0xfbffffffd8d87812 */ /* 0x000fe200078ec0ff */
[----:B------:R-:W3:Y:S01]  /*ee9e0*/  LDL.LU R15, [R1+0x288] ;  /* 0x00028800010f7983 */ /* 0x000ee20000300800 */
[----:B------:R-:W-:-:S03]  /*ee9f0*/  LOP3.LUT P5, RZ, R240, 0x2000000, RZ, 0xc0, !PT ;  /* 0x02000000f0ff7812 */ /* 0x000fc600078ac0ff */
[----:B------:R-:W3:Y:S01]  /*eea00*/  LDL.LU.64 R6, [R1+0x3d28] ;  /* 0x003d280001067983 */ /* 0x000ee20000300a00 */
[----:B0-----:R-:W-:-:S03]  /*eea10*/  PRMT R0, R20, 0x7771, RZ ;  /* 0x0000777114007816 */ /* 0x001fc600000000ff */
        /* <DEDUP_REMOVED lines=17> */
[----:B------:R-:W-:-:S05]  /*eeb30*/  PRMT R0, R20, 0x7772, RZ ;  /* 0x0000777214007816 */ /* 0x000fca00000000ff */
[----:B------:R0:W-:Y:S02]  /*eeb40*/  @P5 STG.E.U8 desc[UR10][R4.64], R0 ;  /* 0x0000000004005986 */ /* 0x0001e4000c10110a */
[----:B0-----:R-:W-:Y:S02]  /*eeb50*/  PRMT R0, R20, 0x7773, RZ ;  /* 0x0000777314007816 */ /* 0x001fe400000000ff */
[----:B------:R-:W3:Y:S04]  /*eeb60*/  LDL.LU.64 R4, [R1+0x3d40] ;  /* 0x003d400001047983 */ /* 0x000ee80000300a00 */
[----:B------:R0:W-:Y:S01]  /*eeb70*/  @P6 STG.E.U8 desc[UR10][R226.64], R0 ;  /* 0x00000000e2006986 */ /* 0x0001e2000c10110a */
[----:B------:R-:W-:-:S03]  /*eeb80*/  LOP3.LUT P6, RZ, R216, 0x40000000, RZ, 0xc0, !PT ;  /* 0x40000000d8ff7812 */ /* 0x000fc600078cc0ff */
[----:B------:R-:W3:Y:S01]  /*eeb90*/  LDL.LU R20, [R1+0x29c] ;  /* 0x00029c0001147983 */ /* 0x000ee20000300800 */
[----:B0-----:R-:W-:-:S03]  /*eeba0*/  PRMT R0, R21, 0x7770, RZ ;  /* 0x0000777015007816 */ /* 0x001fc600000000ff */
[----:B------:R-:W3:Y:S06]  /*eebb0*/  LDL.LU.64 R226, [R1+0x3d48] ;  /* 0x003d480001e27983 */ /* 0x000eec0000300a00 */
[----:B------:R0:W-:Y:S01]  /*eebc0*/  @P6 STG.E.U8 desc[UR10][R18.64], R0 ;  /* 0x0000000012006986 */ /* 0x0001e2000c10110a */
[----:B------:R-:W-:-:S03]  /*eebd0*/  LOP3.LUT P6, RZ, R216, 0x20000000, RZ, 0xc0, !PT ;  /* 0x20000000d8ff7812 */ /* 0x000fc600078cc0ff */
[----:B0-----:R-:W3:Y:S01]  /*eebe0*/  LDL.LU.64 R18, [R1+0x3d50] ;  /* 0x003d500001127983 */ /* 0x001ee20000300a00 */
[----:B------:R-:W-:-:S09]  /*eebf0*/  PRMT R0, R21, 0x7771, RZ ;  /* 0x0000777115007816 */ /* 0x000fd200000000ff */
[----:B--2---:R0:W-:Y:S04]  /*eec00*/  @P6 STG.E.U8 desc[UR10][R16.64], R0 ;  /* 0x0000000010006986 */ /* 0x0041e8000c10110a */
[----:B0-----:R-:W2:Y:S01]  /*eec10*/  LDL.LU.64 R16, [R1+0x3d58] ;  /* 0x003d580001107983 */ /* 0x001ea20000300a00 */
[----:B------:R-:W-:Y:S02]  /*eec20*/  LOP3.LUT P6, RZ, R216, 0x10000000, RZ, 0xc0, !PT ;  /* 0x10000000d8ff7812 */ /* 0x000fe400078cc0ff */
[----:B------:R-:W-:-:S11]  /*eec30*/  PRMT R0, R21, 0x7772, RZ ;  /* 0x0000777215007816 */ /* 0x000fd600000000ff */
        /* <DEDUP_REMOVED lines=43> */
[----:B------:R-:W4:Y:S01]  /*eeef0*/  LDL.LU R225, [R1+0x270] ;  /* 0x0002700001e17983 */ /* 0x000f220000300800 */
        /* <DEDUP_REMOVED lines=19> */
[----:B------:R-:W-:Y:S02]  /*ef030*/  LOP3.LUT P6, RZ, R241, 0x10000, RZ, 0xc0, !PT ;  /* 0x00010000f1ff7812 */ /* 0x000fe400078cc0ff */
[----:B------:R-:W-:Y:S02]  /*ef040*/  PRMT R0, R20, 0x7773, RZ ;  /* 0x0000777314007816 */ /* 0x000fe400000000ff */
[----:B------:R-:W2:Y:S01]  /*ef050*/  LDL.LU R20, [R1+0x260] ;  /* 0x0002600001147983 */ /* 0x000ea20000300800 */
[----:B------:R-:W-:-:S03]  /*ef060*/  LOP3.LUT R216, R216, 0xffefffff, RZ, 0xc0, !PT ;  /* 0xffefffffd8d87812 */ /* 0x000fc600078ec0ff */
[----:B------:R-:W2:Y:S04]  /*ef070*/  LDL.LU.64 R236, [R1+0x3da8] ;  /* 0x003da80001ec7983 */ /* 0x000ea80000300a00 */
[----:B------:R-:W2:Y:S01]  /*ef080*/  LDL.LU.64 R234, [R1+0x3db0] ;  /* 0x003db00001ea7983 */ /* 0x000ea20000300a00 */
[----:B------:R-:W-:Y:S02]  /*ef090*/  @P6 LOP3.LUT R216, R216, 0x100000, RZ, 0xfc, !PT ;  /* 0x00100000d8d86812 */ /* 0x000fe400078efcff */
[C---:B------:R-:W-:Y:S01]  /*ef0a0*/  LOP3.LUT P6, RZ, R241.reuse, 0x8000, RZ, 0xc0, !PT ;  /* 0x00008000f1ff7812 */ /* 0x040fe200078cc0ff */
[----:B------:R-:W2:Y:S01]  /*ef0b0*/  LDL.LU.64 R232, [R1+0x3db8] ;  /* 0x003db80001e87983 */ /* 0x000ea20000300a00 */
[----:B------:R-:W-:Y:S02]  /*ef0c0*/  LOP3.LUT R216, R216, 0xffdfffff, RZ, 0xc0, !PT ;  /* 0xffdfffffd8d87812 */ /* 0x000fe400078ec0ff */
[C---:B------:R-:W-:Y:S01]  /*ef0d0*/  LOP3.LUT P3, RZ, R241.reuse, 0x400, RZ, 0xc0, !PT ;  /* 0x00000400f1ff7812 */ /* 0x040fe2000786c0ff */
[----:B------:R-:W2:Y:S01]  /*ef0e0*/  LDL.LU.64 R6, [R1+0x3dc0] ;  /* 0x003dc00001067983 */ /* 0x000ea20000300a00 */
[----:B------:R-:W-:-:S07]  /*ef0f0*/  LOP3.LUT P4, RZ, R241, 0x800, RZ, 0xc0, !PT ;  /* 0x00000800f1ff7812 */ /* 0x000fce000788c0ff */
[----:B------:R-:W-:Y:S02]  /*ef100*/  @P6 LOP3.LUT R216, R216, 0x200000, RZ, 0xfc, !PT ;  /* 0x00200000d8d86812 */ /* 0x000fe400078efcff */
[C---:B------:R-:W-:Y:S02]  /*ef110*/  LOP3.LUT P6, RZ, R241.reuse, 0x4000, RZ, 0xc0, !PT ;  /* 0x00004000f1ff7812 */ /* 0x040fe400078cc0ff */
[----:B------:R-:W-:Y:S01]  /*ef120*/  LOP3.LUT P5, RZ, R241, 0x1000, RZ, 0xc0, !PT ;  /* 0x00001000f1ff7812 */ /* 0x000fe200078ac0ff */
[----:B---3--:R4:W-:Y:S01]  /*ef130*/  @P3 STG.E.U8 desc[UR10][R230.64], R0 ;  /* 0x00000000e6003986 */ /* 0x0089e2000c10110a */
[----:B------:R-:W-:Y:S02]  /*ef140*/  LOP3.LUT R216, R216, 0xffbfffff, RZ, 0xc0, !PT ;  /* 0xffbfffffd8d87812 */ /* 0x000fe400078ec0ff */
[----:B----4-:R-:W-:Y:S01]  /*ef150*/  PRMT R0, R15, 0x7770, RZ ;  /* 0x000077700f007816 */ /* 0x010fe200000000ff */
[----:B------:R-:W3:Y:S06]  /*ef160*/  LDL.LU.64 R230, [R1+0x3dc8] ;  /* 0x003dc80001e67983 */ /* 0x000eec0000300a00 */
[----:B------:R-:W-:-:S02]  /*ef170*/  @P6 LOP3.LUT R216, R216, 0x400000, RZ, 0xfc, !PT ;  /* 0x00400000d8d86812 */ /* 0x000fc400078efcff */
[----:B------:R-:W-:Y:S01]  /*ef180*/  LOP3.LUT P6, RZ, R241, 0x2000, RZ, 0xc0, !PT ;  /* 0x00002000f1ff7812 */ /* 0x000fe200078cc0ff */
[----:B------:R0:W-:Y:S02]  /*ef190*/  @P4 STG.E.U8 desc[UR10][R228.64], R0 ;  /* 0x00000000e4004986 */ /* 0x0001e4000c10110a */
[C---:B0-----:R-:W-:Y:S02]  /*ef1a0*/  PRMT R0, R15.reuse, 0x7771, RZ ;  /* 0x000077710f007816 */ /* 0x041fe400000000ff */
[----:B------:R-:W4:Y:S04]  /*ef1b0*/  LDL.LU.64 R228, [R1+0x3dd0] ;  /* 0x003dd00001e47983 */ /* 0x000f280000300a00 */
[----:B------:R0:W-:Y:S02]  /*ef1c0*/  @P5 STG.E.U8 desc[UR10][R4.64], R0 ;  /* 0x0000000004005986 */ /* 0x0001e4000c10110a */
[----:B0-----:R-:W-:-:S02]  /*ef1d0*/  PRMT R0, R15, 0x7772, RZ ;  /* 0x000077720f007816 */ /* 0x001fc400000000ff */
        /* <DEDUP_REMOVED lines=8> */
[----:B------:R-:W-:-:S03]  /*ef260*/  PRMT R0, R225, 0x7770, RZ ;  /* 0x00007770e1007816 */ /* 0x000fc600000000ff */
[----:B------:R-:W4:Y:S06]  /*ef270*/  LDL.LU R15, [R1+0x264] ;  /* 0x00026400010f7983 */ /* 0x000f2c0000300800 */
[----:B--2---:R0:W-:Y:S04]  /*ef280*/  @P6 STG.E.U8 desc[UR10][R16.64], R0 ;  /* 0x0000000010006986 */ /* 0x0041e8000c10110a */
[----:B0-----:R-:W2:Y:S01]  /*ef290*/  LDL.LU.64 R16, [R1+0x3df0] ;  /* 0x003df00001107983 */ /* 0x001ea20000300a00 */
        /* <DEDUP_REMOVED lines=34> */
[----:B------:R0:W-:Y:S02]  /*ef4c0*/  @P4 STG.E.U8 desc[UR10][R18.64], R0 ;  /* 0x0000000012004986 */ /* 0x0001e4000c10110a */
[----:B0-----:R-:W-:-:S05]  /*ef4d0*/  PRMT R0, R15, 0x7770, RZ ;  /* 0x000077700f007816 */ /* 0x001fca00000000ff */
[----:B--2---:R0:W-:Y:S04]  /*ef4e0*/  @P5 STG.E.U8 desc[UR10][R16.64], R0 ;  /* 0x0000000010005986 */ /* 0x0041e8000c10110a */
[----:B0-----:R-:W2:Y:S04]  /*ef4f0*/  LDL.LU.64 R16, [R1+0x3df8] ;  /* 0x003df80001107983 */ /* 0x001ea80000300a00 */
        /* <DEDUP_REMOVED lines=9> */
[C---:B------:R-:W-:Y:S02]  /*ef590*/  LOP3.LUT P3, RZ, R241.reuse, 0x20000000, RZ, 0xc0, !PT ;  /* 0x20000000f1ff7812 */ /* 0x040fe4000786c0ff */
[C---:B------:R-:W-:Y:S02]  /*ef5a0*/  LOP3.LUT P4, RZ, R241.reuse, 0x40000000, RZ, 0xc0, !PT ;  /* 0x40000000f1ff7812 */ /* 0x040fe4000788c0ff */
[----:B------:R-:W-:-:S03]  /*ef5b0*/  LOP3.LUT P5, RZ, R241, 0x80000000, RZ, 0xc0, !PT ;  /* 0x80000000f1ff7812 */ /* 0x000fc600078ac0ff */
[----:B--2---:R0:W-:Y:S04]  /*ef5c0*/  @P2 STG.E.U8 desc[UR10][R16.64], R0 ;  /* 0x0000000010002986 */ /* 0x0041e8000c10110a */
[----:B0-----:R-:W2:Y:S01]  /*ef5d0*/  LDL.LU.64 R16, [R1+0x3e28] ;  /* 0x003e280001107983 */ /* 0x001ea20000300a00 */
[----:B---3--:R-:W-:-:S03]  /*ef5e0*/  LOP3.LUT P6, RZ, R242, 0x100, RZ, 0xc0, !PT ;  /* 0x00000100f2ff7812 */ /* 0x008fc600078cc0ff */
[----:B------:R-:W3:Y:S04]  /*ef5f0*/  LDL.LU R225, [R1+0x268] ;  /* 0x0002680001e17983 */ /* 0x000ee80000300800 */
[----:B------:R-:W3:Y:S04]  /*ef600*/  LDL.LU.64 R238, [R1+0x3e30] ;  /* 0x003e300001ee7983 */ /* 0x000ee80000300a00 */
[----:B------:R-:W3:Y:S02]  /*ef610*/  LDL.LU.64 R236, [R1+0x3e38] ;  /* 0x003e380001ec7983 */ /* 0x000ee40000300a00 */
[----:B------:R-:W-:-:S02]  /*ef620*/  @P6 LOP3.LUT R216, R216, 0x80, RZ, 0xfc, !PT ;  /* 0x00000080d8d86812 */ /* 0x000fc400078efcff */
[----:B------:R-:W-:Y:S01]  /*ef630*/  LOP3.LUT P6, RZ, R242, 0x80, RZ, 0xc0, !PT ;  /* 0x00000080f2ff7812 */ /* 0x000fe200078cc0ff */
[----:B------:R-:W3:Y:S01]  /*ef640*/  LDL.LU.64 R234, [R1+0x3e40] ;  /* 0x003e400001ea7983 */ /* 0x000ee20000300a00 */
[----:B------:R-:W-:-:S03]  /*ef650*/  LOP3.LUT R216, R216, 0xfffffeff, RZ, 0xc0, !PT ;  /* 0xfffffeffd8d87812 */ /* 0x000fc600078ec0ff */
[----:B------:R-:W3:Y:S08]  /*ef660*/  LDL.LU.64 R20, [R1+0x3e48] ;  /* 0x003e480001147983 */ /* 0x000ef00000300a00 */
[----:B------:R-:W-:Y:S02]  /*ef670*/  @P6 LOP3.LUT R216, R216, 0x100, RZ, 0xfc, !PT ;  /* 0x00000100d8d86812 */ /* 0x000fe400078efcff */
[----:B------:R-:W-:-:S02]  /*ef680*/  LOP3.LUT P6, RZ, R242, 0x40, RZ, 0xc0, !PT ;  /* 0x00000040f2ff7812 */ /* 0x000fc400078cc0ff */
        /* <DEDUP_REMOVED lines=10> */
[----:B------:R-:W-:-:S09]  /*ef730*/  PRMT R0, R15, 0x7772, RZ ;  /* 0x000077720f007816 */ /* 0x000fd200000000ff */
[----:B------:R-:W-:Y:S02]  /*ef740*/  @P6 LOP3.LUT R216, R216, 0x1000, RZ, 0xfc, !PT ;  /* 0x00001000d8d86812 */ /* 0x000fe400078efcff */
[----:B------:R-:W-:Y:S02]  /*ef750*/  LOP3.LUT P6, RZ, R242, 0x4, RZ, 0xc0, !PT ;  /* 0x00000004f2ff7812 */ /* 0x000fe400078cc0ff */
[----:B------:R-:W-:Y:S01]  /*ef760*/  LOP3.LUT R216, R216, 0xffffdfff, RZ, 0xc0, !PT ;  /* 0xffffdfffd8d87812 */ /* 0x000fe200078ec0ff */
[----:B----4-:R0:W-:Y:S10]  /*ef770*/  @P3 STG.E.U8 desc[UR10][R230.64], R0 ;  /* 0x00000000e6003986 */ /* 0x0101f4000c10110a */
[----:B------:R-:W-:-:S02]  /*ef780*/  @P6 LOP3.LUT R216, R216, 0x2000, RZ, 0xfc, !PT ;  /* 0x00002000d8d86812 */ /* 0x000fc400078efcff */
[----:B------:R-:W-:Y:S02]  /*ef790*/  LOP3.LUT P6, RZ, R242, 0x2, RZ, 0xc0, !PT ;  /* 0x00000002f2ff7812 */ /* 0x000fe400078cc0ff */
[----:B0-----:R-:W-:Y:S02]  /*ef7a0*/  PRMT R0, R15, 0x7773, RZ ;  /* 0x000077730f007816 */ /* 0x001fe400000000ff */
[----:B------:R-:W4:Y:S01]  /*ef7b0*/  LDL.LU R15, [R1+0x27c] ;  /* 0x00027c00010f7983 */ /* 0x000f220000300800 */
[----:B------:R-:W-:-:S03]  /*ef7c0*/  LOP3.LUT R216, R216, 0xffffbfff, RZ, 0xc0, !PT ;  /* 0xffffbfffd8d87812 */ /* 0x000fc600078ec0ff */
[----:B------:R-:W4:Y:S04]  /*ef7d0*/  LDL.LU.64 R232, [R1+0x3e50] ;  /* 0x003e500001e87983 */ /* 0x000f280000300a00 */
[----:B------:R0:W-:Y:S01]  /*ef7e0*/  @P4 STG.E.U8 desc[UR10][R228.64], R0 ;  /* 0x00000000e4004986 */ /* 0x0001e2000c10110a */
[----:B------:R-:W-:Y:S02]  /*ef7f0*/  @P6 LOP3.LUT R216, R216, 0x4000, RZ, 0xfc, !PT ;  /* 0x00004000d8d86812 */ /* 0x000fe400078efcff */
[----:B------:R-:W-:Y:S01]  /*ef800*/  LOP3.LUT P6, RZ, R242, 0x1, RZ, 0xc0, !PT ;  /* 0x00000001f2ff7812 */ /* 0x000fe200078cc0ff */
[----:B------:R-:W4:Y:S04]  /*ef810*/  LDL.LU.64 R6, [R1+0x3e58] ;  /* 0x003e580001067983 */ /* 0x000f280000300a00 */
[----:B------:R-:W4:Y:S01]  /*ef820*/  LDL.LU.64 R230, [R1+0x3e60] ;  /* 0x003e600001e67983 */ /* 0x000f220000300a00 */
        /* <DEDUP_REMOVED lines=30> */
[----:B------:R-:W-:Y:S02]  /*efa10*/  LOP3.LUT P2, RZ, R242, 0x800, RZ, 0xc0, !PT ;  /* 0x00000800f2ff7812 */ /* 0x000fe4000784c0ff */
[----:B----4-:R-:W-:-:S05]  /*efa20*/  PRMT R0, R15, 0x7770, RZ ;  /* 0x000077700f007816 */ /* 0x010fca00000000ff */
        /* <DEDUP_REMOVED lines=22> */
[----:B------:R-:W3:Y:S04]  /*efb90*/  LDL.LU.64 R228, [R1+0x3ea0] ;  /* 0x003ea00001e47983 */ /* 0x000ee80000300a00 */
[----:B------:R-:W2:Y:S04]  /*efba0*/  LDL.LU R15, [R1+0x250] ;  /* 0x00025000010f7983 */ /* 0x000ea80000300800 */
[----:B------:R-:W3:Y:S04]  /*efbb0*/  LDL.LU.64 R4, [R1+0x3ea8] ;  /* 0x003ea80001047983 */ /* 0x000ee80000300a00 */
[----:B------:R-:W3:Y:S04]  /*efbc0*/  LDL.LU.64 R226, [R1+0x3eb0] ;  /* 0x003eb00001e27983 */ /* 0x000ee80000300a00 */
[----:B------:R-:W3:Y:S04]  /*efbd0*/  LDL.LU.64 R18, [R1+0x3eb8] ;  /* 0x003eb80001127983 */ /* 0x000ee80000300a00 */
[----:B------:R-:W3:Y:S01]  /*efbe0*/  LDL.LU R21, [R1+0x240] ;  /* 0x0002400001157983 */ /* 0x000ee20000300800 */
        /* <DEDUP_REMOVED lines=34> */
[C---:B------:R-:W-:Y:S01]  /*efe10*/  LOP3.LUT P6, RZ, R242.reuse, 0x100000, RZ, 0xc0, !PT ;  /* 0x00100000f2ff7812 */ /* 0x040fe200078cc0ff */
[----:B----4-:R0:W-:Y:S01]  /*efe20*/  @P3 STG.E.U8 desc[UR10][R230.64], R0 ;  /* 0x00000000e6003986 */ /* 0x0101e2000c10110a */
[----:B------:R-:W-:Y:S02]  /*efe30*/  LOP3.LUT P5, RZ, R242, 0x40000, RZ, 0xc0, !PT ;  /* 0x00040000f2ff7812 */ /* 0x000fe400078ac0ff */
[----:B------:R-:W-:Y:S02]  /*efe40*/  LOP3.LUT R216, R216, 0xffffffbf, RZ, 0xc0, !PT ;  /* 0xffffffbfd8d87812 */ /* 0x000fe400078ec0ff */
[----:B0-----:R-:W-:-:S07]  /*efe50*/  PRMT R0, R15, 0x7772, RZ ;  /* 0x000077720f007816 */ /* 0x001fce00000000ff */
[----:B------:R-:W-:Y:S02]  /*efe60*/  @P6 LOP3.LUT R216, R216, 0x40, RZ, 0xfc, !PT ;  /* 0x00000040d8d86812 */ /* 0x000fe400078efcff */
[----:B------:R-:W-:Y:S01]  /*efe70*/  LOP3.LUT P6, RZ, R242, 0x80000, RZ, 0xc0, !PT ;  /* 0x00080000f2ff7812 */ /* 0x000fe200078cc0ff */
[----:B---3--:R0:W-:Y:S02]  /*efe80*/  @P4 STG.E.U8 desc[UR10][R228.64], R0 ;  /* 0x00000000e4004986 */ /* 0x0081e4000c10110a */
[----:B0-----:R-:W-:Y:S02]  /*efe90*/  PRMT R0, R15, 0x7773, RZ ;  /* 0x000077730f007816 */ /* 0x001fe400000000ff */
[----:B------:R-:W3:Y:S04]  /*efea0*/  LDL.LU R15, [R1+0x244] ;  /* 0x00024400010f7983 */ /* 0x000ee80000300800 */
[----:B------:R-:W4:Y:S04]  /*efeb0*/  LDL.LU.64 R6, [R1+0x3ef0] ;  /* 0x003ef00001067983 */ /* 0x000f280000300a00 */
[----:B------:R0:W-:Y:S04]  /*efec0*/  @P5 STG.E.U8 desc[UR10][R4.64], R0 ;  /* 0x0000000004005986 */ /* 0x0001e8000c10110a */
[----:B------:R-:W4:Y:S04]  /*efed0*/  LDL.LU.64 R230, [R1+0x3ef8] ;  /* 0x003ef80001e67983 */ /* 0x000f280000300a00 */
[----:B------:R-:W4:Y:S01]  /*efee0*/  LDL.LU.64 R228, [R1+0x3f00] ;  /* 0x003f000001e47983 */ /* 0x000f220000300a00 */
[----:B0-----:R-:W-:-:S03]  /*efef0*/  PRMT R0, R21, 0x7770, RZ ;  /* 0x0000777015007816 */ /* 0x001fc600000000ff */
        /* <DEDUP_REMOVED lines=78> */
[----:B------:R-:W2:Y:S01]  /*f03e0*/  LDL.LU R20, [R1+0x24c] ;  /* 0x00024c0001147983 */ /* 0x000ea20000300800 */
[----:B------:R-:W-:-:S03]  /*f03f0*/  LOP3.LUT R217, R217, 0xefffffff, RZ, 0xc0, !PT ;  /* 0xefffffffd9d97812 */ /* 0x000fc600078ec0ff */
[----:B------:R-:W2:Y:S04]  /*f0400*/  LDL.LU.64 R236, [R1+0x3f70] ;  /* 0x003f700001ec7983 */ /* 0x000ea80000300a00 */
[----:B------:R-:W2:Y:S04]  /*f0410*/  LDL.LU.64 R234, [R1+0x3f78] ;  /* 0x003f780001ea7983 */ /* 0x000ea80000300a00 */
[----:B------:R-:W-:Y:S01]  /*f0420*/  @P6 LOP3.LUT R217, R217, 0x10000000, RZ, 0xfc, !PT ;  /* 0x10000000d9d96812 */ /* 0x000fe200078efcff */
[----:B------:R-:W2:Y:S01]  /*f0430*/  LDL.LU.64 R232, [R1+0x3f80] ;  /* 0x003f800001e87983 */ /* 0x000ea20000300a00 */
[----:B------:R-:W-:-:S02]  /*f0440*/  LOP3.LUT P6, RZ, R243, 0x100, RZ, 0xc0, !PT ;  /* 0x00000100f3ff7812 */ /* 0x000fc400078cc0ff */
[----:B------:R-:W-:Y:S01]  /*f0450*/  LOP3.LUT R217, R217, 0xdfffffff, RZ, 0xc0, !PT ;  /* 0xdfffffffd9d97812 */ /* 0x000fe200078ec0ff */
[----:B------:R-:W2:Y:S01]  /*f0460*/  LDL.LU.64 R6, [R1+0x3f88] ;  /* 0x003f880001067983 */ /* 0x000ea20000300a00 */
[C---:B------:R-:W-:Y:S02]  /*f0470*/  LOP3.LUT P3, RZ, R243.reuse, 0x8, RZ, 0xc0, !PT ;  /* 0x00000008f3ff7812 */ /* 0x040fe4000786c0ff */
[----:B------:R-:W-:Y:S02]  /*f0480*/  LOP3.LUT P4, RZ, R243, 0x10, RZ, 0xc0, !PT ;  /* 0x00000010f3ff7812 */ /* 0x000fe4000788c0ff */
[----:B---3--:R-:W-:-:S05]  /*f0490*/  PRMT R0, R15, 0x7770, RZ ;  /* 0x000077700f007816 */ /* 0x008fca00000000ff */
[----:B------:R-:W-:Y:S02]  /*f04a0*/  @P6 LOP3.LUT R217, R217, 0x20000000, RZ, 0xfc, !PT ;  /* 0x20000000d9d96812 */ /* 0x000fe400078efcff */
[C---:B------:R-:W-:Y:S02]  /*f04b0*/  LOP3.LUT P6, RZ, R243.reuse, 0x80, RZ, 0xc0, !PT ;  /* 0x00000080f3ff7812 */ /* 0x040fe400078cc0ff */
[----:B------:R-:W-:Y:S01]  /*f04c0*/  LOP3.LUT P5, RZ, R243, 0x20, RZ, 0xc0, !PT ;  /* 0x00000020f3ff7812 */ /* 0x000fe200078ac0ff */
[----:B------:R0:W-:Y:S01]  /*f04d0*/  @P3 STG.E.U8 desc[UR10][R230.64], R0 ;  /* 0x00000000e6003986 */ /* 0x0001e2000c10110a */
        /* <DEDUP_REMOVED lines=52> */
[----:B0-----:R-:W-:Y:S02]  /*f0820*/  PRMT R0, R244, 0x7773, RZ ;  /* 0x00007773f4007816 */ /* 0x001fe400000000ff */
[----:B------:R-:W3:Y:S04]  /*f0830*/  LDL.LU R244, [R1+0x5210] ;  /* 0x0052100001f47983 */ /* 0x000ee80000300800 */
        /* <DEDUP_REMOVED lines=15> */
[----:B------:R-:W-:Y:S02]  /*f0930*/  LOP3.LUT R217, R217, 0xffff7fff, RZ, 0xc0, !PT ;  /* 0xffff7fffd9d97812 */ /* 0x000fe400078ec0ff */
[C---:B------:R-:W-:Y:S02]  /*f0940*/  LOP3.LUT P3, RZ, R243.reuse, 0x400000, RZ, 0xc0, !PT ;  /* 0x00400000f3ff7812 */ /* 0x040fe4000786c0ff */
[C---:B------:R-:W-:Y:S02]  /*f0950*/  LOP3.LUT P4, RZ, R243.reuse, 0x800000, RZ, 0xc0, !PT ;  /* 0x00800000f3ff7812 */ /* 0x040fe4000788c0ff */
[----:B------:R-:W-:Y:S02]  /*f0960*/  LOP3.LUT P5, RZ, R243, 0x1000000, RZ, 0xc0, !PT ;  /* 0x01000000f3ff7812 */ /* 0x000fe400078ac0ff */
[----:B---3--:R-:W-:Y:S01]  /*f0970*/  LOP3.LUT P6, RZ, R244, 0x2, RZ, 0xc0, !PT ;  /* 0x00000002f4ff7812 */ /* 0x008fe200078cc0ff */
[----:B--2---:R0:W-:Y:S04]  /*f0980*/  @P2 STG.E.U8 desc[UR10][R16.64], R0 ;  /* 0x0000000010002986 */ /* 0x0041e8000c10110a */
[----:B0-----:R-:W2:Y:S08]  /*f0990*/  LDL.LU.64 R16, [R1+0x3ff0] ;  /* 0x003ff00001107983 */ /* 0x001eb00000300a00 */
[----:B------:R-:W-:-:S02]  /*f09a0*/  @P6 LOP3.LUT R217, R217, 0x8000, RZ, 0xfc, !PT ;  /* 0x00008000d9d96812 */ /* 0x000fc400078efcff */
[----:B------:R-:W-:Y:S01]  /*f09b0*/  LOP3.LUT P6, RZ, R244, 0x1, RZ, 0xc0, !PT ;  /* 0x00000001f4ff7812 */ /* 0x000fe200078cc0ff */
[----:B------:R-:W3:Y:S01]  /*f09c0*/  LDL.LU.64 R22, [R1+0x3ff8] ;  /* 0x003ff80001167983 */ /* 0x000ee20000300a00 */
[----:B------:R-:W-:-:S03]  /*f09d0*/  LOP3.LUT R217, R217, 0xfffeffff, RZ, 0xc0, !PT ;  /* 0xfffeffffd9d97812 */ /* 0x000fc600078ec0ff */
[----:B------:R-:W3:Y:S04]  /*f09e0*/  LDL.LU.64 R238, [R1+0x4000] ;  /* 0x0040000001ee7983 */ /* 0x000ee80000300a00 */
[----:B------:R-:W3:Y:S04]  /*f09f0*/  LDL.LU.64 R236, [R1+0x4008] ;  /* 0x0040080001ec7983 */ /* 0x000ee80000300a00 */
[----:B------:R-:W-:Y:S01]  /*f0a00*/  @P6 LOP3.LUT R217, R217, 0x10000, RZ, 0xfc, !PT ;  /* 0x00010000d9d96812 */ /* 0x000fe200078efcff */
[----:B------:R-:W3:Y:S01]  /*f0a10*/  LDL.LU R225, [R1+0x238] ;  /* 0x0002380001e17983 */ /* 0x000ee20000300800 */
[----:B------:R-:W-:-:S02]  /*f0a20*/  LOP3.LUT P6, RZ, R243, 0x80000000, RZ, 0xc0, !PT ;  /* 0x80000000f3ff7812 */ /* 0x000fc400078cc0ff */
[----:B------:R-:W-:Y:S01]  /*f0a30*/  LOP3.LUT R217, R217, 0xfffdffff, RZ, 0xc0, !PT ;  /* 0xfffdffffd9d97812 */ /* 0x000fe200078ec0ff */
[----:B------:R-:W3:Y:S01]  /*f0a40*/  LDL.LU.64 R234, [R1+0x4010] ;  /* 0x0040100001ea7983 */ /* 0x000ee20000300a00 */
[----:B------:R-:W-:-:S03]  /*f0a50*/  PRMT R0, R15, 0x7773, RZ ;  /* 0x000077730f007816 */ /* 0x000fc600000000ff */
[----:B------:R-:W3:Y:S06]  /*f0a60*/  LDL.LU.64 R232, [R1+0x4018] ;  /* 0x0040180001e87983 */ /* 0x000eec0000300a00 */
[----:B------:R-:W-:Y:S01]  /*f0a70*/  @P6 LOP3.LUT R217, R217, 0x20000, RZ, 0xfc, !PT ;  /* 0x00020000d9d96812 */ /* 0x000fe200078efcff */
[----:B----4-:R0:W-:Y:S01]  /*f0a80*/  @P3 STG.E.U8 desc[UR10][R230.64], R0 ;  /* 0x00000000e6003986 */ /* 0x0101e2000c10110a */
[----:B------:R-:W-:Y:S02]  /*f0a90*/  LOP3.LUT P6, RZ, R243, 0x40000000, RZ, 0xc0, !PT ;  /* 0x40000000f3ff7812 */ /* 0x000fe400078cc0ff */
[----:B------:R-:W-:Y:S01]  /*f0aa0*/  LOP3.LUT R217, R217, 0xfffbffff, RZ, 0xc0, !PT ;  /* 0xfffbffffd9d97812 */ /* 0x000fe200078ec0ff */
[----:B------:R-:W4:Y:S04]  /*f0ab0*/  LDL.LU R15, [R1+0x228] ;  /* 0x00022800010f7983 */ /* 0x000f280000300800 */
[----:B------:R-:W4:Y:S01]  /*f0ac0*/  LDL.LU.64 R6, [R1+0x4020] ;  /* 0x0040200001067983 */ /* 0x000f220000300a00 */
[----:B0-----:R-:W-:-:S03]  /*f0ad0*/  PRMT R0, R20, 0x7770, RZ ;  /* 0x0000777014007816 */ /* 0x001fc600000000ff */
[----:B------:R-:W4:Y:S02]  /*f0ae0*/  LDL.LU.64 R230, [R1+0x4028] ;  /* 0x0040280001e67983 */ /* 0x000f240000300a00 */
        /* <DEDUP_REMOVED lines=15> */
[----:B0-----:R-:W4:Y:S01]  /*f0be0*/  LDL.LU.64 R228, [R1+0x4030] ;  /* 0x0040300001e47983 */ /* 0x001f220000300a00 */
[----:B------:R-:W-:-:S05]  /*f0bf0*/  PRMT R0, R20, 0x7771, RZ ;  /* 0x0000777114007816 */ /* 0x000fca00000000ff */
[----:B------:R0:W-:Y:S02]  /*f0c00*/  @P5 STG.E.U8 desc[UR10][R4.64], R0 ;  /* 0x0000000004005986 */ /* 0x0001e4000c10110a */
[C---:B0-----:R-:W-:Y:S02]  /*f0c10*/  PRMT R0, R20.reuse, 0x7772, RZ ;  /* 0x0000777214007816 */ /* 0x041fe400000000ff */
        /* <DEDUP_REMOVED lines=76> */
[C---:B------:R-:W-:Y:S01]  /*f10e0*/  LOP3.LUT P6, RZ, R244.reuse, 0x20000, RZ, 0xc0, !PT ;  /* 0x00020000f4ff7812 */ /* 0x040fe200078cc0ff */
[----:B------:R-:W2:Y:S01]  /*f10f0*/  LDL.LU.64 R234, [R1+0x40a0] ;  /* 0x0040a00001ea7983 */ /* 0x000ea20000300a00 */
[----:B------:R-:W-:Y:S02]  /*f1100*/  LOP3.LUT P3, RZ, R244, 0x200, RZ, 0xc0, !PT ;  /* 0x00000200f4ff7812 */ /* 0x000fe4000786c0ff */
[----:B------:R-:W-:Y:S02]  /*f1110*/  LOP3.LUT R217, R217, 0xffffefff, RZ, 0xc0, !PT ;  /* 0xffffefffd9d97812 */ /* 0x000fe400078ec0ff */
[----:B------:R-:W-:-:S07]  /*f1120*/  PRMT R0, R20, 0x7772, RZ ;  /* 0x0000777214007816 */ /* 0x000fce00000000ff */
[----:B------:R-:W-:Y:S02]  /*f1130*/  @P6 LOP3.LUT R217, R217, 0x1000, RZ, 0xfc, !PT ;  /* 0x00001000d9d96812 */ /* 0x000fe400078efcff */
[----:B------:R-:W-:Y:S01]  /*f1140*/  LOP3.LUT P6, RZ, R244, 0x10000, RZ, 0xc0, !PT ;  /* 0x00010000f4ff7812 */ /* 0x000fe200078cc0ff */
[----:B---3--:R0:W-:Y:S01]  /*f1150*/  @P3 STG.E.U8 desc[UR10][R230.64], R0 ;  /* 0x00000000e6003986 */ /* 0x0081e2000c10110a */
[----:B------:R-:W-:Y:S02]  /*f1160*/  LOP3.LUT R217, R217, 0xffffdfff, RZ, 0xc0, !PT ;  /* 0xffffdfffd9d97812 */ /* 0x000fe400078ec0ff */
[----:B0-----:R-:W-:Y:S02]  /*f1170*/  PRMT R0, R20, 0x7773, RZ ;  /* 0x0000777314007816 */ /* 0x001fe400000000ff */
[----:B------:R-:W3:Y:S07]  /*f1180*/  LDL.LU.64 R20, [R1+0x40a8] ;  /* 0x0040a80001147983 */ /* 0x000eee0000300a00 */
[----:B------:R-:W-:-:S02]  /*f1190*/  @P6 LOP3.LUT R217, R217, 0x2000, RZ, 0xfc, !PT ;  /* 0x00002000d9d96812 */ /* 0x000fc400078efcff */
[C---:B------:R-:W-:Y:S01]  /*f11a0*/  LOP3.LUT P6, RZ, R244.reuse, 0x8000, RZ, 0xc0, !PT ;  /* 0x00008000f4ff7812 */ /* 0x040fe200078cc0ff */
[----:B------:R-:W3:Y:S01]  /*f11b0*/  LDL.LU.64 R232, [R1+0x40b0] ;  /* 0x0040b00001e87983 */ /* 0x000ee20000300a00 */
[C---:B------:R-:W-:Y:S02]  /*f11c0*/  LOP3.LUT P4, RZ, R244.reuse, 0x1000, RZ, 0xc0, !PT ;  /* 0x00001000f4ff7812 */ /* 0x040fe4000788c0ff */
[----:B------:R-:W-:Y:S01]  /*f11d0*/  LOP3.LUT P5, RZ, R244, 0x2000, RZ, 0xc0, !PT ;  /* 0x00002000f4ff7812 */ /* 0x000fe200078ac0ff */
[----:B------:R-:W3:Y:S01]  /*f11e0*/  LDL.LU.64 R6, [R1+0x40b8] ;  /* 0x0040b80001067983 */ /* 0x000ee20000300a00 */
[----:B------:R-:W-:-:S03]  /*f11f0*/  LOP3.LUT R217, R217, 0xffffbfff, RZ, 0xc0, !PT ;  /* 0xffffbfffd9d97812 */ /* 0x000fc600078ec0ff */
[----:B------:R-:W3:Y:S04]  /*f1200*/  LDL.LU.64 R230, [R1+0x40c0] ;  /* 0x0040c00001e67983 */ /* 0x000ee80000300a00 */
[----:B------:R-:W-:Y:S02]  /*f1210*/  @P6 LOP3.LUT R217, R217, 0x4000, RZ, 0xfc, !PT ;  /* 0x00004000d9d96812 */ /* 0x000fe400078efcff */
        /* <DEDUP_REMOVED lines=28> */
[----:B------:R-:W-:Y:S01]  /*f13e0*/  LOP3.LUT P0, RZ, R244, 0x800000, RZ, 0xc0, !PT ;  /* 0x00800000f4ff7812 */ /* 0x000fe2000780c0ff */
[----:B------:R-:W2:Y:S08]  /*f13f0*/  LDL.LU R245, [R1+0x520c] ;  /* 0x00520c0001f57983 */ /* 0x000eb00000300800 */
[----:B---3--:R0:W-:Y:S01]  /*f1400*/  @P6 STG.E.U8 desc[UR10][R20.64], R0 ;  /* 0x0000000014006986 */ /* 0x0081e2000c10110a */
[----:B------:R-:W-:-:S02]  /*f1410*/  LOP3.LUT P6, RZ, R217, 0x100, RZ, 0xc0, !PT ;  /* 0x00000100d9ff7812 */ /* 0x000fc400078cc0ff */
        /* <DEDUP_REMOVED lines=10> */
[----:B0-----:R-:W-:Y:S02]  /*f14c0*/  PRMT R0, R246, 0x7773, RZ ;  /* 0x00007773f6007816 */ /* 0x001fe400000000ff */
[C---:B------:R-:W-:Y:S01]  /*f14d0*/  LOP3.LUT P4, RZ, R244.reuse, 0x8000000, RZ, 0xc0, !PT ;  /* 0x08000000f4ff7812 */ /* 0x040fe2000788c0ff */
[----:B------:R-:W3:Y:S04]  /*f14e0*/  LDL.LU R246, [R1+0x5208] ;  /* 0x0052080001f67983 */ /* 0x000ee80000300800 */
[----:B----4-:R0:W-:Y:S01]  /*f14f0*/  @P1 STG.E.U8 desc[UR10][R228.64], R0 ;  /* 0x00000000e4001986 */ /* 0x0101e2000c10110a */
[----:B------:R-:W-:-:S02]  /*f1500*/  LOP3.LUT P5, RZ, R244, 0x10000000, RZ, 0xc0, !PT ;  /* 0x10000000f4ff7812 */ /* 0x000fc400078ac0ff */
[----:B0-----:R-:W-:-:S05]  /*f1510*/  PRMT R0, R247, 0x7770, RZ ;  /* 0x00007770f7007816 */ /* 0x001fca00000000ff */
[----:B------:R0:W-:Y:S02]  /*f1520*/  @P2 STG.E.U8 desc[UR10][R4.64], R0 ;  /* 0x0000000004002986 */ /* 0x0001e4000c10110a */
[----:B0-----:R-:W-:-:S05]  /*f1530*/  PRMT R0, R247, 0x7771, RZ ;  /* 0x00007771f7007816 */ /* 0x001fca00000000ff */
[----:B------:R0:W-:Y:S02]  /*f1540*/  @P3 STG.E.U8 desc[UR10][R226.64], R0 ;  /* 0x00000000e2003986 */ /* 0x0001e4000c10110a */
[----:B0-----:R-:W-:-:S05]  /*f1550*/  PRMT R0, R247, 0x7772, RZ ;  /* 0x00007772f7007816 */ /* 0x001fca00000000ff */
[----:B------:R0:W-:Y:S02]  /*f1560*/  @P4 STG.E.U8 desc[UR10][R18.64], R0 ;  /* 0x0000000012004986 */ /* 0x0001e4000c10110a */
[----:B0-----:R-:W-:Y:S02]  /*f1570*/  PRMT R0, R247, 0x7773, RZ ;  /* 0x00007773f7007816 */ /* 0x001fe400000000ff */
[----:B------:R-:W4:Y:S04]  /*f1580*/  LDL.LU R247, [R1+0x5204] ;  /* 0x0052040001f77983 */ /* 0x000f280000300800 */
[----:B--2---:R0:W-:Y:S04]  /*f1590*/  @P5 STG.E.U8 desc[UR10][R16.64], R0 ;  /* 0x0000000010005986 */ /* 0x0041e8000c10110a */
[----:B0-----:R-:W2:Y:S04]  /*f15a0*/  LDL.LU.64 R16, [R1+0x40f0] ;  /* 0x0040f00001107983 */ /* 0x001ea80000300a00 */
[----:B------:R-:W3:Y:S04]  /*f15b0*/  LDL.LU.64 R230, [R1+0x40f8] ;  /* 0x0040f80001e67983 */ /* 0x000ee80000300a00 */
[----:B------:R-:W4:Y:S04]  /*f15c0*/  LDL.LU.64 R228, [R1+0x4100] ;  /* 0x0041000001e47983 */ /* 0x000f280000300a00 */
[----:B------:R-:W4:Y:S04]  /*f15d0*/  LDL.LU.64 R4, [R1+0x4108] ;  /* 0x0041080001047983 */ /* 0x000f280000300a00 */
[----:B------:R-:W4:Y:S01]  /*f15e0*/  LDL.LU.64 R226, [R1+0x4110] ;  /* 0x0041100001e27983 */ /* 0x000f220000300a00 */
[----:B------:R-:W-:-:S03]  /*f15f0*/  LOP3.LUT P2, RZ, R244, 0x20000000, RZ, 0xc0, !PT ;  /* 0x20000000f4ff7812 */ /* 0x000fc6000784c0ff */
[----:B------:R-:W4:Y:S01]  /*f1600*/  LDL.LU.64 R18, [R1+0x4118] ;  /* 0x0041180001127983 */ /* 0x000f220000300a00 */
[----:B------:R-:W-:Y:S02]  /*f1610*/  PRMT R0, R248, 0x7770, RZ ;  /* 0x00007770f8007816 */ /* 0x000fe400000000ff */
[----:B------:R-:W-:Y:S02]  /*f1620*/  LOP3.LUT R218, R218, 0x7fffffff, RZ, 0xc0, !PT ;  /* 0x7fffffffdada7812 */ /* 0x000fe400078ec0ff */
[----:B------:R-:W-:Y:S02]  /*f1630*/  LOP3.LUT R217, R217, 0xfffffffe, RZ, 0xc0, !PT ;  /* 0xfffffffed9d97812 */ /* 0x000fe400078ec0ff */
        /* <DEDUP_REMOVED lines=8> */
[----:B------:R-:W-:Y:S01]  /*f16c0*/  LOP3.LUT R217, R217, 0xfffffffb, RZ, 0xc0, !PT ;  /* 0xfffffffbd9d97812 */ /* 0x000fe200078ec0ff */
[----:B--2---:R0:W-:Y:S04]  /*f16d0*/  @P2 STG.E.U8 desc[UR10][R16.64], R0 ;  /* 0x0000000010002986 */ /* 0x0041e8000c10110a */
[----:B0-----:R-:W2:Y:S04]  /*f16e0*/  LDL.LU.64 R16, [R1+0x4120] ;  /* 0x0041200001107983 */ /* 0x001ea80000300a00 */
[----:B------:R-:W2:Y:S02]  /*f16f0*/  LDL.LU.64 R238, [R1+0x4128] ;  /* 0x0041280001ee7983 */ /* 0x000ea40000300a00 */
        /* <DEDUP_REMOVED lines=13> */
[----:B------:R-:W-:Y:S02]  /*f17d0*/  LOP3.LUT P6, RZ, R245, 0x8, RZ, 0xc0, !PT ;  /* 0x00000008f5ff7812 */ /* 0x000fe400078cc0ff */
[----:B------:R-:W-:Y:S01]  /*f17e0*/  LOP3.LUT R217, R217, 0xffffffdf, RZ, 0xc0, !PT ;  /* 0xffffffdfd9d97812 */ /* 0x000fe200078ec0ff */
[----:B---3--:R0:W-:Y:S01]  /*f17f0*/  @P3 STG.E.U8 desc[UR10][R230.64], R0 ;  /* 0x00000000e6003986 */ /* 0x0081e2000c10110a */
[----:B------:R-:W-:-:S09]  /*f1800*/  LOP3.LUT P5, RZ, R245, 0x1, RZ, 0xc0, !PT ;  /* 0x00000001f5ff7812 */ /* 0x000fd200078ac0ff */
[----:B------:R-:W-:Y:S02]  /*f1810*/  @P6 LOP3.LUT R217, R217, 0x20, RZ, 0xfc, !PT ;  /* 0x00000020d9d96812 */ /* 0x000fe400078efcff */
[----:B0-----:R-:W-:Y:S02]  /*f1820*/  PRMT R0, R248, 0x7772, RZ ;  /* 0x00007772f8007816 */ /* 0x001fe400000000ff */
[----:B------:R-:W-:-:S03]  /*f1830*/  LOP3.LUT P6, RZ, R245, 0x4, RZ, 0xc0, !PT ;  /* 0x00000004f5ff7812 */ /* 0x000fc600078cc0ff */
[----:B----4-:R0:W-:Y:S01]  /*f1840*/  @P4 STG.E.U8 desc[UR10][R228.64], R0 ;  /* 0x00000000e4004986 */ /* 0x0101e2000c10110a */
[----:B------:R-:W-:Y:S02]  /*f1850*/  LOP3.LUT R217, R217, 0xffffffbf, RZ, 0xc0, !PT ;  /* 0xffffffbfd9d97812 */ /* 0x000fe400078ec0ff */
[----:B0-----:R-:W-:Y:S02]  /*f1860*/  PRMT R0, R248, 0x7773, RZ ;  /* 0x00007773f8007816 */ /* 0x001fe400000000ff */
[----:B------:R-:W3:Y:S04]  /*f1870*/  LDL.LU R248, [R1+0x5200] ;  /* 0x0052000001f87983 */ /* 0x000ee80000300800 */
[----:B------:R-:W4:Y:S01]  /*f1880*/  LDL.LU.64 R232, [R1+0x4148] ;  /* 0x0041480001e87983 */ /* 0x000f220000300a00 */
[----:B------:R-:W-:-:S02]  /*f1890*/  @P6 LOP3.LUT R217, R217, 0x40, RZ, 0xfc, !PT ;  /* 0x00000040d9d96812 */ /* 0x000fc400078efcff */
[----:B------:R-:W-:Y:S01]  /*f18a0*/  LOP3.LUT P6, RZ, R245, 0x2, RZ, 0xc0, !PT ;  /* 0x00000002f5ff7812 */ /* 0x000fe200078cc0ff */
[----:B------:R-:W3:Y:S04]  /*f18b0*/  LDL.LU.64 R6, [R1+0x4150] ;  /* 0x0041500001067983 */ /* 0x000ee80000300a00 */
[----:B------:R0:W-:Y:S04]  /*f18c0*/  @P5 STG.E.U8 desc[UR10][R4.64], R0 ;  /* 0x0000000004005986 */ /* 0x0001e8000c10110a */
[----:B------:R-:W3:Y:S04]  /*f18d0*/  LDL.LU.64 R230, [R1+0x4158] ;  /* 0x0041580001e67983 */ /* 0x000ee80000300a00 */
[----:B------:R-:W3:Y:S01]  /*f18e0*/  LDL.LU.64 R228, [R1+0x4160] ;  /* 0x0041600001e47983 */ /* 0x000ee20000300a00 */
[----:B0-----:R-:W-:-:S03]  /*f18f0*/  PRMT R0, R2, 0x7770, RZ ;  /* 0x0000777002007816 */ /* 0x001fc600000000ff */
[----:B------:R-:W3:Y:S04]  /*f1900*/  LDL.LU.64 R4, [R1+0x4168] ;  /* 0x0041680001047983 */ /* 0x000ee80000300a00 */
[----:B------:R0:W-:Y:S01]  /*f1910*/  @P6 STG.E.U8 desc[UR10][R226.64], R0 ;  /* 0x00000000e2006986 */ /* 0x0001e2000c10110a */
[C---:B------:R-:W-:Y:S02]  /*f1920*/  LOP3.LUT P6, RZ, R217.reuse, 0x40, RZ, 0xc0, !PT ;  /* 0x00000040d9ff7812 */ /* 0x040fe400078cc0ff */
[----:B0-----:R-:W-:Y:S01]  /*f1930*/  PRMT R0, R2, 0x7771, RZ ;  /* 0x0000777102007816 */ /* 0x001fe200000000ff */
[----:B------:R-:W3:Y:S10]  /*f1940*/  LDL.LU.64 R226, [R1+0x4170] ;  /* 0x0041700001e27983 */ /* 0x000ef40000300a00 */
[----:B------:R0:W-:Y:S01]  /*f1950*/  @P6 STG.E.U8 desc[UR10][R18.64], R0 ;  /* 0x0000000012006986 */ /* 0x0001e2000c10110a */
[----:B------:R-:W-:-:S03]  /*f1960*/  LOP3.LUT P6, RZ, R217, 0x20, RZ, 0xc0, !PT ;  /* 0x00000020d9ff7812 */ /* 0x000fc600078cc0ff */
[----:B0-----:R-:W3:Y:S01]  /*f1970*/  LDL.LU.64 R18, [R1+0x4178] ;  /* 0x0041780001127983 */ /* 0x001ee20000300a00 */
[----:B------:R-:W-:-:S09]  /*f1980*/  PRMT R0, R2, 0x7772, RZ ;  /* 0x0000777202007816 */ /* 0x000fd200000000ff */
[----:B--2---:R0:W-:Y:S04]  /*f1990*/  @P6 STG.E.U8 desc[UR10][R16.64], R0 ;  /* 0x0000000010006986 */ /* 0x0041e8000c10110a */
[----:B0-----:R-:W2:Y:S01]  /*f19a0*/  LDL.LU.64 R16, [R1+0x4180] ;  /* 0x0041800001107983 */ /* 0x001ea20000300a00 */
[----:B------:R-:W-:Y:S02]  /*f19b0*/  LOP3.LUT P6, RZ, R217, 0x10, RZ, 0xc0, !PT ;  /* 0x00000010d9ff7812 */ /* 0x000fe400078cc0ff */
[----:B------:R-:W-:Y:S02]  /*f19c0*/  PRMT R0, R2, 0x7773, RZ ;  /* 0x0000777302007816 */ /* 0x000fe400000000ff */
[----:B------:R-:W-:Y:S01]  /*f19d0*/  LOP3.LUT P0, RZ, R245, 0x400, RZ, 0xc0, !PT ;  /* 0x00000400f5ff7812 */ /* 0x000fe2000780c0ff */
[----:B------:R-:W2:Y:S08]  /*f19e0*/  LDL.LU R2, [R1+0x51fc] ;  /* 0x0051fc0001027983 */ /* 0x000eb00000300800 */
        /* <DEDUP_REMOVED lines=14> */
[----:B----4-:R0:W-:Y:S01]  /*f1ad0*/  @P6 STG.E.U8 desc[UR10][R232.64], R0 ;  /* 0x00000000e8006986 */ /* 0x0101e2000c10110a */
[----:B------:R-:W-:-:S02]  /*f1ae0*/  LOP3.LUT P6, RZ, R218, 0x80000000, RZ, 0xc0, !PT ;  /* 0x80000000daff7812 */ /* 0x000fc400078cc0ff */
[----:B0-----:R-:W-:-:S11]  /*f1af0*/  PRMT R0, R8, 0x7770, RZ ;  /* 0x0000777008007816 */ /* 0x001fd600000000ff */
[----:B---3--:R0:W-:Y:S01]  /*f1b00*/  @P6 STG.E.U8 desc[UR10][R6.64], R0 ;  /* 0x0000000006006986 */ /* 0x0081e2000c10110a */
[----:B------:R-:W-:Y:S02]  /*f1b10*/  LOP3.LUT P2, RZ, R245, 0x1000, RZ, 0xc0, !PT ;  /* 0x00001000f5ff7812 */ /* 0x000fe4000784c0ff */
[----:B0-----:R-:W-:-:S05]  /*f1b20*/  PRMT R0, R8, 0x7771, RZ ;  /* 0x0000777108007816 */ /* 0x001fca00000000ff */
[----:B------:R0:W-:Y:S01]  /*f1b30*/  @P0 STG.E.U8 desc[UR10][R230.64], R0 ;  /* 0x00000000e6000986 */ /* 0x0001e2000c10110a */
[----:B------:R-:W-:Y:S02]  /*f1b40*/  LOP3.LUT P3, RZ, R245, 0x2000, RZ, 0xc0, !PT ;  /* 0x00002000f5ff7812 */ /* 0x000fe4000786c0ff */
[----:B0-----:R-:W-:-:S05]  /*f1b50*/  PRMT R0, R8, 0x7772, RZ ;  /* 0x0000777208007816 */ /* 0x001fca00000000ff */
[----:B------:R0:W-:Y:S01]  /*f1b60*/  @P1 STG.E.U8 desc[UR10][R228.64], R0 ;  /* 0x00000000e4001986 */ /* 0x0001e2000c10110a */
[C---:B------:R-:W-:Y:S02]  /*f1b70*/  LOP3.LUT P4, RZ, R245.reuse, 0x4000, RZ, 0xc0, !PT ;  /* 0x00004000f5ff7812 */ /* 0x040fe4000788c0ff */
[----:B0-----:R-:W-:Y:S02]  /*f1b80*/  PRMT R0, R8, 0x7773, RZ ;  /* 0x0000777308007816 */ /* 0x001fe400000000ff */
[----:B------:R-:W-:Y:S01]  /*f1b90*/  LOP3.LUT P5, RZ, R245, 0x8000, RZ, 0xc0, !PT ;  /* 0x00008000f5ff7812 */ /* 0x000fe200078ac0ff */
[----:B------:R-:W3:Y:S04]  /*f1ba0*/  LDL.LU R8, [R1+0x51f4] ;  /* 0x0051f40001087983 */ /* 0x000ee80000300800 */
        /* <DEDUP_REMOVED lines=11> */
[----:B------:R-:W3:Y:S01]  /*f1c60*/  LDL.LU.64 R226, [R1+0x41a8] ;  /* 0x0041a80001e27983 */ /* 0x000ee20000300a00 */
[----:B------:R-:W-:-:S03]  /*f1c70*/  LOP3.LUT P2, RZ, R245, 0x10000, RZ, 0xc0, !PT ;  /* 0x00010000f5ff7812 */ /* 0x000fc6000784c0ff */
[----:B------:R-:W3:Y:S01]  /*f1c80*/  LDL.LU.64 R18, [R1+0x41b0] ;  /* 0x0041b00001127983 */ /* 0x000ee20000300a00 */
[----:B------:R-:W-:-:S03]  /*f1c90*/  PRMT R0, R13, 0x7773, RZ ;  /* 0x000077730d007816 */ /* 0x000fc600000000ff */
[----:B------:R-:W3:Y:S01]  /*f1ca0*/  LDL.LU R13, [R1+0x51f0] ;  /* 0x0051f000010d7983 */ /* 0x000ee20000300800 */
        /* <DEDUP_REMOVED lines=16> */
[----:B------:R-:W2:Y:S04]  /*f1db0*/  LDL.LU.64 R238, [R1+0x41c0] ;  /* 0x0041c00001ee7983 */ /* 0x000ea80000300a00 */
[----:B------:R-:W2:Y:S01]  /*f1dc0*/  LDL.LU.64 R236, [R1+0x41c8] ;  /* 0x0041c80001ec7983 */ /* 0x000ea20000300a00 */
        /* <DEDUP_REMOVED lines=8> */
[----:B------:R-:W-:Y:S01]  /*f1e50*/  @P6 LOP3.LUT R218, R218, 0x10000000, RZ, 0xfc, !PT ;  /* 0x10000000dada6812 */ /* 0x000fe200078efcff */
[----:B------:R-:W2:Y:S01]  /*f1e60*/  LDL.LU.64 R6, [R1+0x41e8] ;  /* 0x0041e80001067983 */ /* 0x000ea20000300a00 */
        /* <DEDUP_REMOVED lines=12> */
[----:B0-----:R-:W-:-:S05]  /*f1f30*/  PRMT R0, R249, 0x7772, RZ ;  /* 0x00007772f9007816 */ /* 0x001fca00000000ff */
[----:B------:R0:W-:Y:S02]  /*f1f40*/  @P5 STG.E.U8 desc[UR10][R4.64], R0 ;  /* 0x0000000004005986 */ /* 0x0001e4000c10110a */
[----:B0-----:R-:W-:Y:S02]  /*f1f50*/  PRMT R0, R249, 0x7773, RZ ;  /* 0x00007773f9007816 */ /* 0x001fe400000000ff */
[----:B------:R-:W3:Y:S04]  /*f1f60*/  LDL.LU R249, [R1+0x51ec] ;  /* 0x0051ec0001f97983 */ /* 0x000ee80000300800 */
[----:B------:R-:W4:Y:S04]  /*f1f70*/  LDL.LU.64 R230, [R1+0x41f0] ;  /* 0x0041f00001e67983 */ /* 0x000f280000300a00 */
[----:B------:R0:W-:Y:S01]  /*f1f80*/  @P6 STG.E.U8 desc[UR10][R226.64], R0 ;  /* 0x00000000e2006986 */ /* 0x0001e2000c10110a */
[----:B------:R-:W-:-:S03]  /*f1f90*/  LOP3.LUT P6, RZ, R218, 0x40000000, RZ, 0xc0, !PT ;  /* 0x40000000daff7812 */ /* 0x000fc600078cc0ff */
[----:B------:R-:W3:Y:S04]  /*f1fa0*/  LDL.LU.64 R228, [R1+0x41f8] ;  /* 0x0041f80001e47983 */ /* 0x000ee80000300a00 */
[----:B------:R-:W3:Y:S01]  /*f1fb0*/  LDL.LU.64 R4, [R1+0x4200] ;  /* 0x0042000001047983 */ /* 0x000ee20000300a00 */
[----:B0-----:R-:W-:-:S03]  /*f1fc0*/  PRMT R0, R250, 0x7770, RZ ;  /* 0x00007770fa007816 */ /* 0x001fc600000000ff */
[----:B------:R-:W3:Y:S04]  /*f1fd0*/  LDL.LU.64 R226, [R1+0x4208] ;  /* 0x0042080001e27983 */ /* 0x000ee80000300a00 */
        /* <DEDUP_REMOVED lines=8> */
[----:B------:R0:W-:Y:S01]  /*f2060*/  @P6 STG.E.U8 desc[UR10][R238.64], R0 ;  /* 0x00000000ee006986 */ /* 0x0001e2000c10110a */
[----:B------:R-:W-:Y:S02]  /*f2070*/  LOP3.LUT P6, RZ, R218, 0x8000000, RZ, 0xc0, !PT ;  /* 0x08000000daff7812 */ /* 0x000fe400078cc0ff */
[----:B0-----:R-:W-:Y:S02]  /*f2080*/  PRMT R0, R250, 0x7773, RZ ;  /* 0x00007773fa007816 */ /* 0x001fe400000000ff */
        /* <DEDUP_REMOVED lines=14> */
[----:B0-----:R-:W-:Y:S02]  /*f2170*/  PRMT R0, R251, 0x7773, RZ ;  /* 0x00007773fb007816 */ /* 0x001fe400000000ff */
[----:B------:R-:W-:Y:S01]  /*f2180*/  LOP3.LUT P2, RZ, R245, 0x80000000, RZ, 0xc0, !PT ;  /* 0x80000000f5ff7812 */ /* 0x000fe2000784c0ff */
[----:B------:R-:W2:Y:S06]  /*f2190*/  LDL.LU R251, [R1+0x51e4] ;  /* 0x0051e40001fb7983 */ /* 0x000eac0000300800 */
[----:B------:R0:W-:Y:S01]  /*f21a0*/  @P6 STG.E.U8 desc[UR10][R6.64], R0 ;  /* 0x0000000006006986 */ /* 0x0001e2000c10110a */
[----:B------:R-:W-:-:S02]  /*f21b0*/  LOP3.LUT P3, RZ, R246, 0x1, RZ, 0xc0, !PT ;  /* 0x00000001f6ff7812 */ /* 0x000fc4000786c0ff */
[----:B0-----:R-:W-:-:S05]  /*f21c0*/  PRMT R0, R252, 0x7770, RZ ;  /* 0x00007770fc007816 */ /* 0x001fca00000000ff */
[----:B----4-:R0:W-:Y:S01]  /*f21d0*/  @P0 STG.E.U8 desc[UR10][R230.64], R0 ;  /* 0x00000000e6000986 */ /* 0x0101e2000c10110a */
[----:B------:R-:W-:Y:S02]  /*f21e0*/  LOP3.LUT P4, RZ, R246, 0x2, RZ, 0xc0, !PT ;  /* 0x00000002f6ff7812 */ /* 0x000fe4000788c0ff */
[----:B0-----:R-:W-:-:S05]  /*f21f0*/  PRMT R0, R252, 0x7771, RZ ;  /* 0x00007771fc007816 */ /* 0x001fca00000000ff */
[----:B---3--:R0:W-:Y:S01]  /*f2200*/  @P1 STG.E.U8 desc[UR10][R228.64], R0 ;  /* 0x00000000e4001986 */ /* 0x0081e2000c10110a */
[----:B------:R-:W-:Y:S02]  /*f2210*/  LOP3.LUT P5, RZ, R246, 0x4, RZ, 0xc0, !PT ;  /* 0x00000004f6ff7812 */ /* 0x000fe400078ac0ff */
[----:B0-----:R-:W-:-:S05]  /*f2220*/  PRMT R0, R252, 0x7772, RZ ;  /* 0x00007772fc007816 */ /* 0x001fca00000000ff */
[----:B------:R0:W-:Y:S02]  /*f2230*/  @P2 STG.E.U8 desc[UR10][R4.64], R0 ;  /* 0x0000000004002986 */ /* 0x0001e4000c10110a */
        /* <DEDUP_REMOVED lines=33> */
[----:B------:R-:W2:Y:S01]  /*f2450*/  LDL.LU.64 R238, [R1+0x4258] ;  /* 0x0042580001ee7983 */ /* 0x000ea20000300a00 */
[----:B------:R-:W-:-:S03]  /*f2460*/  @P6 LOP3.LUT R218, R218, 0x80000, RZ, 0xfc, !PT ;  /* 0x00080000dada6812 */ /* 0x000fc600078efcff */
[----:B------:R-:W2:Y:S01]  /*f2470*/  LDL.LU.64 R236, [R1+0x4260] ;  /* 0x0042600001ec7983 */ /* 0x000ea20000300a00 */
[----:B------:R-:W-:Y:S02]  /*f2480*/  LOP3.LUT P6, RZ, R246, 0x400, RZ, 0xc0, !PT ;  /* 0x00000400f6ff7812 */ /* 0x000fe400078cc0ff */
[----:B------:R-:W-:Y:S01]  /*f2490*/  LOP3.LUT R218, R218, 0xffefffff, RZ, 0xc0, !PT ;  /* 0xffefffffdada7812 */ /* 0x000fe200078ec0ff */
[----:B------:R-:W2:Y:S01]  /*f24a0*/  LDL.LU.64 R234, [R1+0x4268] ;  /* 0x0042680001ea7983 */ /* 0x000ea20000300a00 */
[----:B------:R-:W-:-:S03]  /*f24b0*/  LOP3.LUT P3, RZ, R246, 0x10, RZ, 0xc0, !PT ;  /* 0x00000010f6ff7812 */ /* 0x000fc6000786c0ff */
[----:B------:R-:W2:Y:S01]  /*f24c0*/  LDL.LU.64 R20, [R1+0x4270] ;  /* 0x0042700001147983 */ /* 0x000ea20000300a00 */
[C---:B------:R-:W-:Y:S02]  /*f24d0*/  LOP3.LUT P4, RZ, R246.reuse, 0x20, RZ, 0xc0, !PT ;  /* 0x00000020f6ff7812 */ /* 0x040fe4000788c0ff */
[----:B------:R-:W-:Y:S01]  /*f24e0*/  LOP3.LUT P5, RZ, R246, 0x40, RZ, 0xc0, !PT ;  /* 0x00000040f6ff7812 */ /* 0x000fe200078ac0ff */
[----:B------:R-:W2:Y:S02]  /*f24f0*/  LDL.LU.64 R232, [R1+0x4278] ;  /* 0x0042780001e87983 */ /* 0x000ea40000300a00 */
[----:B------:R-:W-:Y:S02]  /*f2500*/  @P6 LOP3.LUT R218, R218, 0x100000, RZ, 0xfc, !PT ;  /* 0x00100000dada6812 */ /* 0x000fe400078efcff */
[----:B------:R-:W-:Y:S01]  /*f2510*/  LOP3.LUT P6, RZ, R246, 0x200, RZ, 0xc0, !PT ;  /* 0x00000200f6ff7812 */ /* 0x000fe200078cc0ff */
[----:B------:R-:W2:Y:S01]  /*f2520*/  LDL.LU.64 R6, [R1+0x4280] ;  /* 0x0042800001067983 */ /* 0x000ea20000300a00 */
[----:B------:R-:W-:-:S11]  /*f2530*/  LOP3.LUT R218, R218, 0xffdfffff, RZ, 0xc0, !PT ;  /* 0xffdfffffdada7812 */ /* 0x000fd600078ec0ff */
[----:B------:R-:W-:Y:S02]  /*f2540*/  @P6 LOP3.LUT R218, R218, 0x200000, RZ, 0xfc, !PT ;  /* 0x00200000dada6812 */ /* 0x000fe400078efcff */
[----:B------:R-:W-:Y:S01]  /*f2550*/  LOP3.LUT P6, RZ, R246, 0x100, RZ, 0xc0, !PT ;  /* 0x00000100f6ff7812 */ /* 0x000fe200078cc0ff */
[----:B----4-:R0:W-:Y:S01]  /*f2560*/  @P3 STG.E.U8 desc[UR10][R230.64], R0 ;  /* 0x00000000e6003986 */ /* 0x0101e2000c10110a */
[----:B------:R-:W-:Y:S02]  /*f2570*/  LOP3.LUT R218, R218, 0xffbfffff, RZ, 0xc0, !PT ;  /* 0xffbfffffdada7812 */ /* 0x000fe400078ec0ff */
[----:B0-----:R-:W-:Y:S01]  /*f2580*/  PRMT R0, R11, 0x7770, RZ ;  /* 0x000077700b007816 */ /* 0x001fe200000000ff */
[----:B------:R-:W4:Y:S08]  /*f2590*/  LDL.LU.64 R230, [R1+0x4288] ;  /* 0x0042880001e67983 */ /* 0x000f300000300a00 */
[----:B------:R-:W-:-:S02]  /*f25a0*/  @P6 LOP3.LUT R218, R218, 0x400000, RZ, 0xfc, !PT ;  /* 0x00400000dada6812 */ /* 0x000fc400078efcff */
[----:B------:R-:W-:Y:S01]  /*f25b0*/  LOP3.LUT P6, RZ, R246, 0x80, RZ, 0xc0, !PT ;  /* 0x00000080f6ff7812 */ /* 0x000fe200078cc0ff */
[----:B---3--:R0:W-:Y:S02]  /*f25c0*/  @P4 STG.E.U8 desc[UR10][R228.64], R0 ;  /* 0x00000000e4004986 */ /* 0x0081e4000c10110a */
[C---:B0-----:R-:W-:Y:S02]  /*f25d0*/  PRMT R0, R11.reuse, 0x7771, RZ ;  /* 0x000077710b007816 */ /* 0x041fe400000000ff */
[----:B------:R-:W3:Y:S04]  /*f25e0*/  LDL.LU.64 R228, [R1+0x4290] ;  /* 0x0042900001e47983 */ /* 0x000ee80000300a00 */
[----:B------:R0:W-:Y:S02]  /*f25f0*/  @P5 STG.E.U8 desc[UR10][R4.64], R0 ;  /* 0x0000000004005986 */ /* 0x0001e4000c10110a */
[----:B0-----:R-:W-:-:S02]  /*f2600*/  PRMT R0, R11, 0x7772, RZ ;  /* 0x000077720b007816 */ /* 0x001fc400000000ff */
[----:B------:R-:W3:Y:S04]  /*f2610*/  LDL.LU.64 R4, [R1+0x4298] ;  /* 0x0042980001047983 */ /* 0x000ee80000300a00 */
[----:B------:R0:W-:Y:S01]  /*f2620*/  @P6 STG.E.U8 desc[UR10][R226.64], R0 ;  /* 0x00000000e2006986 */ /* 0x0001e2000c10110a */
[C---:B------:R-:W-:Y:S02]  /*f2630*/  LOP3.LUT P6, RZ, R218.reuse, 0x400000, RZ, 0xc0, !PT ;  /* 0x00400000daff7812 */ /* 0x040fe400078cc0ff */
[----:B0-----:R-:W-:Y:S02]  /*f2640*/  PRMT R0, R11, 0x7773, RZ ;  /* 0x000077730b007816 */ /* 0x001fe400000000ff */
[----:B------:R-:W3:Y:S09]  /*f2650*/  LDL.LU R11, [R1+0x51d8] ;  /* 0x0051d800010b7983 */ /* 0x000ef20000300800 */
[----:B------:R0:W-:Y:S01]  /*f2660*/  @P6 STG.E.U8 desc[UR10][R18.64], R0 ;  /* 0x0000000012006986 */ /* 0x0001e2000c10110a */
[----:B------:R-:W-:-:S03]  /*f2670*/  LOP3.LUT P6, RZ, R218, 0x200000, RZ, 0xc0, !PT ;  /* 0x00200000daff7812 */ /* 0x000fc600078cc0ff */
[----:B------:R-:W3:Y:S01]  /*f2680*/  LDL.LU.64 R226, [R1+0x42a0] ;  /* 0x0042a00001e27983 */ /* 0x000ee20000300a00 */
[----:B0-----:R-:W-:-:S03]  /*f2690*/  PRMT R0, R10, 0x7770, RZ ;  /* 0x000077700a007816 */ /* 0x001fc600000000ff */
[----:B------:R-:W3:Y:S06]  /*f26a0*/  LDL.LU.64 R18, [R1+0x42a8] ;  /* 0x0042a80001127983 */ /* 0x000eec0000300a00 */
        /* <DEDUP_REMOVED lines=23> */
[C---:B------:R-:W-:Y:S02]  /*f2820*/  LOP3.LUT P2, RZ, R246.reuse, 0x40000, RZ, 0xc0, !PT ;  /* 0x00040000f6ff7812 */ /* 0x040fe4000784c0ff */
[----:B0-----:R-:W-:Y:S02]  /*f2830*/  PRMT R0, R9, 0x7773, RZ ;  /* 0x0000777309007816 */ /* 0x001fe400000000ff */
[C---:B------:R-:W-:Y:S01]  /*f2840*/  LOP3.LUT P3, RZ, R246.reuse, 0x80000, RZ, 0xc0, !PT ;  /* 0x00080000f6ff7812 */ /* 0x040fe2000786c0ff */
[----:B------:R-:W2:Y:S04]  /*f2850*/  LDL.LU R9, [R1+0x51d0] ;  /* 0x0051d00001097983 */ /* 0x000ea80000300800 */
[----:B----4-:R0:W-:Y:S01]  /*f2860*/  @P0 STG.E.U8 desc[UR10][R230.64], R0 ;  /* 0x00000000e6000986 */ /* 0x0101e2000c10110a */
[----:B------:R-:W-:-:S02]  /*f2870*/  LOP3.LUT P4, RZ, R246, 0x100000, RZ, 0xc0, !PT ;  /* 0x00100000f6ff7812 */ /* 0x000fc4000788c0ff */
[----:B0-----:R-:W-:-:S05]  /*f2880*/  PRMT R0, R24, 0x7770, RZ ;  /* 0x0000777018007816 */ /* 0x001fca00000000ff */
[----:B---3--:R0:W-:Y:S01]  /*f2890*/  @P1 STG.E.U8 desc[UR10][R228.64], R0 ;  /* 0x00000000e4001986 */ /* 0x0081e2000c10110a */
[----:B------:R-:W-:Y:S02]  /*f28a0*/  LOP3.LUT P5, RZ, R246, 0x200000, RZ, 0xc0, !PT ;  /* 0x00200000f6ff7812 */ /* 0x000fe400078ac0ff */
[----:B0-----:R-:W-:-:S05]  /*f28b0*/  PRMT R0, R24, 0x7771, RZ ;  /* 0x0000777118007816 */ /* 0x001fca00000000ff */
[----:B------:R0:W-:Y:S02]  /*f28c0*/  @P2 STG.E.U8 desc[UR10][R4.64], R0 ;  /* 0x0000000004002986 */ /* 0x0001e4000c10110a */
[C---:B0-----:R-:W-:Y:S02]  /*f28d0*/  PRMT R0, R24.reuse, 0x7772, RZ ;  /* 0x0000777218007816 */ /* 0x041fe400000000ff */
[----:B------:R-:W-:-:S03]  /*f28e0*/  PRMT R24, R24, 0x7773, RZ ;  /* 0x0000777318187816 */ /* 0x000fc600000000ff */
[----:B------:R0:W-:Y:S04]  /*f28f0*/  @P3 STG.E.U8 desc[UR10][R226.64], R0 ;  /* 0x00000000e2003986 */ /* 0x0001e8000c10110a */
[----:B------:R-:W-:Y:S01]  /*f2900*/  @P4 STG.E.U8 desc[UR10][R18.64], R24 ;  /* 0x0000001812004986 */ /* 0x000fe2000c10110a */
[----:B0-----:R-:W-:-:S05]  /*f2910*/  PRMT R0, R28, 0x7770, RZ ;  /* 0x000077701c007816 */ /* 0x001fca00000000ff */
        /* <DEDUP_REMOVED lines=31> */
[----:B------:R-:W-:-:S03]  /*f2b10*/  LOP3.LUT P3, RZ, R246, 0x800000, RZ, 0xc0, !PT ;  /* 0x00800000f6ff7812 */ /* 0x000fc6000786c0ff */
[----:B------:R-:W2:Y:S04]  /*f2b20*/  LDL.LU.64 R20, [R1+0x4308] ;  /* 0x0043080001147983 */ /* 0x000ea80000300a00 */
[----:B------:R-:W-:Y:S01]  /*f2b30*/  @P6 LOP3.LUT R218, R218, 0x1000, RZ, 0xfc, !PT ;  /* 0x00001000dada6812 */ /* 0x000fe200078efcff */
[----:B------:R-:W2:Y:S01]  /*f2b40*/  LDL.LU.64 R232, [R1+0x4310] ;  /* 0x0043100001e87983 */ /* 0x000ea20000300a00 */
[----:B------:R-:W-:Y:S02]  /*f2b50*/  LOP3.LUT P6, RZ, R246, 0x10000000, RZ, 0xc0, !PT ;  /* 0x10000000f6ff7812 */ /* 0x000fe400078cc0ff */
[----:B------:R-:W-:Y:S01]  /*f2b60*/  LOP3.LUT R218, R218, 0xffffdfff, RZ, 0xc0, !PT ;  /* 0xffffdfffdada7812 */ /* 0x000fe200078ec0ff */
[----:B------:R-:W2:Y:S01]  /*f2b70*/  LDL.LU.64 R6, [R1+0x4318] ;  /* 0x0043180001067983 */ /* 0x000ea20000300a00 */
[----:B------:R-:W-:-:S09]  /*f2b80*/  LOP3.LUT P4, RZ, R246, 0x1000000, RZ, 0xc0, !PT ;  /* 0x01000000f6ff7812 */ /* 0x000fd2000788c0ff */
[----:B------:R-:W-:Y:S02]  /*f2b90*/  @P6 LOP3.LUT R218, R218, 0x2000, RZ, 0xfc, !PT ;  /* 0x00002000dada6812 */ /* 0x000fe400078efcff */
[C---:B------:R-:W-:Y:S02]  /*f2ba0*/  LOP3.LUT P6, RZ, R246.reuse, 0x8000000, RZ, 0xc0, !PT ;  /* 0x08000000f6ff7812 */ /* 0x040fe400078cc0ff */
[----:B------:R-:W-:Y:S02]  /*f2bb0*/  LOP3.LUT P5, RZ, R246, 0x2000000, RZ, 0xc0, !PT ;  /* 0x02000000f6ff7812 */ /* 0x000fe400078ac0ff */
[----:B------:R-:W-:Y:S02]  /*f2bc0*/  LOP3.LUT R218, R218, 0xffffbfff, RZ, 0xc0, !PT ;  /* 0xffffbfffdada7812 */ /* 0x000fe400078ec0ff */
[C---:B------:R-:W-:Y:S02]  /*f2bd0*/  PRMT R0, R28.reuse, 0x7772, RZ ;  /* 0x000077721c007816 */ /* 0x040fe400000000ff */
[----:B------:R-:W-:-:S03]  /*f2be0*/  PRMT R28, R28, 0x7773, RZ ;  /* 0x000077731c1c7816 */ /* 0x000fc600000000ff */
[----:B---3--:R0:W-:Y:S02]  /*f2bf0*/  @P3 STG.E.U8 desc[UR10][R230.64], R0 ;  /* 0x00000000e6003986 */ /* 0x0081e4000c10110a */
[----:B------:R-:W-:Y:S02]  /*f2c00*/  @P6 LOP3.LUT R218, R218, 0x4000, RZ, 0xfc, !PT ;  /* 0x00004000dada6812 */ /* 0x000fe400078efcff */
[----:B------:R-:W-:Y:S01]  /*f2c10*/  LOP3.LUT P6, RZ, R246, 0x4000000, RZ, 0xc0, !PT ;  /* 0x04000000f6ff7812 */ /* 0x000fe200078cc0ff */
[----:B----4-:R1:W-:Y:S01]  /*f2c20*/  @P4 STG.E.U8 desc[UR10][R228.64], R28 ;  /* 0x0000001ce4004986 */ /* 0x0103e2000c10110a */
[----:B0-----:R-:W-:-:S03]  /*f2c30*/  PRMT R0, R25, 0x7770, RZ ;  /* 0x0000777019007816 */ /* 0x001fc600000000ff */
[----:B------:R-:W3:Y:S04]  /*f2c40*/  LDL.LU.64 R230, [R1+0x4320] ;  /* 0x0043200001e67983 */ /* 0x000ee80000300a00 */
[----:B------:R0:W-:Y:S04]  /*f2c50*/  @P5 STG.E.U8 desc[UR10][R4.64], R0 ;  /* 0x0000000004005986 */ /* 0x0001e8000c10110a */
[----:B-1----:R-:W4:Y:S01]  /*f2c60*/  LDL.LU.64 R228, [R1+0x4328] ;  /* 0x0043280001e47983 */ /* 0x002f220000300a00 */
[----:B0-----:R-:W-:-:S03]  /*f2c70*/  PRMT R0, R25, 0x7771, RZ ;  /* 0x0000777119007816 */ /* 0x001fc600000000ff */
[----:B------:R-:W4:Y:S04]  /*f2c80*/  LDL.LU.64 R4, [R1+0x4330] ;  /* 0x0043300001047983 */ /* 0x000f280000300a00 */
[----:B------:R0:W-:Y:S01]  /*f2c90*/  @P6 STG.E.U8 desc[UR10][R226.64], R0 ;  /* 0x00000000e2006986 */ /* 0x0001e2000c10110a */
[C---:B------:R-:W-:Y:S02]  /*f2ca0*/  LOP3.LUT P6, RZ, R218.reuse, 0x4000, RZ, 0xc0, !PT ;  /* 0x00004000daff7812 */ /* 0x040fe400078cc0ff */
[----:B0-----:R-:W-:Y:S01]  /*f2cb0*/  PRMT R0, R25, 0x7772, RZ ;  /* 0x0000777219007816 */ /* 0x001fe200000000ff */
[----:B------:R-:W4:Y:S10]  /*f2cc0*/  LDL.LU.64 R226, [R1+0x4338] ;  /* 0x0043380001e27983 */ /* 0x000f340000300a00 */
[----:B------:R0:W-:Y:S01]  /*f2cd0*/  @P6 STG.E.U8 desc[UR10][R18.64], R0 ;  /* 0x0000000012006986 */ /* 0x0001e2000c10110a */
[----:B------:R-:W-:-:S02]  /*f2ce0*/  LOP3.LUT P6, RZ, R218, 0x2000, RZ, 0xc0, !PT ;  /* 0x00002000daff7812 */ /* 0x000fc400078cc0ff */
[----:B------:R-:W-:Y:S01]  /*f2cf0*/  PRMT R25, R25, 0x7773, RZ ;  /* 0x0000777319197816 */ /* 0x000fe200000000ff */
[----:B0-----:R-:W4:Y:S10]  /*f2d00*/  LDL.LU.64 R18, [R1+0x4340] ;  /* 0x0043400001127983 */ /* 0x001f340000300a00 */
        /* <DEDUP_REMOVED lines=12> */
[----:B------:R-:W-:-:S11]  /*f2dd0*/  PRMT R29, R29, 0x7773, RZ ;  /* 0x000077731d1d7816 */ /* 0x000fd600000000ff */
[----:B------:R-:W-:Y:S01]  /*f2de0*/  @P6 STG.E.U8 desc[UR10][R20.64], R29 ;  /* 0x0000001d14006986 */ /* 0x000fe2000c10110a */
[----:B------:R-:W-:Y:S02]  /*f2df0*/  LOP3.LUT P6, RZ, R218, 0x100, RZ, 0xc0, !PT ;  /* 0x00000100daff7812 */ /* 0x000fe400078cc0ff */
[----:B0-----:R-:W-:Y:S02]  /*f2e00*/  PRMT R0, R26, 0x7770, RZ ;  /* 0x000077701a007816 */ /* 0x001fe400000000ff */
[----:B------:R-:W-:-:S09]  /*f2e10*/  LOP3.LUT P0, RZ, R247, 0x8, RZ, 0xc0, !PT ;  /* 0x00000008f7ff7812 */ /* 0x000fd2000780c0ff */
[----:B------:R0:W-:Y:S01]  /*f2e20*/  @P6 STG.E.U8 desc[UR10][R232.64], R0 ;  /* 0x00000000e8006986 */ /* 0x0001e2000c10110a */
[----:B------:R-:W-:Y:S02]  /*f2e30*/  LOP3.LUT P6, RZ, R218, 0x80, RZ, 0xc0, !PT ;  /* 0x00000080daff7812 */ /* 0x000fe400078cc0ff */
[C---:B------:R-:W-:Y:S02]  /*f2e40*/  LOP3.LUT P1, RZ, R247.reuse, 0x10, RZ, 0xc0, !PT ;  /* 0x00000010f7ff7812 */ /* 0x040fe4000782c0ff */
[----:B------:R-:W-:Y:S02]  /*f2e50*/  LOP3.LUT P2, RZ, R247, 0x20, RZ, 0xc0, !PT ;  /* 0x00000020f7ff7812 */ /* 0x000fe4000784c0ff */
[----:B0-----:R-:W-:-:S07]  /*f2e60*/  PRMT R0, R26, 0x7771, RZ ;  /* 0x000077711a007816 */ /* 0x001fce00000000ff */
[----:B------:R0:W-:Y:S01]  /*f2e70*/  @P6 STG.E.U8 desc[UR10][R6.64], R0 ;  /* 0x0000000006006986 */ /* 0x0001e2000c10110a */
[----:B------:R-:W-:Y:S02]  /*f2e80*/  LOP3.LUT P3, RZ, R247, 0x40, RZ, 0xc0, !PT ;  /* 0x00000040f7ff7812 */ /* 0x000fe4000786c0ff */
[C---:B0-----:R-:W-:Y:S02]  /*f2e90*/  PRMT R0, R26.reuse, 0x7772, RZ ;  /* 0x000077721a007816 */ /* 0x041fe400000000ff */
[----:B------:R-:W-:-:S03]  /*f2ea0*/  PRMT R26, R26, 0x7773, RZ ;  /* 0x000077731a1a7816 */ /* 0x000fc600000000ff */
[----:B---3--:R0:W-:Y:S01]  /*f2eb0*/  @P0 STG.E.U8 desc[UR10][R230.64], R0 ;  /* 0x00000000e6000986 */ /* 0x0081e2000c10110a */
[C---:B------:R-:W-:Y:S02]  /*f2ec0*/  LOP3.LUT P4, RZ, R247.reuse, 0x80, RZ, 0xc0, !PT ;  /* 0x00000080f7ff7812 */ /* 0x040fe4000788c0ff */
[----:B------:R-:W-:Y:S01]  /*f2ed0*/  LOP3.LUT P5, RZ, R247, 0x100, RZ, 0xc0, !PT ;  /* 0x00000100f7ff7812 */ /* 0x000fe200078ac0ff */
[----:B----4-:R-:W-:Y:S01]  /*f2ee0*/  @P1 STG.E.U8 desc[UR10][R228.64], R26 ;  /* 0x0000001ae4001986 */ /* 0x010fe2000c10110a */
[----:B0-----:R-:W-:-:S05]  /*f2ef0*/  PRMT R0, R30, 0x7770, RZ ;  /* 0x000077701e007816 */ /* 0x001fca00000000ff */
[----:B------:R0:W-:Y:S02]  /*f2f00*/  @P2 STG.E.U8 desc[UR10][R4.64], R0 ;  /* 0x0000000004002986 */ /* 0x0001e4000c10110a */
[----:B0-----:R-:W-:-:S05]  /*f2f10*/  PRMT R0, R30, 0x7771, RZ ;  /* 0x000077711e007816 */ /* 0x001fca00000000ff */
[----:B------:R0:W-:Y:S02]  /*f2f20*/  @P3 STG.E.U8 desc[UR10][R226.64], R0 ;  /* 0x00000000e2003986 */ /* 0x0001e4000c10110a */
[C---:B0-----:R-:W-:Y:S02]  /*f2f30*/  PRMT R0, R30.reuse, 0x7772, RZ ;  /* 0x000077721e007816 */ /* 0x041fe400000000ff */
[----:B------:R-:W-:-:S03]  /*f2f40*/  PRMT R30, R30, 0x7773, RZ ;  /* 0x000077731e1e7816 */ /* 0x000fc600000000ff */
[----:B------:R-:W-:Y:S04]  /*f2f50*/  @P4 STG.E.U8 desc[UR10][R18.64], R0 ;  /* 0x0000000012004986 */ /* 0x000fe8000c10110a */
        /* <DEDUP_REMOVED lines=27> */
[----:B------:R-:W2:Y:S01]  /*f3110*/  LDL.LU.64 R236, [R1+0x4390] ;  /* 0x0043900001ec7983 */ /* 0x000ea20000300a00 */
[C---:B------:R-:W-:Y:S02]  /*f3120*/  LOP3.LUT P6, RZ, R247.reuse, 0x10000, RZ, 0xc0, !PT ;  /* 0x00010000f7ff7812 */ /* 0x040fe400078cc0ff */
[----:B------:R-:W-:Y:S01]  /*f3130*/  LOP3.LUT R218, R218, 0xffffffef, RZ, 0xc0, !PT ;  /* 0xffffffefdada7812 */ /* 0x000fe200078ec0ff */
[----:B------:R-:W2:Y:S04]  /*f3140*/  LDL.LU.64 R234, [R1+0x4398] ;  /* 0x0043980001ea7983 */ /* 0x000ea80000300a00 */
[----:B------:R-:W2:Y:S01]  /*f3150*/  LDL.LU.64 R20, [R1+0x43a0] ;  /* 0x0043a00001147983 */ /* 0x000ea20000300a00 */
[C---:B------:R-:W-:Y:S02]  /*f3160*/  LOP3.LUT P3, RZ, R247.reuse, 0x400, RZ, 0xc0, !PT ;  /* 0x00000400f7ff7812 */ /* 0x040fe4000786c0ff */
[----:B------:R-:W-:Y:S01]  /*f3170*/  LOP3.LUT P4, RZ, R247, 0x800, RZ, 0xc0, !PT ;  /* 0x00000800f7ff7812 */ /* 0x000fe2000788c0ff */
[----:B------:R-:W2:Y:S02]  /*f3180*/  LDL.LU.64 R232, [R1+0x43a8] ;  /* 0x0043a80001e87983 */ /* 0x000ea40000300a00 */
[----:B------:R-:W-:-:S02]  /*f3190*/  @P6 LOP3.LUT R218, R218, 0x10, RZ, 0xfc, !PT ;  /* 0x00000010dada6812 */ /* 0x000fc400078efcff */
[----:B------:R-:W-:Y:S01]  /*f31a0*/  LOP3.LUT P6, RZ, R247, 0x8000, RZ, 0xc0, !PT ;  /* 0x00008000f7ff7812 */ /* 0x000fe200078cc0ff */
[----:B------:R-:W2:Y:S01]  /*f31b0*/  LDL.LU.64 R6, [R1+0x43b0] ;  /* 0x0043b00001067983 */ /* 0x000ea20000300a00 */
[----:B------:R-:W-:-:S11]  /*f31c0*/  LOP3.LUT R218, R218, 0xffffffdf, RZ, 0xc0, !PT ;  /* 0xffffffdfdada7812 */ /* 0x000fd600078ec0ff */
[----:B------:R-:W-:Y:S02]  /*f31d0*/  @P6 LOP3.LUT R218, R218, 0x20, RZ, 0xfc, !PT ;  /* 0x00000020dada6812 */ /* 0x000fe400078efcff */
[----:B------:R-:W-:Y:S02]  /*f31e0*/  LOP3.LUT P6, RZ, R247, 0x4000, RZ, 0xc0, !PT ;  /* 0x00004000f7ff7812 */ /* 0x000fe400078cc0ff */
[----:B------:R-:W-:Y:S02]  /*f31f0*/  LOP3.LUT R218, R218, 0xffffffbf, RZ, 0xc0, !PT ;  /* 0xffffffbfdada7812 */ /* 0x000fe400078ec0ff */
[----:B------:R-:W-:Y:S02]  /*f3200*/  PRMT R0, R27, 0x7771, RZ ;  /* 0x000077711b007816 */ /* 0x000fe400000000ff */
[----:B------:R-:W-:-:S03]  /*f3210*/  LOP3.LUT P5, RZ, R247, 0x1000, RZ, 0xc0, !PT ;  /* 0x00001000f7ff7812 */ /* 0x000fc600078ac0ff */
[----:B---3--:R0:W-:Y:S04]  /*f3220*/  @P3 STG.E.U8 desc[UR10][R230.64], R0 ;  /* 0x00000000e6003986 */ /* 0x0081e8000c10110a */
[----:B------:R-:W-:Y:S02]  /*f3230*/  @P6 LOP3.LUT R218, R218, 0x40, RZ, 0xfc, !PT ;  /* 0x00000040dada6812 */ /* 0x000fe400078efcff */
[----:B------:R-:W-:Y:S02]  /*f3240*/  LOP3.LUT P6, RZ, R247, 0x2000, RZ, 0xc0, !PT ;  /* 0x00002000f7ff7812 */ /* 0x000fe400078cc0ff */
[C---:B0-----:R-:W-:Y:S01]  /*f3250*/  PRMT R0, R27.reuse, 0x7772, RZ ;  /* 0x000077721b007816 */ /* 0x041fe200000000ff */
[----:B------:R-:W3:Y:S01]  /*f3260*/  LDL.LU.64 R230, [R1+0x43b8] ;  /* 0x0043b80001e67983 */ /* 0x000ee20000300a00 */
[----:B------:R-:W-:-:S03]  /*f3270*/  PRMT R27, R27, 0x7773, RZ ;  /* 0x000077731b1b7816 */ /* 0x000fc600000000ff */
[----:B----4-:R0:W-:Y:S04]  /*f3280*/  @P4 STG.E.U8 desc[UR10][R228.64], R0 ;  /* 0x00000000e4004986 */ /* 0x0101e8000c10110a */
[----:B------:R1:W-:Y:S01]  /*f3290*/  @P5 STG.E.U8 desc[UR10][R4.64], R27 ;  /* 0x0000001b04005986 */ /* 0x0003e2000c10110a */
[----:B0-----:R-:W-:-:S03]  /*f32a0*/  PRMT R0, R31, 0x7770, RZ ;  /* 0x000077701f007816 */ /* 0x001fc600000000ff */
[----:B------:R-:W4:Y:S04]  /*f32b0*/  LDL.LU.64 R228, [R1+0x43c0] ;  /* 0x0043c00001e47983 */ /* 0x000f280000300a00 */
[----:B------:R0:W-:Y:S01]  /*f32c0*/  @P6 STG.E.U8 desc[UR10][R226.64], R0 ;  /* 0x00000000e2006986 */ /* 0x0001e2000c10110a */
[----:B------:R-:W-:-:S03]  /*f32d0*/  LOP3.LUT P6, RZ, R218, 0x40, RZ, 0xc0, !PT ;  /* 0x00000040daff7812 */ /* 0x000fc600078cc0ff */
[----:B-1----:R-:W4:Y:S01]  /*f32e0*/  LDL.LU.64 R4, [R1+0x43c8] ;  /* 0x0043c80001047983 */ /* 0x002f220000300a00 */
        /* <DEDUP_REMOVED lines=10> */
[----:B------:R-:W-:-:S09]  /*f3390*/  PRMT R0, R32, 0x7770, RZ ;  /* 0x0000777020007816 */ /* 0x000fd200000000ff */
[----:B------:R-:W-:Y:S01]  /*f33a0*/  @P6 STG.E.U8 desc[UR10][R238.64], R31 ;  /* 0x0000001fee006986 */ /* 0x000fe2000c10110a */
[----:B------:R-:W-:-:S13]  /*f33b0*/  LOP3.LUT P6, RZ, R218, 0x8, RZ, 0xc0, !PT ;  /* 0x00000008daff7812 */ /* 0x000fda00078cc0ff */
        /* <DEDUP_REMOVED lines=8> */
[----:B------:R-:W-:Y:S02]  /*f3440*/  PRMT R32, R32, 0x7773, RZ ;  /* 0x0000777320207816 */ /* 0x000fe400000000ff */
[----:B------:R-:W-:-:S09]  /*f3450*/  LOP3.LUT P0, RZ, R247, 0x400000, RZ, 0xc0, !PT ;  /* 0x00400000f7ff7812 */ /* 0x000fd2000780c0ff */
[----:B------:R-:W-:Y:S01]  /*f3460*/  @P6 STG.E.U8 desc[UR10][R232.64], R32 ;  /* 0x00000020e8006986 */ /* 0x000fe2000c10110a */
[----:B------:R-:W-:Y:S02]  /*f3470*/  LOP3.LUT P6, RZ, R219, 0x80000000, RZ, 0xc0, !PT ;  /* 0x80000000dbff7812 */ /* 0x000fe400078cc0ff */
[----:B0-----:R-:W-:Y:S02]  /*f3480*/  PRMT R0, R36, 0x7770, RZ ;  /* 0x0000777024007816 */ /* 0x001fe400000000ff */
[C---:B------:R-:W-:Y:S02]  /*f3490*/  LOP3.LUT P1, RZ, R247.reuse, 0x800000, RZ, 0xc0, !PT ;  /* 0x00800000f7ff7812 */ /* 0x040fe4000782c0ff */
[C---:B------:R-:W-:Y:S02]  /*f34a0*/  LOP3.LUT P2, RZ, R247.reuse, 0x1000000, RZ, 0xc0, !PT ;  /* 0x01000000f7ff7812 */ /* 0x040fe4000784c0ff */
[----:B------:R-:W-:-:S05]  /*f34b0*/  LOP3.LUT P3, RZ, R247, 0x2000000, RZ, 0xc0, !PT ;  /* 0x02000000f7ff7812 */ /* 0x000fca000786c0ff */
[----:B------:R0:W-:Y:S01]  /*f34c0*/  @P6 STG.E.U8 desc[UR10][R6.64], R0 ;  /* 0x0000000006006986 */ /* 0x0001e2000c10110a */
[----:B------:R-:W-:Y:S02]  /*f34d0*/  LOP3.LUT P4, RZ, R247, 0x4000000, RZ, 0xc0, !PT ;  /* 0x04000000f7ff7812 */ /* 0x000fe4000788c0ff */
[----:B0-----:R-:W-:-:S05]  /*f34e0*/  PRMT R0, R36, 0x7771, RZ ;  /* 0x0000777124007816 */ /* 0x001fca00000000ff */
[----:B---3--:R0:W-:Y:S01]  /*f34f0*/  @P0 STG.E.U8 desc[UR10][R230.64], R0 ;  /* 0x00000000e6000986 */ /* 0x0081e2000c10110a */
[----:B------:R-:W-:Y:S02]  /*f3500*/  LOP3.LUT P5, RZ, R247, 0x8000000, RZ, 0xc0, !PT ;  /* 0x08000000f7ff7812 */ /* 0x000fe400078ac0ff */
[C---:B0-----:R-:W-:Y:S02]  /*f3510*/  PRMT R0, R36.reuse, 0x7772, RZ ;  /* 0x0000777224007816 */ /* 0x041fe400000000ff */
[----:B------:R-:W-:-:S03]  /*f3520*/  PRMT R36, R36, 0x7773, RZ ;  /* 0x0000777324247816 */ /* 0x000fc600000000ff */
[----:B----4-:R0:W-:Y:S04]  /*f3530*/  @P1 STG.E.U8 desc[UR10][R228.64], R0 ;  /* 0x00000000e4001986 */ /* 0x0101e8000c10110a */
[----:B------:R-:W-:Y:S01]  /*f3540*/  @P2 STG.E.U8 desc[UR10][R4.64], R36 ;  /* 0x0000002404002986 */ /* 0x000fe2000c10110a */
        /* <DEDUP_REMOVED lines=53> */
[----:B------:R-:W3:Y:S04]  /*f38a0*/  LDL.LU.64 R230, [R1+0x4450] ;  /* 0x0044500001e67983 */ /* 0x000ee80000300a00 */
[----:B----4-:R0:W-:Y:S02]  /*f38b0*/  @P4 STG.E.U8 desc[UR10][R228.64], R0 ;  /* 0x00000000e4004986 */ /* 0x0101e4000c10110a */
[----:B0-----:R-:W-:-:S02]  /*f38c0*/  PRMT R0, R37, 0x7772, RZ ;  /* 0x0000777225007816 */ /* 0x001fc400000000ff */
[----:B------:R-:W4:Y:S01]  /*f38d0*/  LDL.LU.64 R228, [R1+0x4458] ;  /* 0x0044580001e47983 */ /* 0x000f220000300a00 */
[----:B------:R-:W-:-:S03]  /*f38e0*/  PRMT R37, R37, 0x7773, RZ ;  /* 0x0000777325257816 */ /* 0x000fc600000000ff */
[----:B------:R0:W-:Y:S04]  /*f38f0*/  @P5 STG.E.U8 desc[UR10][R4.64], R0 ;  /* 0x0000000004005986 */ /* 0x0001e8000c10110a */
[----:B------:R1:W-:Y:S01]  /*f3900*/  @P6 STG.E.U8 desc[UR10][R226.64], R37 ;  /* 0x00000025e2006986 */ /* 0x0003e2000c10110a */
[C---:B------:R-:W-:Y:S02]  /*f3910*/  LOP3.LUT P6, RZ, R219.reuse, 0x40000000, RZ, 0xc0, !PT ;  /* 0x40000000dbff7812 */ /* 0x040fe400078cc0ff */
[----:B0-----:R-:W-:Y:S01]  /*f3920*/  PRMT R0, R34, 0x7770, RZ ;  /* 0x0000777022007816 */ /* 0x001fe200000000ff */
[----:B------:R-:W4:Y:S04]  /*f3930*/  LDL.LU.64 R4, [R1+0x4460] ;  /* 0x0044600001047983 */ /* 0x000f280000300a00 */
[----:B-1----:R-:W4:Y:S06]  /*f3940*/  LDL.LU.64 R226, [R1+0x4468] ;  /* 0x0044680001e27983 */ /* 0x002f2c0000300a00 */
[----:B------:R0:W-:Y:S01]  /*f3950*/  @P6 STG.E.U8 desc[UR10][R18.64], R0 ;  /* 0x0000000012006986 */ /* 0x0001e2000c10110a */
[----:B------:R-:W-:-:S03]  /*f3960*/  LOP3.LUT P6, RZ, R219, 0x20000000, RZ, 0xc0, !PT ;  /* 0x20000000dbff7812 */ /* 0x000fc600078cc0ff */
[----:B0-----:R-:W4:Y:S01]  /*f3970*/  LDL.LU.64 R18, [R1+0x4470] ;  /* 0x0044700001127983 */ /* 0x001f220000300a00 */
[----:B------:R-:W-:-:S09]  /*f3980*/  PRMT R0, R34, 0x7771, RZ ;  /* 0x0000777122007816 */ /* 0x000fd200000000ff */
[----:B--2---:R0:W-:Y:S04]  /*f3990*/  @P6 STG.E.U8 desc[UR10][R16.64], R0 ;  /* 0x0000000010006986 */ /* 0x0041e8000c10110a */
[----:B0-----:R-:W2:Y:S01]  /*f39a0*/  LDL.LU.64 R16, [R1+0x4478] ;  /* 0x0044780001107983 */ /* 0x001ea20000300a00 */
[----:B------:R-:W-:Y:S02]  /*f39b0*/  LOP3.LUT P6, RZ, R219, 0x10000000, RZ, 0xc0, !PT ;  /* 0x10000000dbff7812 */ /* 0x000fe400078cc0ff */
[C---:B------:R-:W-:Y:S02]  /*f39c0*/  PRMT R0, R34.reuse, 0x7772, RZ ;  /* 0x0000777222007816 */ /* 0x040fe400000000ff */
[----:B------:R-:W-:-:S09]  /*f39d0*/  PRMT R34, R34, 0x7773, RZ ;  /* 0x0000777322227816 */ /* 0x000fd200000000ff */
[----:B------:R0:W-:Y:S01]  /*f39e0*/  @P6 STG.E.U8 desc[UR10][R238.64], R0 ;  /* 0x00000000ee006986 */ /* 0x0001e2000c10110a */
[----:B------:R-:W-:-:S13]  /*f39f0*/  LOP3.LUT P6, RZ, R219, 0x8000000, RZ, 0xc0, !PT ;  /* 0x08000000dbff7812 */ /* 0x000fda00078cc0ff */
[----:B------:R-:W-:Y:S01]  /*f3a00*/  @P6 STG.E.U8 desc[UR10][R236.64], R34 ;  /* 0x00000022ec006986 */ /* 0x000fe2000c10110a */
        /* <DEDUP_REMOVED lines=11> */
[----:B------:R-:W-:Y:S02]  /*f3ac0*/  LOP3.LUT P1, RZ, R248, 0x400, RZ, 0xc0, !PT ;  /* 0x00000400f8ff7812 */ /* 0x000fe4000782c0ff */
[----:B------:R-:W-:Y:S02]  /*f3ad0*/  PRMT R38, R38, 0x7773, RZ ;  /* 0x0000777326267816 */ /* 0x000fe400000000ff */
[----:B------:R-:W-:Y:S02]  /*f3ae0*/  LOP3.LUT P2, RZ, R248, 0x800, RZ, 0xc0, !PT ;  /* 0x00000800f8ff7812 */ /* 0x000fe4000784c0ff */
[----:B0-----:R-:W-:-:S05]  /*f3af0*/  PRMT R0, R35, 0x7770, RZ ;  /* 0x0000777023007816 */ /* 0x001fca00000000ff */
[----:B------:R-:W-:Y:S04]  /*f3b00*/  @P6 STG.E.U8 desc[UR10][R6.64], R38 ;  /* 0x0000002606006986 */ /* 0x000fe8000c10110a */
[----:B---3--:R0:W-:Y:S01]  /*f3b10*/  @P0 STG.E.U8 desc[UR10][R230.64], R0 ;  /* 0x00000000e6000986 */ /* 0x0081e2000c10110a */
[C---:B------:R-:W-:Y:S02]  /*f3b20*/  LOP3.LUT P3, RZ, R248.reuse, 0x1000, RZ, 0xc0, !PT ;  /* 0x00001000f8ff7812 */ /* 0x040fe4000786c0ff */
[----:B------:R-:W-:Y:S02]  /*f3b30*/  LOP3.LUT P4, RZ, R248, 0x2000, RZ, 0xc0, !PT ;  /* 0x00002000f8ff7812 */ /* 0x000fe4000788c0ff */
[----:B0-----:R-:W-:-:S05]  /*f3b40*/  PRMT R0, R35, 0x7771, RZ ;  /* 0x0000777123007816 */ /* 0x001fca00000000ff */
[----:B----4-:R0:W-:Y:S01]  /*f3b50*/  @P1 STG.E.U8 desc[UR10][R228.64], R0 ;  /* 0x00000000e4001986 */ /* 0x0101e2000c10110a */
[----:B------:R-:W-:Y:S02]  /*f3b60*/  LOP3.LUT P5, RZ, R248, 0x4000, RZ, 0xc0, !PT ;  /* 0x00004000f8ff7812 */ /* 0x000fe400078ac0ff */
[C---:B0-----:R-:W-:Y:S02]  /*f3b70*/  PRMT R0, R35.reuse, 0x7772, RZ ;  /* 0x0000777223007816 */ /* 0x041fe400000000ff */
[----:B------:R-:W-:-:S03]  /*f3b80*/  PRMT R35, R35, 0x7773, RZ ;  /* 0x0000777323237816 */ /* 0x000fc600000000ff */
[----:B------:R0:W-:Y:S04]  /*f3b90*/  @P2 STG.E.U8 desc[UR10][R4.64], R0 ;  /* 0x0000000004002986 */ /* 0x0001e8000c10110a */
[----:B------:R-:W-:Y:S01]  /*f3ba0*/  @P3 STG.E.U8 desc[UR10][R226.64], R35 ;  /* 0x00000023e2003986 */ /* 0x000fe2000c10110a */
        /* <DEDUP_REMOVED lines=41> */
[----:B------:R-:W-:Y:S01]  /*f3e40*/  LOP3.LUT R219, R219, 0xffdfffff, RZ, 0xc0, !PT ;  /* 0xffdfffffdbdb7812 */ /* 0x000fe200078ec0ff */
[----:B------:R-:W2:Y:S01]  /*f3e50*/  LDL.LU.64 R6, [R1+0x44e0] ;  /* 0x0044e00001067983 */ /* 0x000ea20000300a00 */
[----:B------:R-:W-:-:S09]  /*f3e60*/  LOP3.LUT P5, RZ, R248, 0x40000, RZ, 0xc0, !PT ;  /* 0x00040000f8ff7812 */ /* 0x000fd200078ac0ff */
[----:B------:R-:W-:Y:S02]  /*f3e70*/  @P6 LOP3.LUT R219, R219, 0x200000, RZ, 0xfc, !PT ;  /* 0x00200000dbdb6812 */ /* 0x000fe400078efcff */
[----:B------:R-:W-:Y:S02]  /*f3e80*/  LOP3.LUT P6, RZ, R248, 0x100000, RZ, 0xc0, !PT ;  /* 0x00100000f8ff7812 */ /* 0x000fe400078cc0ff */
[----:B------:R-:W-:Y:S02]  /*f3e90*/  LOP3.LUT R219, R219, 0xffbfffff, RZ, 0xc0, !PT ;  /* 0xffbfffffdbdb7812 */ /* 0x000fe400078ec0ff */
[----:B------:R-:W-:Y:S02]  /*f3ea0*/  PRMT R39, R39, 0x7773, RZ ;  /* 0x0000777327277816 */ /* 0x000fe400000000ff */
[----:B------:R-:W-:-:S03]  /*f3eb0*/  PRMT R0, R40, 0x7770, RZ ;  /* 0x0000777028007816 */ /* 0x000fc600000000ff */
[----:B---3--:R0:W-:Y:S04]  /*f3ec0*/  @P3 STG.E.U8 desc[UR10][R230.64], R39 ;  /* 0x00000027e6003986 */ /* 0x0081e8000c10110a */
[----:B------:R-:W-:Y:S01]  /*f3ed0*/  @P6 LOP3.LUT R219, R219, 0x400000, RZ, 0xfc, !PT ;  /* 0x00400000dbdb6812 */ /* 0x000fe200078efcff */
[----:B----4-:R1:W-:Y:S01]  /*f3ee0*/  @P4 STG.E.U8 desc[UR10][R228.64], R0 ;  /* 0x00000000e4004986 */ /* 0x0103e2000c10110a */
[----:B------:R-:W-:-:S03]  /*f3ef0*/  LOP3.LUT P6, RZ, R248, 0x80000, RZ, 0xc0, !PT ;  /* 0x00080000f8ff7812 */ /* 0x000fc600078cc0ff */
[----:B0-----:R-:W3:Y:S01]  /*f3f00*/  LDL.LU.64 R230, [R1+0x44e8] ;  /* 0x0044e80001e67983 */ /* 0x001ee20000300a00 */
[----:B-1----:R-:W-:-:S03]  /*f3f10*/  PRMT R0, R40, 0x7771, RZ ;  /* 0x0000777128007816 */ /* 0x002fc600000000ff */
[----:B------:R-:W4:Y:S04]  /*f3f20*/  LDL.LU.64 R228, [R1+0x44f0] ;  /* 0x0044f00001e47983 */ /* 0x000f280000300a00 */
[----:B------:R0:W-:Y:S02]  /*f3f30*/  @P5 STG.E.U8 desc[UR10][R4.64], R0 ;  /* 0x0000000004005986 */ /* 0x0001e4000c10110a */
[----:B0-----:R-:W-:Y:S02]  /*f3f40*/  PRMT R0, R40, 0x7772, RZ ;  /* 0x0000777228007816 */ /* 0x001fe400000000ff */
[----:B------:R-:W4:Y:S04]  /*f3f50*/  LDL.LU.64 R4, [R1+0x44f8] ;  /* 0x0044f80001047983 */ /* 0x000f280000300a00 */
[----:B------:R0:W-:Y:S01]  /*f3f60*/  @P6 STG.E.U8 desc[UR10][R226.64], R0 ;  /* 0x00000000e2006986 */ /* 0x0001e2000c10110a */
[----:B------:R-:W-:-:S02]  /*f3f70*/  LOP3.LUT P6, RZ, R219, 0x400000, RZ, 0xc0, !PT ;  /* 0x00400000dbff7812 */ /* 0x000fc400078cc0ff */
[----:B------:R-:W-:Y:S01]  /*f3f80*/  PRMT R40, R40, 0x7773, RZ ;  /* 0x0000777328287816 */ /* 0x000fe200000000ff */
[----:B0-----:R-:W4:Y:S10]  /*f3f90*/  LDL.LU.64 R226, [R1+0x4500] ;  /* 0x0045000001e27983 */ /* 0x001f340000300a00 */
        /* <DEDUP_REMOVED lines=25> */
[C---:B0-----:R-:W-:Y:S02]  /*f4130*/  PRMT R0, R41.reuse, 0x7772, RZ ;  /* 0x0000777229007816 */ /* 0x041fe400000000ff */
[----:B------:R-:W-:-:S03]  /*f4140*/  PRMT R41, R41, 0x7773, RZ ;  /* 0x0000777329297816 */ /* 0x000fc600000000ff */
[----:B------:R0:W-:Y:S01]  /*f4150*/  @P6 STG.E.U8 desc[UR10][R6.64], R0 ;  /* 0x0000000006006986 */ /* 0x0001e2000c10110a */
[----:B------:R-:W-:-:S03]  /*f4160*/  LOP3.LUT P3, RZ, R248, 0x80000000, RZ, 0xc0, !PT ;  /* 0x80000000f8ff7812 */ /* 0x000fc6000786c0ff */
[----:B---3--:R-:W-:Y:S01]  /*f4170*/  @P0 STG.E.U8 desc[UR10][R230.64], R41 ;  /* 0x00000029e6000986 */ /* 0x008fe2000c10110a */
[----:B0-----:R-:W-:-:S05]  /*f4180*/  PRMT R0, R45, 0x7770, RZ ;  /* 0x000077702d007816 */ /* 0x001fca00000000ff */
[----:B----4-:R0:W-:Y:S01]  /*f4190*/  @P1 STG.E.U8 desc[UR10][R228.64], R0 ;  /* 0x00000000e4001986 */ /* 0x0101e2000c10110a */
[C---:B------:R-:W-:Y:S02]  /*f41a0*/  LOP3.LUT P4, RZ, R20.reuse, 0x1, RZ, 0xc0, !PT ;  /* 0x0000000114ff7812 */ /* 0x040fe4000788c0ff */
        /* <DEDUP_REMOVED lines=43> */
[C---:B------:R-:W-:Y:S02]  /*f4460*/  LOP3.LUT P6, RZ, R20.reuse, 0x100, RZ, 0xc0, !PT ;  /* 0x0000010014ff7812 */ /* 0x040fe400078cc0ff */
        /* <DEDUP_REMOVED lines=30> */
[----:B------:R-:W-:Y:S01]  /*f4650*/  PRMT R0, R43, 0x7770, RZ ;  /* 0x000077702b007816 */ /* 0x000fe200000000ff */
[----:B------:R-:W2:Y:S10]  /*f4660*/  LDL.LU R15, [R1+0x1604] ;  /* 0x00160400010f7983 */ /* 0x000eb40000300800 */
        /* <DEDUP_REMOVED lines=66> */
[----:B------:R-:W-:-:S11]  /*f4a90*/  LOP3.LUT R219, R219, 0xffffffdf, RZ, 0xc0, !PT ;  /* 0xffffffdfdbdb7812 */ /* 0x000fd600078ec0ff */
[----:B------:R-:W-:Y:S02]  /*f4aa0*/  @P6 LOP3.LUT R219, R219, 0x20, RZ, 0xfc, !PT ;  /* 0x00000020dbdb6812 */ /* 0x000fe400078efcff */
[C---:B------:R-:W-:Y:S02]  /*f4ab0*/  LOP3.LUT P6, RZ, R20.reuse, 0x4000000, RZ, 0xc0, !PT ;  /* 0x0400000014ff7812 */ /* 0x040fe400078cc0ff */
[----:B------:R-:W-:Y:S02]  /*f4ac0*/  LOP3.LUT R219, R219, 0xffffffbf, RZ, 0xc0, !PT ;  /* 0xffffffbfdbdb7812 */ /* 0x000fe400078ec0ff */
[C---:B------:R-:W-:Y:S02]  /*f4ad0*/  LOP3.LUT P3, RZ, R20.reuse, 0x400000, RZ, 0xc0, !PT ;  /* 0x0040000014ff7812 */ /* 0x040fe4000786c0ff */
[C---:B------:R-:W-:Y:S02]  /*f4ae0*/  LOP3.LUT P4, RZ, R20.reuse, 0x800000, RZ, 0xc0, !PT ;  /* 0x0080000014ff7812 */ /* 0x040fe4000788c0ff */
[----:B------:R-:W-:-:S05]  /*f4af0*/  LOP3.LUT P5, RZ, R20, 0x1000000, RZ, 0xc0, !PT ;  /* 0x0100000014ff7812 */ /* 0x000fca00078ac0ff */
[----:B------:R-:W-:Y:S02]  /*f4b00*/  @P6 LOP3.LUT R219, R219, 0x40, RZ, 0xfc, !PT ;  /* 0x00000040dbdb6812 */ /* 0x000fe400078efcff */
[----:B------:R-:W-:Y:S02]  /*f4b10*/  LOP3.LUT P6, RZ, R20, 0x2000000, RZ, 0xc0, !PT ;  /* 0x0200000014ff7812 */ /* 0x000fe400078cc0ff */
[----:B------:R-:W2:Y:S01]  /*f4b20*/  LDL.LU.64 R20, [R1+0x4600] ;  /* 0x0046000001147983 */ /* 0x000ea20000300a00 */
[----:B------:R-:W-:-:S03]  /*f4b30*/  PRMT R0, R52, 0x7771, RZ ;  /* 0x0000777134007816 */ /* 0x000fc600000000ff */
[----:B------:R-:W2:Y:S04]  /*f4b40*/  LDL.LU.64 R232, [R1+0x4608] ;  /* 0x0046080001e87983 */ /* 0x000ea80000300a00 */
[----:B---3--:R0:W-:Y:S04]  /*f4b50*/  @P3 STG.E.U8 desc[UR10][R230.64], R0 ;  /* 0x00000000e6003986 */ /* 0x0081e8000c10110a */
[----:B------:R-:W3:Y:S01]  /*f4b60*/  LDL.LU.64 R6, [R1+0x4610] ;  /* 0x0046100001067983 */ /* 0x000ee20000300a00 */
[----:B0-----:R-:W-:-:S03]  /*f4b70*/  PRMT R0, R52, 0x7772, RZ ;  /* 0x0000777234007816 */ /* 0x001fc600000000ff */
        /* <DEDUP_REMOVED lines=38> */
[----:B---3--:R0:W-:Y:S01]  /*f4de0*/  @P6 STG.E.U8 desc[UR10][R6.64], R0 ;  /* 0x0000000006006986 */ /* 0x0081e2000c10110a */
[----:B------:R-:W-:Y:S02]  /*f4df0*/  LOP3.LUT P4, RZ, R15, 0x40, RZ, 0xc0, !PT ;  /* 0x000000400fff7812 */ /* 0x000fe4000788c0ff */
[----:B0-----:R-:W-:-:S05]  /*f4e00*/  PRMT R0, R50, 0x7771, RZ ;  /* 0x0000777132007816 */ /* 0x001fca00000000ff */
[----:B------:R0:W-:Y:S01]  /*f4e10*/  @P0 STG.E.U8 desc[UR10][R230.64], R0 ;  /* 0x00000000e6000986 */ /* 0x0001e2000c10110a */
        /* <DEDUP_REMOVED lines=79> */
[----:B------:R-:W-:Y:S02]  /*f5310*/  LOP3.LUT P6, RZ, R220, 0x8000000, RZ, 0xc0, !PT ;  /* 0x08000000dcff7812 */ /* 0x000fe400078cc0ff */
[----:B0-----:R-:W-:Y:S01]  /*f5320*/  PRMT R0, R56, 0x7770, RZ ;  /* 0x0000777038007816 */ /* 0x001fe200000000ff */
[----:B------:R-:W2:Y:S10]  /*f5330*/  LDL.LU R20, [R1+0x1608] ;  /* 0x0016080001147983 */ /* 0x000eb40000300800 */
[----:B------:R-:W-:Y:S01]  /*f5340*/  @P6 STG.E.U8 desc[UR10][R238.64], R55 ;  /* 0x00000037ee006986 */ /* 0x000fe2000c10110a */
[----:B------:R-:W-:-:S13]  /*f5350*/  LOP3.LUT P6, RZ, R220, 0x4000000, RZ, 0xc0, !PT ;  /* 0x04000000dcff7812 */ /* 0x000fda00078cc0ff */
        /* <DEDUP_REMOVED lines=9> */
[C---:B------:R-:W-:Y:S02]  /*f53f0*/  LOP3.LUT P1, RZ, R15.reuse, 0x400000, RZ, 0xc0, !PT ;  /* 0x004000000fff7812 */ /* 0x040fe4000782c0ff */
        /* <DEDUP_REMOVED lines=142> */
[----:B0-----:R-:W2:Y:S06]  /*f5ce0*/  LDL.LU.64 R16, [R1+0x2ff0] ;  /* 0x002ff00001107983 */ /* 0x001eac0000300a00 */
        /* <DEDUP_REMOVED lines=14> */
[----:B------:R-:W-:Y:S02]  /*f5dd0*/  PRMT R63, R63, 0x7773, RZ ;  /* 0x000077733f3f7816 */ /* 0x000fe400000000ff */
[----:B------:R-:W-:Y:S01]  /*f5de0*/  LOP3.LUT R220, R220, 0xffffbfff, RZ, 0xc0, !PT ;  /* 0xffffbfffdcdc7812 */ /* 0x000fe200078ec0ff */
[----:B---3--:R0:W-:Y:S01]  /*f5df0*/  @P3 STG.E.U8 desc[UR10][R230.64], R0 ;  /* 0x00000000e6003986 */ /* 0x0081e2000c10110a */
[C---:B------:R-:W-:Y:S02]  /*f5e00*/  LOP3.LUT P5, RZ, R20.reuse, 0x20000, RZ, 0xc0, !PT ;  /* 0x0002000014ff7812 */ /* 0x040fe400078ac0ff */
[C---:B------:R-:W-:Y:S01]  /*f5e10*/  LOP3.LUT P0, RZ, R20.reuse, 0x8000000, RZ, 0xc0, !PT ;  /* 0x0800000014ff7812 */ /* 0x040fe2000780c0ff */
[----:B----4-:R-:W-:Y:S01]  /*f5e20*/  @P4 STG.E.U8 desc[UR10][R228.64], R63 ;  /* 0x0000003fe4004986 */ /* 0x010fe2000c10110a */
[----:B------:R-:W-:-:S02]  /*f5e30*/  LOP3.LUT P1, RZ, R20, 0x10000000, RZ, 0xc0, !PT ;  /* 0x1000000014ff7812 */ /* 0x000fc4000782c0ff */
[----:B------:R-:W-:Y:S02]  /*f5e40*/  LOP3.LUT P2, RZ, R20, 0x20000000, RZ, 0xc0, !PT ;  /* 0x2000000014ff7812 */ /* 0x000fe4000784c0ff */
[----:B------:R-:W-:Y:S02]  /*f5e50*/  @P6 LOP3.LUT R220, R220, 0x4000, RZ, 0xfc, !PT ;  /* 0x00004000dcdc6812 */ /* 0x000fe400078efcff */
[C---:B------:R-:W-:Y:S02]  /*f5e60*/  LOP3.LUT P6, RZ, R20.reuse, 0x40000, RZ, 0xc0, !PT ;  /* 0x0004000014ff7812 */ /* 0x040fe400078cc0ff */
[C---:B------:R-:W-:Y:S02]  /*f5e70*/  LOP3.LUT P3, RZ, R20.reuse, 0x40000000, RZ, 0xc0, !PT ;  /* 0x4000000014ff7812 */ /* 0x040fe4000786c0ff */
[----:B------:R-:W-:Y:S02]  /*f5e80*/  LOP3.LUT P4, RZ, R20, 0x80000000, RZ, 0xc0, !PT ;  /* 0x8000000014ff7812 */ /* 0x000fe4000788c0ff */
[----:B------:R-:W3:Y:S01]  /*f5e90*/  LDL.LU.64 R20, [R1+0x2fb0] ;  /* 0x002fb00001147983 */ /* 0x000ee20000300a00 */
[----:B0-----:R-:W-:-:S03]  /*f5ea0*/  PRMT R0, R64, 0x7770, RZ ;  /* 0x0000777040007816 */ /* 0x001fc600000000ff */
        /* <DEDUP_REMOVED lines=12> */
[----:B------:R-:W-:Y:S02]  /*f5f70*/  LOP3.LUT P6, RZ, R220, 0x2000, RZ, 0xc0, !PT ;  /* 0x00002000dcff7812 */ /* 0x000fe400078cc0ff */
        /* <DEDUP_REMOVED lines=15> */
[----:B---3--:R-:W-:Y:S01]  /*f6070*/  @P6 STG.E.U8 desc[UR10][R20.64], R68 ;  /* 0x0000004414006986 */ /* 0x008fe2000c10110a */
[----:B------:R-:W-:Y:S02]  /*f6080*/  LOP3.LUT P6, RZ, R220, 0x100, RZ, 0xc0, !PT ;  /* 0x00000100dcff7812 */ /* 0x000fe400078cc0ff */
[----:B0-----:R-:W-:-:S11]  /*f6090*/  PRMT R0, R65, 0x7770, RZ ;  /* 0x0000777041007816 */ /* 0x001fd600000000ff */
[----:B----4-:R0:W-:Y:S01]  /*f60a0*/  @P6 STG.E.U8 desc[UR10][R232.64], R0 ;  /* 0x00000000e8006986 */ /* 0x0101e2000c10110a */
[----:B------:R-:W-:Y:S02]  /*f60b0*/  LOP3.LUT P6, RZ, R220, 0x80, RZ, 0xc0, !PT ;  /* 0x00000080dcff7812 */ /* 0x000fe400078cc0ff */
[----:B0-----:R-:W-:-:S11]  /*f60c0*/  PRMT R0, R65, 0x7771, RZ ;  /* 0x0000777141007816 */ /* 0x001fd600000000ff */
[----:B------:R0:W-:Y:S01]  /*f60d0*/  @P6 STG.E.U8 desc[UR10][R6.64], R0 ;  /* 0x0000000006006986 */ /* 0x0001e2000c10110a */
        /* <DEDUP_REMOVED lines=52> */
[C---:B------:R-:W-:Y:S02]  /*f6420*/  LOP3.LUT P6, RZ, R15.reuse, 0x40, RZ, 0xc0, !PT ;  /* 0x000000400fff7812 */ /* 0x040fe400078cc0ff */
        /* <DEDUP_REMOVED lines=27> */
[----:B------:R0:W-:Y:S01]  /*f65e0*/  @P6 STG.E.U8 desc[UR10][R20.64], R70 ;  /* 0x0000004614006986 */ /* 0x0001e2000c10110a */
[C---:B------:R-:W-:Y:S02]  /*f65f0*/  LOP3.LUT P6, RZ, R220.reuse, 0x8, RZ, 0xc0, !PT ;  /* 0x00000008dcff7812 */ /* 0x040fe400078cc0ff */
[C---:B------:R-:W-:Y:S02]  /*f6600*/  LOP3.LUT P0, RZ, R15.reuse, 0x4000, RZ, 0xc0, !PT ;  /* 0x000040000fff7812 */ /* 0x040fe4000780c0ff */
[C---:B------:R-:W-:Y:S02]  /*f6610*/  LOP3.LUT P1, RZ, R15.reuse, 0x8000, RZ, 0xc0, !PT ;  /* 0x000080000fff7812 */ /* 0x040fe4000782c0ff */
[C---:B------:R-:W-:Y:S02]  /*f6620*/  LOP3.LUT P2, RZ, R15.reuse, 0x10000, RZ, 0xc0, !PT ;  /* 0x000100000fff7812 */ /* 0x040fe4000784c0ff */
[C---:B------:R-:W-:Y:S02]  /*f6630*/  LOP3.LUT P3, RZ, R15.reuse, 0x20000, RZ, 0xc0, !PT ;  /* 0x000200000fff7812 */ /* 0x040fe4000786c0ff */
[----:B------:R-:W-:Y:S01]  /*f6640*/  LOP3.LUT P4, RZ, R15, 0x40000, RZ, 0xc0, !PT ;  /* 0x000400000fff7812 */ /* 0x000fe2000788c0ff */
[----:B0-----:R-:W2:Y:S04]  /*f6650*/  LDL.LU R20, [R1+0x1610] ;  /* 0x0016100001147983 */ /* 0x001ea80000300800 */
        /* <DEDUP_REMOVED lines=12> */
[----:B------:R0:W-:Y:S02]  /*f6720*/  @P6 STG.E.U8 desc[UR10][R6.64], R0 ;  /* 0x0000000006006986 */ /* 0x0001e4000c10110a */
        /* <DEDUP_REMOVED lines=67> */
[----:B------:R-:W-:Y:S02]  /*f6b60*/  LOP3.LUT P6, RZ, R221, 0x40000000, RZ, 0xc0, !PT ;  /* 0x40000000ddff7812 */ /* 0x000fe400078cc0ff */
        /* <DEDUP_REMOVED lines=174> */
[----:B------:R-:W2:Y:S04]  /*f7650*/  LDL.LU.64 R236, [R1+0x17d8] ;  /* 0x0017d80001ec7983 */ /* 0x000ea80000300a00 */
[----:B------:R-:W2:Y:S04]  /*f7660*/  LDL.LU.64 R234, [R1+0x17d0] ;  /* 0x0017d00001ea7983 */ /* 0x000ea80000300a00 */
[----:B------:R-:W-:Y:S02]  /*f7670*/  @P6 LOP3.LUT R221, R221, 0x1000, RZ, 0xfc, !PT ;  /* 0x00001000dddd6812 */ /* 0x000fe400078efcff */
[----:B------:R-:W-:-:S02]  /*f7680*/  LOP3.LUT P6, RZ, R15, 0x1, RZ, 0xc0, !PT ;  /* 0x000000010fff7812 */ /* 0x000fc400078cc0ff */
        /* <DEDUP_REMOVED lines=10> */
[C---:B------:R-:W-:Y:S02]  /*f7730*/  PRMT R0, R81.reuse, 0x7772, RZ ;  /* 0x0000777251007816 */ /* 0x040fe400000000ff */
[----:B------:R-:W-:Y:S01]  /*f7740*/  PRMT R81, R81, 0x7773, RZ ;  /* 0x0000777351517816 */ /* 0x000fe200000000ff */
[----:B------:R-:W2:Y:S04]  /*f7750*/  LDL.LU.64 R232, [R1+0x17c0] ;  /* 0x0017c00001e87983 */ /* 0x000ea80000300a00 */
[----:B---3--:R0:W-:Y:S04]  /*f7760*/  @P3 STG.E.U8 desc[UR10][R230.64], R0 ;  /* 0x00000000e6003986 */ /* 0x0081e8000c10110a */
[----:B----4-:R1:W-:Y:S04]  /*f7770*/  @P4 STG.E.U8 desc[UR10][R228.64], R81 ;  /* 0x00000051e4004986 */ /* 0x0103e8000c10110a */
[----:B------:R-:W3:Y:S01]  /*f7780*/  LDL.LU.64 R6, [R1+0x17b8] ;  /* 0x0017b80001067983 */ /* 0x000ee20000300a00 */
[----:B0-----:R-:W-:-:S03]  /*f7790*/  PRMT R0, R85, 0x7770, RZ ;  /* 0x0000777055007816 */ /* 0x001fc600000000ff */
[----:B------:R-:W4:Y:S04]  /*f77a0*/  LDL.LU.64 R230, [R1+0x17b0] ;  /* 0x0017b00001e67983 */ /* 0x000f280000300a00 */
[----:B------:R0:W-:Y:S04]  /*f77b0*/  @P5 STG.E.U8 desc[UR10][R4.64], R0 ;  /* 0x0000000004005986 */ /* 0x0001e8000c10110a */
[----:B-1----:R-:W4:Y:S01]  /*f77c0*/  LDL.LU.64 R228, [R1+0x17a8] ;  /* 0x0017a80001e47983 */ /* 0x002f220000300a00 */
[----:B0-----:R-:W-:-:S03]  /*f77d0*/  PRMT R0, R85, 0x7771, RZ ;  /* 0x0000777155007816 */ /* 0x001fc600000000ff */
[----:B------:R-:W4:Y:S04]  /*f77e0*/  LDL.LU.64 R4, [R1+0x17a0] ;  /* 0x0017a00001047983 */ /* 0x000f280000300a00 */
[----:B------:R0:W-:Y:S01]  /*f77f0*/  @P6 STG.E.U8 desc[UR10][R226.64], R0 ;  /* 0x00000000e2006986 */ /* 0x0001e2000c10110a */
[----:B------:R-:W-:Y:S02]  /*f7800*/  LOP3.LUT P6, RZ, R221, 0x4000, RZ, 0xc0, !PT ;  /* 0x00004000ddff7812 */ /* 0x000fe400078cc0ff */
        /* <DEDUP_REMOVED lines=28> */
[----:B---3--:R0:W-:Y:S01]  /*f79d0*/  @P6 STG.E.U8 desc[UR10][R6.64], R0 ;  /* 0x0000000006006986 */ /* 0x0081e2000c10110a */
[----:B------:R-:W-:Y:S02]  /*f79e0*/  LOP3.LUT P3, RZ, R15, 0x400, RZ, 0xc0, !PT ;  /* 0x000004000fff7812 */ /* 0x000fe4000786c0ff */
[C---:B0-----:R-:W-:Y:S02]  /*f79f0*/  PRMT R0, R86.reuse, 0x7772, RZ ;  /* 0x0000777256007816 */ /* 0x041fe400000000ff */
[----:B------:R-:W-:-:S03]  /*f7a00*/  PRMT R86, R86, 0x7773, RZ ;  /* 0x0000777356567816 */ /* 0x000fc600000000ff */
[----:B----4-:R0:W-:Y:S01]  /*f7a10*/  @P0 STG.E.U8 desc[UR10][R230.64], R0 ;  /* 0x00000000e6000986 */ /* 0x0101e2000c10110a */
[C---:B------:R-:W-:Y:S02]  /*f7a20*/  LOP3.LUT P4, RZ, R15.reuse, 0x800, RZ, 0xc0, !PT ;  /* 0x000008000fff7812 */ /* 0x040fe4000788c0ff */
[----:B------:R-:W-:Y:S01]  /*f7a30*/  LOP3.LUT P5, RZ, R15, 0x1000, RZ, 0xc0, !PT ;  /* 0x000010000fff7812 */ /* 0x000fe200078ac0ff */
        /* <DEDUP_REMOVED lines=36> */
[----:B------:R-:W-:Y:S02]  /*f7c80*/  LOP3.LUT P6, RZ, R15, 0x100000, RZ, 0xc0, !PT ;  /* 0x001000000fff7812 */ /* 0x000fe400078cc0ff */
        /* <DEDUP_REMOVED lines=215> */
[----:B------:R-:W2:Y:S01]  /*f8a00*/  LDL.LU.64 R20, [R1+0x1578] ;  /* 0x0015780001147983 */ /* 0x000ea20000300a00 */
[----:B------:R-:W-:Y:S02]  /*f8a10*/  PRMT R96, R96, 0x7773, RZ ;  /* 0x0000777360607816 */ /* 0x000fe400000000ff */
[C---:B------:R-:W-:Y:S01]  /*f8a20*/  PRMT R0, R100.reuse, 0x7770, RZ ;  /* 0x0000777064007816 */ /* 0x040fe200000000ff */
[----:B------:R-:W2:Y:S04]  /*f8a30*/  LDL.LU.64 R232, [R1+0x1568] ;  /* 0x0015680001e87983 */ /* 0x000ea80000300a00 */
[----:B---3--:R0:W-:Y:S04]  /*f8a40*/  @P3 STG.E.U8 desc[UR10][R230.64], R96 ;  /* 0x00000060e6003986 */ /* 0x0081e8000c10110a */
[----:B----4-:R1:W-:Y:S04]  /*f8a50*/  @P4 STG.E.U8 desc[UR10][R228.64], R0 ;  /* 0x00000000e4004986 */ /* 0x0103e8000c10110a */
[----:B------:R-:W3:Y:S04]  /*f8a60*/  LDL.LU.64 R6, [R1+0x1560] ;  /* 0x0015600001067983 */ /* 0x000ee80000300a00 */
[----:B0-----:R-:W4:Y:S01]  /*f8a70*/  LDL.LU.64 R230, [R1+0x1558] ;  /* 0x0015580001e67983 */ /* 0x001f220000300a00 */
        /* <DEDUP_REMOVED lines=36> */
[----:B---3--:R0:W-:Y:S01]  /*f8cc0*/  @P6 STG.E.U8 desc[UR10][R6.64], R0 ;  /* 0x0000000006006986 */ /* 0x0081e2000c10110a */
[----:B------:R-:W-:-:S03]  /*f8cd0*/  LOP3.LUT P3, RZ, R15, 0x8, RZ, 0xc0, !PT ;  /* 0x000000080fff7812 */ /* 0x000fc6000786c0ff */
[----:B----4-:R-:W-:Y:S01]  /*f8ce0*/  @P0 STG.E.U8 desc[UR10][R230.64], R101 ;  /* 0x00000065e6000986 */ /* 0x010fe2000c10110a */
[----:B0-----:R-:W-:-:S05]  /*f8cf0*/  PRMT R0, R98, 0x7770, RZ ;  /* 0x0000777062007816 */ /* 0x001fca00000000ff */
[----:B------:R0:W-:Y:S01]  /*f8d00*/  @P1 STG.E.U8 desc[UR10][R228.64], R0 ;  /* 0x00000000e4001986 */ /* 0x0001e2000c10110a */
        /* <DEDUP_REMOVED lines=77> */
[C---:B------:R-:W-:Y:S02]  /*f91e0*/  LOP3.LUT P6, RZ, R222.reuse, 0x800, RZ, 0xc0, !PT ;  /* 0x00000800deff7812 */ /* 0x040fe400078cc0ff */
[----:B0-----:R-:W-:Y:S01]  /*f91f0*/  PRMT R0, R103, 0x7771, RZ ;  /* 0x0000777167007816 */ /* 0x001fe200000000ff */
        /* <DEDUP_REMOVED lines=197> */
[C---:B------:R-:W-:Y:S01]  /*f9e50*/  PRMT R0, R112.reuse, 0x7772, RZ ;  /* 0x0000777270007816 */ /* 0x040fe200000000ff */
[----:B------:R-:W2:Y:S01]  /*f9e60*/  LDL.LU R15, [R1+0x1624] ;  /* 0x00162400010f7983 */ /* 0x000ea20000300800 */
        /* <DEDUP_REMOVED lines=300> */
[----:B------:R-:W-:Y:S01]  /*fb130*/  PRMT R123, R123, 0x7773, RZ ;  /* 0x000077737b7b7816 */ /* 0x000fe200000000ff */
[----:B------:R-:W2:Y:S01]  /*fb140*/  LDL.LU R15, [R1+0x162c] ;  /* 0x00162c00010f7983 */ /* 0x000ea20000300800 */
        /* <DEDUP_REMOVED lines=81> */
[----:B------:R-:W3:Y:S04]  /*fb660*/  LDL.LU.64 R230, [R1+0x1148] ;  /* 0x0011480001e67983 */ /* 0x000ee80000300a00 */
[----:B----4-:R0:W-:Y:S02]  /*fb670*/  @P4 STG.E.U8 desc[UR10][R228.64], R0 ;  /* 0x00000000e4004986 */ /* 0x0101e4000c10110a */
[C---:B0-----:R-:W-:Y:S02]  /*fb680*/  PRMT R0, R129.reuse, 0x7772, RZ ;  /* 0x0000777281007816 */ /* 0x041fe400000000ff */
        /* <DEDUP_REMOVED lines=35> */
[----:B---3--:R-:W-:Y:S04]  /*fb8c0*/  @P6 STG.E.U8 desc[UR10][R6.64], R130 ;  /* 0x0000008206006986 */ /* 0x008fe8000c10110a */
[----:B------:R0:W-:Y:S01]  /*fb8d0*/  @P0 STG.E.U8 desc[UR10][R230.64], R0 ;  /* 0x00000000e6000986 */ /* 0x0001e2000c10110a */
        /* <DEDUP_REMOVED lines=1219> */
[----:B------:R-:W4:Y:S01]  /*100510*/  LDL.LU.64 R18, [R1+0x7c8] ;  /* 0x0007c80001127983 */ /* 0x000f220000300a00 */
[----:B------:R-:W-:-:S02]  /*100520*/  LOP3.LUT P6, RZ, R251, 0x400000, RZ, 0xc0, !PT ;  /* 0x00400000fbff7812 */ /* 0x000fc400078cc0ff */
[----:B------:R-:W-:Y:S02]  /*100530*/  LOP3.LUT P2, RZ, R250, 0x4, RZ, 0xc0, !PT ;  /* 0x00000004faff7812 */ /* 0x000fe4000784c0ff */
[----:B------:R-:W-:Y:S02]  /*100540*/  LOP3.LUT R225, R225, 0xffff7fff, RZ, 0xc0, !PT ;  /* 0xffff7fffe1e17812 */ /* 0x000fe400078ec0ff */
        /* <DEDUP_REMOVED lines=22> */
[C---:B------:R-:W-:Y:S02]  /*1006b0*/  LOP3.LUT P6, RZ, R251.reuse, 0x20000000, RZ, 0xc0, !PT ;  /* 0x20000000fbff7812 */ /* 0x040fe400078cc0ff */
[----:B------:R-:W-:Y:S02]  /*1006c0*/  LOP3.LUT P5, RZ, R251, 0x80000000, RZ, 0xc0, !PT ;  /* 0x80000000fbff7812 */ /* 0x000fe400078ac0ff */
[----:B------:R-:W-:Y:S02]  /*1006d0*/  PRMT R191, R191, 0x7773, RZ ;  /* 0x00007773bfbf7816 */ /* 0x000fe400000000ff */
[----:B------:R-:W-:-:S07]  /*1006e0*/  LOP3.LUT R225, R225, 0xffbfffff, RZ, 0xc0, !PT ;  /* 0xffbfffffe1e17812 */ /* 0x000fce00078ec0ff */
        /* <DEDUP_REMOVED lines=8> */
[----:B------:R-:W2:Y:S01]  /*100770*/  LDL.LU.64 R232, [R1+0x798] ;  /* 0x0007980001e87983 */ /* 0x000ea20000300a00 */
[----:B------:R-:W-:-:S03]  /*100780*/  PRMT R0, R192, 0x7770, RZ ;  /* 0x00007770c0007816 */ /* 0x000fc600000000ff */
[----:B---3--:R0:W-:Y:S04]  /*100790*/  @P4 STG.E.U8 desc[UR10][R230.64], R191 ;  /* 0x000000bfe6004986 */ /* 0x0081e8000c10110a */
[----:B------:R-:W3:Y:S04]  /*1007a0*/  LDL.LU.64 R6, [R1+0x790] ;  /* 0x0007900001067983 */ /* 0x000ee80000300a00 */
[----:B----4-:R1:W-:Y:S04]  /*1007b0*/  @P3 STG.E.U8 desc[UR10][R228.64], R0 ;  /* 0x00000000e4003986 */ /* 0x0103e8000c10110a */
        /* <DEDUP_REMOVED lines=37> */
[C---:B0-----:R-:W-:Y:S02]  /*100a10*/  PRMT R0, R193.reuse, 0x7772, RZ ;  /* 0x00007772c1007816 */ /* 0x041fe400000000ff */
[----:B------:R-:W-:-:S09]  /*100a20*/  PRMT R193, R193, 0x7773, RZ ;  /* 0x00007773c1c17816 */ /* 0x000fd200000000ff */
[----:B---3--:R0:W-:Y:S04]  /*100a30*/  @P6 STG.E.U8 desc[UR10][R6.64], R0 ;  /* 0x0000000006006986 */ /* 0x0081e8000c10110a */
        /* <DEDUP_REMOVED lines=8> */
[----:B------:R0:W-:Y:S04]  /*100ac0*/  @P3 STG.E.U8 desc[UR10][R18.64], R197 ;  /* 0x000000c512003986 */ /* 0x0001e8000c10110a */
[----:B0-----:R-:W3:Y:S01]  /*100ad0*/  LDL.LU.64 R18, [R1+0x758] ;  /* 0x0007580001127983 */ /* 0x001ee20000300a00 */
[C---:B------:R-:W-:Y:S02]  /*100ae0*/  LOP3.LUT P5, RZ, R251.reuse, 0x10000, RZ, 0xc0, !PT ;  /* 0x00010000fbff7812 */ /* 0x040fe400078ac0ff */
[----:B------:R-:W-:Y:S01]  /*100af0*/  PRMT R0, R194, 0x7770, RZ ;  /* 0x00007770c2007816 */ /* 0x000fe200000000ff */
[----:B------:R-:W4:Y:S01]  /*100b00*/  LDL.LU.64 R230, [R1+0x750] ;  /* 0x0007500001e67983 */ /* 0x000f220000300a00 */
[----:B------:R-:W-:-:S09]  /*100b10*/  LOP3.LUT P4, RZ, R251, 0x8000, RZ, 0xc0, !PT ;  /* 0x00008000fbff7812 */ /* 0x000fd2000788c0ff */
[----:B--2---:R0:W-:Y:S04]  /*100b20*/  @P5 STG.E.U8 desc[UR10][R16.64], R0 ;  /* 0x0000000010005986 */ /* 0x0041e8000c10110a */
[----:B0-----:R-:W2:Y:S04]  /*100b30*/  LDL.LU.64 R16, [R1+0x748] ;  /* 0x0007480001107983 */ /* 0x001ea80000300a00 */
[----:B------:R-:W2:Y:S04]  /*100b40*/  LDL.LU.64 R228, [R1+0x740] ;  /* 0x0007400001e47983 */ /* 0x000ea80000300a00 */
[----:B------:R-:W2:Y:S04]  /*100b50*/  LDL.LU.64 R4, [R1+0x738] ;  /* 0x0007380001047983 */ /* 0x000ea80000300a00 */
[----:B------:R-:W2:Y:S04]  /*100b60*/  LDL.LU.64 R226, [R1+0x730] ;  /* 0x0007300001e27983 */ /* 0x000ea80000300a00 */
[----:B------:R-:W2:Y:S01]  /*100b70*/  LDL.LU.64 R238, [R1+0x728] ;  /* 0x0007280001ee7983 */ /* 0x000ea20000300a00 */
[----:B------:R-:W-:-:S05]  /*100b80*/  PRMT R0, R194, 0x7771, RZ ;  /* 0x00007771c2007816 */ /* 0x000fca00000000ff */
[----:B---3--:R0:W-:Y:S04]  /*100b90*/  @P4 STG.E.U8 desc[UR10][R18.64], R0 ;  /* 0x0000000012004986 */ /* 0x0081e8000c10110a */
[----:B0-----:R-:W3:Y:S01]  /*100ba0*/  LDL.LU.64 R18, [R1+0x720] ;  /* 0x0007200001127983 */ /* 0x001ee20000300a00 */
[C---:B------:R-:W-:Y:S02]  /*100bb0*/  LOP3.LUT P3, RZ, R251.reuse, 0x800, RZ, 0xc0, !PT ;  /* 0x00000800fbff7812 */ /* 0x040fe4000786c0ff */
[----:B------:R-:W-:Y:S01]  /*100bc0*/  LOP3.LUT P5, RZ, R251, 0x40, RZ, 0xc0, !PT ;  /* 0x00000040fbff7812 */ /* 0x000fe200078ac0ff */
[----:B------:R-:W3:Y:S01]  /*100bd0*/  LDL.LU.64 R236, [R1+0x718] ;  /* 0x0007180001ec7983 */ /* 0x000ee20000300a00 */
[----:B------:R-:W-:Y:S02]  /*100be0*/  LOP3.LUT R225, R225, 0xffffbfff, RZ, 0xc0, !PT ;  /* 0xffffbfffe1e17812 */ /* 0x000fe400078ec0ff */
[C---:B------:R-:W-:Y:S01]  /*100bf0*/  LOP3.LUT P2, RZ, R251.reuse, 0x4000, RZ, 0xc0, !PT ;  /* 0x00004000fbff7812 */ /* 0x040fe2000784c0ff */
[----:B------:R-:W3:Y:S01]  /*100c00*/  LDL.LU.64 R234, [R1+0x710] ;  /* 0x0007100001ea7983 */ /* 0x000ee20000300a00 */
[----:B------:R-:W-:-:S03]  /*100c10*/  LOP3.LUT P1, RZ, R251, 0x2000, RZ, 0xc0, !PT ;  /* 0x00002000fbff7812 */ /* 0x000fc6000782c0ff */
[----:B------:R-:W3:Y:S02]  /*100c20*/  LDL.LU.64 R20, [R1+0x708] ;  /* 0x0007080001147983 */ /* 0x000ee40000300a00 */
[----:B------:R-:W-:-:S04]  /*100c30*/  @P3 LOP3.LUT R225, R225, 0x4000, RZ, 0xfc, !PT ;  /* 0x00004000e1e13812 */ /* 0x000fc800078efcff */
[----:B------:R-:W-:-:S04]  /*100c40*/  LOP3.LUT R225, R225, 0xfffffbff, RZ, 0xc0, !PT ;  /* 0xfffffbffe1e17812 */ /* 0x000fc800078ec0ff */
[----:B------:R-:W-:Y:S02]  /*100c50*/  @P5 LOP3.LUT R225, R225, 0x400, RZ, 0xfc, !PT ;  /* 0x00000400e1e15812 */ /* 0x000fe400078efcff */
[----:B------:R-:W-:Y:S02]  /*100c60*/  LOP3.LUT P5, RZ, R251, 0x80, RZ, 0xc0, !PT ;  /* 0x00000080fbff7812 */ /* 0x000fe400078ac0ff */
[C---:B------:R-:W-:Y:S02]  /*100c70*/  PRMT R0, R194.reuse, 0x7772, RZ ;  /* 0x00007772c2007816 */ /* 0x040fe400000000ff */
[----:B------:R-:W-:Y:S02]  /*100c80*/  PRMT R194, R194, 0x7773, RZ ;  /* 0x00007773c2c27816 */ /* 0x000fe400000000ff */
[----:B------:R-:W-:Y:S01]  /*100c90*/  LOP3.LUT R225, R225, 0xfffff7ff, RZ, 0xc0, !PT ;  /* 0xfffff7ffe1e17812 */ /* 0x000fe200078ec0ff */
[----:B----4-:R-:W-:Y:S06]  /*100ca0*/  @P2 STG.E.U8 desc[UR10][R230.64], R0 ;  /* 0x00000000e6002986 */ /* 0x010fec000c10110a */
[----:B------:R-:W-:-:S02]  /*100cb0*/  @P5 LOP3.LUT R225, R225, 0x800, RZ, 0xfc, !PT ;  /* 0x00000800e1e15812 */ /* 0x000fc400078efcff */
[----:B------:R-:W-:Y:S02]  /*100cc0*/  LOP3.LUT P5, RZ, R251, 0x100, RZ, 0xc0, !PT ;  /* 0x00000100fbff7812 */ /* 0x000fe400078ac0ff */
[----:B------:R-:W-:Y:S02]  /*100cd0*/  LOP3.LUT R225, R225, 0xffffefff, RZ, 0xc0, !PT ;  /* 0xffffefffe1e17812 */ /* 0x000fe400078ec0ff */
[----:B------:R-:W-:-:S09]  /*100ce0*/  LOP3.LUT P6, RZ, R251, 0x8, RZ, 0xc0, !PT ;  /* 0x00000008fbff7812 */ /* 0x000fd200078cc0ff */
[----:B------:R-:W-:Y:S02]  /*100cf0*/  @P5 LOP3.LUT R225, R225, 0x1000, RZ, 0xfc, !PT ;  /* 0x00001000e1e15812 */ /* 0x000fe400078efcff */
[----:B------:R-:W-:Y:S02]  /*100d00*/  LOP3.LUT P5, RZ, R251, 0x200, RZ, 0xc0, !PT ;  /* 0x00000200fbff7812 */ /* 0x000fe400078ac0ff */
[----:B------:R-:W-:Y:S02]  /*100d10*/  LOP3.LUT R225, R225, 0xffffdfff, RZ, 0xc0, !PT ;  /* 0xffffdfffe1e17812 */ /* 0x000fe400078ec0ff */
[----:B------:R-:W-:-:S09]  /*100d20*/  LOP3.LUT P3, RZ, R251, 0x1000, RZ, 0xc0, !PT ;  /* 0x00001000fbff7812 */ /* 0x000fd2000786c0ff */
[----:B------:R-:W-:-:S04]  /*100d30*/  @P5 LOP3.LUT R225, R225, 0x2000, RZ, 0xfc, !PT ;  /* 0x00002000e1e15812 */ /* 0x000fc800078efcff */
[----:B------:R-:W-:-:S04]  /*100d40*/  LOP3.LUT R225, R225, 0xfffffeff, RZ, 0xc0, !PT ;  /* 0xfffffeffe1e17812 */ /* 0x000fc800078ec0ff */
[----:B------:R-:W-:Y:S02]  /*100d50*/  @P6 LOP3.LUT R225, R225, 0x100, RZ, 0xfc, !PT ;  /* 0x00000100e1e16812 */ /* 0x000fe400078efcff */
[----:B------:R-:W-:Y:S02]  /*100d60*/  LOP3.LUT P6, RZ, R251, 0x10, RZ, 0xc0, !PT ;  /* 0x00000010fbff7812 */ /* 0x000fe400078cc0ff */
[----:B------:R-:W-:Y:S02]  /*100d70*/  PRMT R2, R198, 0x7770, RZ ;  /* 0x00007770c6027816 */ /* 0x000fe400000000ff */
[----:B------:R-:W-:-:S09]  /*100d80*/  LOP3.LUT R225, R225, 0xfffffdff, RZ, 0xc0, !PT ;  /* 0xfffffdffe1e17812 */ /* 0x000fd200078ec0ff */
[----:B------:R-:W-:Y:S01]  /*100d90*/  @P6 LOP3.LUT R225, R225, 0x200, RZ, 0xfc, !PT ;  /* 0x00000200e1e16812 */ /* 0x000fe200078efcff */
[----:B--2---:R0:W-:Y:S04]  /*100da0*/  @P1 STG.E.U8 desc[UR10][R16.64], R194 ;  /* 0x000000c210001986 */ /* 0x0041e8000c10110a */
[----:B0-----:R-:W2:Y:S04]  /*100db0*/  LDL.LU.64 R16, [R1+0x700] ;  /* 0x0007000001107983 */ /* 0x001ea80000300a00 */
[----:B------:R-:W4:Y:S04]  /*100dc0*/  LDL.LU.64 R232, [R1+0x6f8] ;  /* 0x0006f80001e87983 */ /* 0x000f280000300a00 */
[----:B------:R-:W4:Y:S04]  /*100dd0*/  LDL.LU.64 R6, [R1+0x6f0] ;  /* 0x0006f00001067983 */ /* 0x000f280000300a00 */
[----:B------:R-:W4:Y:S04]  /*100de0*/  LDL.LU.64 R230, [R1+0x6e8] ;  /* 0x0006e80001e67983 */ /* 0x000f280000300a00 */
[----:B------:R0:W-:Y:S01]  /*100df0*/  @P3 STG.E.U8 desc[UR10][R228.64], R2 ;  /* 0x00000002e4003986 */ /* 0x0001e2000c10110a */
[----:B------:R-:W-:-:S03]  /*100e00*/  LOP3.LUT P3, RZ, R225, 0x4000, RZ, 0xc0, !PT ;  /* 0x00004000e1ff7812 */ /* 0x000fc6000786c0ff */
[----:B0-----:R-:W4:Y:S01]  /*100e10*/  LDL.LU.64 R228, [R1+0x6e0] ;  /* 0x0006e00001e47983 */ /* 0x001f220000300a00 */
[----:B------:R-:W-:Y:S02]  /*100e20*/  LOP3.LUT P5, RZ, R251, 0x400, RZ, 0xc0, !PT ;  /* 0x00000400fbff7812 */ /* 0x000fe400078ac0ff */
[----:B------:R-:W-:-:S07]  /*100e30*/  PRMT R3, R198, 0x7771, RZ ;  /* 0x00007771c6037816 */ /* 0x000fce00000000ff */
[----:B------:R0:W-:Y:S02]  /*100e40*/  @P3 STG.E.U8 desc[UR10][R4.64], R3 ;  /* 0x0000000304003986 */ /* 0x0001e4000c10110a */
[----:B0-----:R-:W-:-:S05]  /*100e50*/  PRMT R4, R198, 0x7772, RZ ;  /* 0x00007772c6047816 */ /* 0x001fca00000000ff */
[----:B------:R0:W-:Y:S04]  /*100e60*/  @P5 STG.E.U8 desc[UR10][R226.64], R4 ;  /* 0x00000004e2005986 */ /* 0x0001e8000c10110a */
[----:B0-----:R-:W4:Y:S01]  /*100e70*/  LDL.LU.64 R226, [R1+0x6d8] ;  /* 0x0006d80001e27983 */ /* 0x001f220000300a00 */
[----:B------:R-:W-:Y:S02]  /*100e80*/  LOP3.LUT P5, RZ, R225, 0x2000, RZ, 0xc0, !PT ;  /* 0x00002000e1ff7812 */ /* 0x000fe400078ac0ff */
[----:B------:R-:W-:Y:S02]  /*100e90*/  PRMT R198, R198, 0x7773, RZ ;  /* 0x00007773c6c67816 */ /* 0x000fe400000000ff */
[----:B------:R-:W-:-:S09]  /*100ea0*/  PRMT R0, R195, 0x7770, RZ ;  /* 0x00007770c3007816 */ /* 0x000fd200000000ff */
[----:B------:R-:W-:Y:S01]  /*100eb0*/  @P5 STG.E.U8 desc[UR10][R238.64], R198 ;  /* 0x000000c6ee005986 */ /* 0x000fe2000c10110a */
[----:B------:R-:W-:-:S13]  /*100ec0*/  LOP3.LUT P5, RZ, R225, 0x1000, RZ, 0xc0, !PT ;  /* 0x00001000e1ff7812 */ /* 0x000fda00078ac0ff */
[----:B---3--:R0:W-:Y:S04]  /*100ed0*/  @P5 STG.E.U8 desc[UR10][R18.64], R0 ;  /* 0x0000000012005986 */ /* 0x0081e8000c10110a */
[----:B0-----:R-:W3:Y:S01]  /*100ee0*/  LDL.LU.64 R18, [R1+0x6d0] ;  /* 0x0006d00001127983 */ /* 0x001ee20000300a00 */
[----:B------:R-:W-:Y:S02]  /*100ef0*/  LOP3.LUT P5, RZ, R225, 0x800, RZ, 0xc0, !PT ;  /* 0x00000800e1ff7812 */ /* 0x000fe400078ac0ff */
[----:B------:R-:W-:Y:S02]  /*100f00*/  PRMT R5, R195, 0x7771, RZ ;  /* 0x00007771c3057816 */ /* 0x000fe400000000ff */
[----:B------:R-:W-:Y:S02]  /*100f10*/  LOP3.LUT P6, RZ, R251, 0x20, RZ, 0xc0, !PT ;  /* 0x00000020fbff7812 */ /* 0x000fe400078cc0ff */
[----:B------:R-:W-:-:S07]  /*100f20*/  PRMT R2, R195, 0x7772, RZ ;  /* 0x00007772c3027816 */ /* 0x000fce00000000ff */
[----:B------:R-:W-:Y:S01]  /*100f30*/  @P5 STG.E.U8 desc[UR10][R236.64], R5 ;  /* 0x00000005ec005986 */ /* 0x000fe2000c10110a */
[----:B------:R-:W-:Y:S02]  /*100f40*/  LOP3.LUT P5, RZ, R225, 0x400, RZ, 0xc0, !PT ;  /* 0x00000400e1ff7812 */ /* 0x000fe400078ac0ff */
[----:B------:R-:W-:Y:S02]  /*100f50*/  PRMT R195, R195, 0x7773, RZ ;  /* 0x00007773c3c37816 */ /* 0x000fe400000000ff */
[----:B------:R-:W-:-:S09]  /*100f60*/  PRMT R3, R199, 0x7770, RZ ;  /* 0x00007770c7037816 */ /* 0x000fd200000000ff */
[----:B------:R0:W-:Y:S04]  /*100f70*/  @P5 STG.E.U8 desc[UR10][R234.64], R2 ;  /* 0x00000002ea005986 */ /* 0x0001e8000c10110a */
[----:B------:R-:W-:Y:S01]  /*100f80*/  @P6 STG.E.U8 desc[UR10][R20.64], R195 ;  /* 0x000000c314006986 */ /* 0x000fe2000c10110a */
[----:B------:R-:W-:Y:S02]  /*100f90*/  LOP3.LUT P6, RZ, R225, 0x200, RZ, 0xc0, !PT ;  /* 0x00000200e1ff7812 */ /* 0x000fe400078cc0ff */
[C---:B------:R-:W-:Y:S02]  /*100fa0*/  LOP3.LUT P4, RZ, R251.reuse, 0x4, RZ, 0xc0, !PT ;  /* 0x00000004fbff7812 */ /* 0x040fe4000788c0ff */
[----:B------:R-:W-:Y:S02]  /*100fb0*/  LOP3.LUT P0, RZ, R251, 0x2, RZ, 0xc0, !PT ;  /* 0x00000002fbff7812 */ /* 0x000fe4000780c0ff */
[----:B------:R-:W-:-:S02]  /*100fc0*/  PRMT R4, R199, 0x7771, RZ ;  /* 0x00007771c7047816 */ /* 0x000fc400000000ff */
[C---:B------:R-:W-:Y:S02]  /*100fd0*/  PRMT R0, R199.reuse, 0x7772, RZ ;  /* 0x00007772c7007816 */ /* 0x040fe400000000ff */
[----:B------:R-:W-:Y:S02]  /*100fe0*/  PRMT R199, R199, 0x7773, RZ ;  /* 0x00007773c7c77816 */ /* 0x000fe400000000ff */
[----:B------:R-:W-:Y:S02]  /*100ff0*/  LOP3.LUT P2, RZ, R251, 0x1, RZ, 0xc0, !PT ;  /* 0x00000001fbff7812 */ /* 0x000fe4000784c0ff */
[----:B0-----:R-:W-:Y:S02]  /*101000*/  PRMT R2, R200, 0x7770, RZ ;  /* 0x00007770c8027816 */ /* 0x001fe400000000ff */
[----:B------:R-:W-:Y:S02]  /*101010*/  LOP3.LUT P1, RZ, R252, 0x80000000, RZ, 0xc0, !PT ;  /* 0x80000000fcff7812 */ /* 0x000fe4000782c0ff */
[----:B------:R-:W-:Y:S01]  /*101020*/  PRMT R5, R200, 0x7771, RZ ;  /* 0x00007771c8057816 */ /* 0x000fe200000000ff */
[----:B--2---:R0:W-:Y:S01]  /*101030*/  @P6 STG.E.U8 desc[UR10][R16.64], R3 ;  /* 0x0000000310006986 */ /* 0x0041e2000c10110a */
[----:B------:R-:W-:-:S03]  /*101040*/  LOP3.LUT P6, RZ, R225, 0x100, RZ, 0xc0, !PT ;  /* 0x00000100e1ff7812 */ /* 0x000fc600078cc0ff */
[----:B0-----:R-:W2:Y:S10]  /*101050*/  LDL.LU.64 R16, [R1+0x6c8] ;  /* 0x0006c80001107983 */ /* 0x001eb40000300a00 */
[----:B----4-:R-:W-:Y:S04]  /*101060*/  @P6 STG.E.U8 desc[UR10][R232.64], R4 ;  /* 0x00000004e8006986 */ /* 0x010fe8000c10110a */
[----:B------:R-:W-:Y:S04]  /*101070*/  @P4 STG.E.U8 desc[UR10][R6.64], R0 ;  /* 0x0000000006004986 */ /* 0x000fe8000c10110a */
[----:B------:R0:W-:Y:S04]  /*101080*/  @P0 STG.E.U8 desc[UR10][R230.64], R199 ;  /* 0x000000c7e6000986 */ /* 0x0001e8000c10110a */
[----:B0-----:R-:W4:Y:S04]  /*101090*/  LDL.LU.64 R230, [R1+0x6c0] ;  /* 0x0006c00001e67983 */ /* 0x001f280000300a00 */
[----:B------:R0:W-:Y:S04]  /*1010a0*/  @P2 STG.E.U8 desc[UR10][R228.64], R2 ;  /* 0x00000002e4002986 */ /* 0x0001e8000c10110a */
[----:B0-----:R-:W4:Y:S04]  /*1010b0*/  LDL.LU.64 R228, [R1+0x6b8] ;  /* 0x0006b80001e47983 */ /* 0x001f280000300a00 */
[----:B------:R0:W-:Y:S04]  /*1010c0*/  @P1 STG.E.U8 desc[UR10][R226.64], R5 ;  /* 0x00000005e2001986 */ /* 0x0001e8000c10110a */
[----:B0-----:R-:W4:Y:S01]  /*1010d0*/  LDL.LU.64 R226, [R1+0x6b0] ;  /* 0x0006b00001e27983 */ /* 0x001f220000300a00 */
[----:B------:R-:W-:-:S03]  /*1010e0*/  LOP3.LUT P3, RZ, R252, 0x40000000, RZ, 0xc0, !PT ;  /* 0x40000000fcff7812 */ /* 0x000fc6000786c0ff */
[----:B------:R-:W4:Y:S01]  /*1010f0*/  LDL.LU.64 R20, [R1+0x6a8] ;  /* 0x0006a80001147983 */ /* 0x000f220000300a00 */
[----:B------:R-:W-:-:S09]  /*101100*/  PRMT R3, R200, 0x7772, RZ ;  /* 0x00007772c8037816 */ /* 0x000fd200000000ff */
[----:B---3--:R0:W-:Y:S04]  /*101110*/  @P3 STG.E.U8 desc[UR10][R18.64], R3 ;  /* 0x0000000312003986 */ /* 0x0081e8000c10110a */
[----:B0-----:R-:W3:Y:S04]  /*101120*/  LDL.LU.64 R18, [R1+0x6a0] ;  /* 0x0006a00001127983 */ /* 0x001ee80000300a00 */
[----:B------:R-:W3:Y:S01]  /*101130*/  LDL.LU.64 R232, [R1+0x698] ;  /* 0x0006980001e87983 */ /* 0x000ee20000300a00 */
[C---:B------:R-:W-:Y:S02]  /*101140*/  LOP3.LUT P5, RZ, R252.reuse, 0x20000000, RZ, 0xc0, !PT ;  /* 0x20000000fcff7812 */ /* 0x040fe400078ac0ff */
[----:B------:R-:W-:Y:S01]  /*101150*/  LOP3.LUT P4, RZ, R252, 0x10000000, RZ, 0xc0, !PT ;  /* 0x10000000fcff7812 */ /* 0x000fe2000788c0ff */
[----:B------:R-:W3:Y:S01]  /*101160*/  LDL.LU.64 R234, [R1+0x690] ;  /* 0x0006900001ea7983 */ /* 0x000ee20000300a00 */
[----:B------:R-:W-:-:S02]  /*101170*/  PRMT R200, R200, 0x7773, RZ ;  /* 0x00007773c8c87816 */ /* 0x000fc400000000ff */
[----:B------:R-:W-:Y:S02]  /*101180*/  PRMT R0, R204, 0x7770, RZ ;  /* 0x00007770cc007816 */ /* 0x000fe400000000ff */
[----:B------:R-:W-:Y:S02]  /*101190*/  LOP3.LUT P2, RZ, R252, 0x8000000, RZ, 0xc0, !PT ;  /* 0x08000000fcff7812 */ /* 0x000fe4000784c0ff */
[----:B------:R-:W-:Y:S02]  /*1011a0*/  PRMT R4, R204, 0x7771, RZ ;  /* 0x00007771cc047816 */ /* 0x000fe400000000ff */
[----:B------:R-:W-:-:S04]  /*1011b0*/  LOP3.LUT P6, RZ, R252, 0x2000000, RZ, 0xc0, !PT ;  /* 0x02000000fcff7812 */ /* 0x000fc800078cc0ff */
[----:B------:R-:W-:Y:S02]  /*1011c0*/  P2R R5, PR, RZ, 0x40 ;  /* 0x00000040ff057803 */ /* 0x000fe40000000000 */
[----:B------:R-:W-:Y:S02]  /*1011d0*/  LOP3.LUT P6, RZ, R252, 0x4000000, RZ, 0xc0, !PT ;  /* 0x04000000fcff7812 */ /* 0x000fe400078cc0ff */
[----:B------:R-:W-:Y:S02]  /*1011e0*/  PRMT R2, R204, 0x7772, RZ ;  /* 0x00007772cc027816 */ /* 0x000fe400000000ff */
[----:B------:R-:W-:-:S04]  /*1011f0*/  LOP3.LUT P1, RZ, R252, 0x10000, RZ, 0xc0, !PT ;  /* 0x00010000fcff7812 */ /* 0x000fc8000782c0ff */
[----:B------:R-:W-:Y:S02]  /*101200*/  P2R R13, PR, RZ, 0x2 ;  /* 0x00000002ff0d7803 */ /* 0x000fe40000000000 */
[----:B------:R-:W-:-:S04]  /*101210*/  LOP3.LUT P1, RZ, R252, 0x40000, RZ, 0xc0, !PT ;  /* 0x00040000fcff7812 */ /* 0x000fc8000782c0ff */
[----:B------:R-:W-:Y:S02]  /*101220*/  P2R R8, PR, RZ, 0x2 ;  /* 0x00000002ff087803 */ /* 0x000fe40000000000 */
[----:B------:R-:W-:Y:S02]  /*101230*/  LOP3.LUT P1, RZ, R252, 0x100000, RZ, 0xc0, !PT ;  /* 0x00100000fcff7812 */ /* 0x000fe4000782c0ff */
[----:B------:R-:W-:Y:S02]  /*101240*/  PRMT R204, R204, 0x7773, RZ ;  /* 0x00007773cccc7816 */ /* 0x000fe400000000ff */
[----:B------:R-:W-:Y:S02]  /*101250*/  P2R R7, PR, RZ, 0x2 ;  /* 0x00000002ff077803 */ /* 0x000fe40000000000 */
[----:B------:R-:W-:-:S04]  /*101260*/  LOP3.LUT P1, RZ, R252, 0x400000, RZ, 0xc0, !PT ;  /* 0x00400000fcff7812 */ /* 0x000fc8000782c0ff */
[----:B------:R-:W-:Y:S02]  /*101270*/  P2R R6, PR, RZ, 0x2 ;  /* 0x00000002ff067803 */ /* 0x000fe40000000000 */
[----:B------:R-:W-:Y:S02]  /*101280*/  LOP3.LUT P1, RZ, R252, 0x1000000, RZ, 0xc0, !PT ;  /* 0x01000000fcff7812 */ /* 0x000fe4000782c0ff */
[----:B------:R-:W-:Y:S01]  /*101290*/  PRMT R3, R201, 0x7770, RZ ;  /* 0x00007770c9037816 */ /* 0x000fe200000000ff */
[----:B--2---:R-:W-:Y:S04]  /*1012a0*/  @P5 STG.E.U8 desc[UR10][R16.64], R200 ;  /* 0x000000c810005986 */ /* 0x004fe8000c10110a */
[----:B----4-:R0:W-:Y:S04]  /*1012b0*/  @P4 STG.E.U8 desc[UR10][R230.64], R0 ;  /* 0x00000000e6004986 */ /* 0x0101e8000c10110a */
[----:B0-----:R-:W2:Y:S04]  /*1012c0*/  LDL.LU.64 R230, [R1+0x688] ;  /* 0x0006880001e67983 */ /* 0x001ea80000300a00 */
[----:B------:R-:W4:Y:S04]  /*1012d0*/  LDL.LU.64 R238, [R1+0x680] ;  /* 0x0006800001ee7983 */ /* 0x000f280000300a00 */
[----:B------:R0:W-:Y:S04]  /*1012e0*/  @P2 STG.E.U8 desc[UR10][R228.64], R4 ;  /* 0x00000004e4002986 */ /* 0x0001e8000c10110a */
[----:B0-----:R-:W4:Y:S04]  /*1012f0*/  LDL.LU.64 R228, [R1+0x678] ;  /* 0x0006780001e47983 */ /* 0x001f280000300a00 */
[----:B------:R0:W-:Y:S04]  /*101300*/  @P6 STG.E.U8 desc[UR10][R226.64], R2 ;  /* 0x00000002e2006986 */ /* 0x0001e8000c10110a */
[----:B0-----:R-:W4:Y:S01]  /*101310*/  LDL.LU.64 R226, [R1+0x670] ;  /* 0x0006700001e27983 */ /* 0x001f220000300a00 */
[----:B------:R-:W-:-:S03]  /*101320*/  ISETP.NE.AND P6, PT, R5, RZ, PT ;  /* 0x000000ff0500720c */ /* 0x000fc60003fc5270 */
[----:B------:R-:W4:Y:S10]  /*101330*/  LDL.LU.64 R236, [R1+0x668] ;  /* 0x0006680001ec7983 */ /* 0x000f340000300a00 */
[----:B------:R0:W-:Y:S04]  /*101340*/  @P6 STG.E.U8 desc[UR10][R20.64], R204 ;  /* 0x000000cc14006986 */ /* 0x0001e8000c10110a */
[----:B0-----:R-:W4:Y:S04]  /*101350*/  LDL.LU.64 R20, [R1+0x660] ;  /* 0x0006600001147983 */ /* 0x001f280000300a00 */
[----:B---3--:R0:W-:Y:S04]  /*101360*/  @P1 STG.E.U8 desc[UR10][R18.64], R3 ;  /* 0x0000000312001986 */ /* 0x0081e8000c10110a */
[----:B0-----:R-:W3:Y:S01]  /*101370*/  LDL.LU.64 R18, [R1+0x658] ;  /* 0x0006580001127983 */ /* 0x001ee20000300a00 */
[----:B------:R-:W-:-:S02]  /*101380*/  ISETP.NE.AND P1, PT, R6, RZ, PT ;  /* 0x000000ff0600720c */ /* 0x000fc40003f25270 */
[C---:B------:R-:W-:Y:S02]  /*101390*/  PRMT R5, R201.reuse, 0x7771, RZ ;  /* 0x00007771c9057816 */ /* 0x040fe400000000ff */
[----:B------:R-:W-:-:S09]  /*1013a0*/  PRMT R0, R201, 0x7772, RZ ;  /* 0x00007772c9007816 */ /* 0x000fd200000000ff */
[----:B------:R0:W-:Y:S01]  /*1013b0*/  @P1 STG.E.U8 desc[UR10][R232.64], R5 ;  /* 0x00000005e8001986 */ /* 0x0001e2000c10110a */
[----:B------:R-:W-:-:S03]  /*1013c0*/  ISETP.NE.AND P1, PT, R7, RZ, PT ;  /* 0x000000ff0700720c */ /* 0x000fc60003f25270 */
[----:B0-----:R-:W3:Y:S10]  /*1013d0*/  LDL.LU.64 R232, [R1+0x650] ;  /* 0x0006500001e87983 */ /* 0x001ef40000300a00 */
[----:B------:R0:W-:Y:S01]  /*1013e0*/  @P1 STG.E.U8 desc[UR10][R234.64], R0 ;  /* 0x00000000ea001986 */ /* 0x0001e2000c10110a */
[----:B------:R-:W-:-:S02]  /*1013f0*/  ISETP.NE.AND P1, PT, R8, RZ, PT ;  /* 0x000000ff0800720c */ /* 0x000fc40003f25270 */
[----:B------:R-:W-:Y:S02]  /*101400*/  PRMT R201, R201, 0x7773, RZ ;  /* 0x00007773c9c97816 */ /* 0x000fe400000000ff */
[----:B------:R-:W-:-:S04]  /*101410*/  LOP3.LUT P5, RZ, R252, 0x200, RZ, 0xc0, !PT ;  /* 0x00000200fcff7812 */ /* 0x000fc800078ac0ff */
[----:B------:R-:W-:Y:S01]  /*101420*/  P2R R16, PR, RZ, 0x20 ;  /* 0x00000020ff107803 */ /* 0x000fe20000000000 */
[----:B0-----:R-:W3:Y:S01]  /*101430*/  LDL.LU.64 R234, [R1+0x648] ;  /* 0x0006480001ea7983 */ /* 0x001ee20000300a00 */
[----:B------:R-:W-:-:S04]  /*101440*/  LOP3.LUT P5, RZ, R252, 0x800, RZ, 0xc0, !PT ;  /* 0x00000800fcff7812 */ /* 0x000fc800078ac0ff */
[----:B------:R-:W-:Y:S02]  /*101450*/  P2R R15, PR, RZ, 0x20 ;  /* 0x00000020ff0f7803 */ /* 0x000fe40000000000 */
[----:B------:R-:W-:-:S04]  /*101460*/  LOP3.LUT P5, RZ, R252, 0x1000, RZ, 0xc0, !PT ;  /* 0x00001000fcff7812 */ /* 0x000fc800078ac0ff */
[----:B------:R-:W-:Y:S02]  /*101470*/  P2R R14, PR, RZ, 0x20 ;  /* 0x00000020ff0e7803 */ /* 0x000fe40000000000 */
[----:B------:R-:W-:Y:S02]  /*101480*/  LOP3.LUT P5, RZ, R252, 0x4000, RZ, 0xc0, !PT ;  /* 0x00004000fcff7812 */ /* 0x000fe400078ac0ff */
[C---:B------:R-:W-:Y:S02]  /*101490*/  PRMT R2, R205.reuse, 0x7770, RZ ;  /* 0x00007770cd027816 */ /* 0x040fe400000000ff */
[C---:B------:R-:W-:Y:S02]  /*1014a0*/  PRMT R4, R205.reuse, 0x7771, RZ ;  /* 0x00007771cd047816 */ /* 0x040fe400000000ff */
[C---:B------:R-:W-:Y:S02]  /*1014b0*/  PRMT R3, R205.reuse, 0x7772, RZ ;  /* 0x00007772cd037816 */ /* 0x040fe400000000ff */
[----:B------:R-:W-:-:S02]  /*1014c0*/  PRMT R205, R205, 0x7773, RZ ;  /* 0x00007773cdcd7816 */ /* 0x000fc400000000ff */
[----:B------:R-:W-:Y:S02]  /*1014d0*/  PRMT R0, R202, 0x7770, RZ ;  /* 0x00007770ca007816 */ /* 0x000fe400000000ff */
[----:B------:R-:W-:Y:S02]  /*1014e0*/  LOP3.LUT P4, RZ, R252, 0x80, RZ, 0xc0, !PT ;  /* 0x00000080fcff7812 */ /* 0x000fe4000788c0ff */
[----:B------:R-:W-:Y:S01]  /*1014f0*/  PRMT R5, R202, 0x7771, RZ ;  /* 0x00007771ca057816 */ /* 0x000fe200000000ff */
[----:B--2---:R0:W-:Y:S04]  /*101500*/  @P1 STG.E.U8 desc[UR10][R230.64], R201 ;  /* 0x000000c9e6001986 */ /* 0x0041e8000c10110a */
[----:B0-----:R-:W2:Y:S01]  /*101510*/  LDL.LU.64 R230, [R1+0x640] ;  /* 0x0006400001e67983 */ /* 0x001ea20000300a00 */
[----:B------:R-:W-:-:S13]  /*101520*/  ISETP.NE.AND P1, PT, R13, RZ, PT ;  /* 0x000000ff0d00720c */ /* 0x000fda0003f25270 */
[----:B----4-:R-:W-:Y:S04]  /*101530*/  @P1 STG.E.U8 desc[UR10][R238.64], R2 ;  /* 0x00000002ee001986 */ /* 0x010fe8000c10110a */
[----:B------:R0:W-:Y:S04]  /*101540*/  @P5 STG.E.U8 desc[UR10][R228.64], R4 ;  /* 0x00000004e4005986 */ /* 0x0001e8000c10110a */
[----:B0-----:R-:W4:Y:S01]  /*101550*/  LDL.LU.64 R228, [R1+0x638] ;  /* 0x0006380001e47983 */ /* 0x001f220000300a00 */
[----:B------:R-:W-:-:S13]  /*101560*/  ISETP.NE.AND P5, PT, R14, RZ, PT ;  /* 0x000000ff0e00720c */ /* 0x000fda0003fa5270 */
[----:B------:R0:W-:Y:S01]  /*101570*/  @P5 STG.E.U8 desc[UR10][R226.64], R3 ;  /* 0x00000003e2005986 */ /* 0x0001e2000c10110a */
[----:B------:R-:W-:-:S03]  /*101580*/  ISETP.NE.AND P5, PT, R15, RZ, PT ;  /* 0x000000ff0f00720c */ /* 0x000fc60003fa5270 */
[----:B0-----:R-:W4:Y:S10]  /*101590*/  LDL.LU.64 R226, [R1+0x630] ;  /* 0x0006300001e27983 */ /* 0x001f340000300a00 */
[----:B------:R-:W-:Y:S01]  /*1015a0*/  @P5 STG.E.U8 desc[UR10][R236.64], R205 ;  /* 0x000000cdec005986 */ /* 0x000fe2000c10110a */
[----:B------:R-:W-:-:S13]  /*1015b0*/  ISETP.NE.AND P5, PT, R16, RZ, PT ;  /* 0x000000ff1000720c */ /* 0x000fda0003fa5270 */
[----:B------:R0:W-:Y:S04]  /*1015c0*/  @P5 STG.E.U8 desc[UR10][R20.64], R0 ;  /* 0x0000000014005986 */ /* 0x0001e8000c10110a */
[----:B0-----:R-:W4:Y:S04]  /*1015d0*/  LDL.LU.64 R20, [R1+0x628] ;  /* 0x0006280001147983 */ /* 0x001f280000300a00 */
[----:B---3--:R0:W-:Y:S04]  /*1015e0*/  @P4 STG.E.U8 desc[UR10][R18.64], R5 ;  /* 0x0000000512004986 */ /* 0x0081e8000c10110a */
[----:B0-----:R-:W3:Y:S01]  /*1015f0*/  LDL.LU.64 R18, [R1+0x620] ;  /* 0x0006200001127983 */ /* 0x001ee20000300a00 */
[----:B------:R-:W-:-:S02]  /*101600*/  LOP3.LUT P3, RZ, R252, 0x40, RZ, 0xc0, !PT ;  /* 0x00000040fcff7812 */ /* 0x000fc4000786c0ff */
[----:B------:R-:W-:Y:S02]  /*101610*/  PRMT R2, R202, 0x7772, RZ ;  /* 0x00007772ca027816 */ /* 0x000fe400000000ff */
[C---:B------:R-:W-:Y:S02]  /*101620*/  LOP3.LUT P0, RZ, R252.reuse, 0x10, RZ, 0xc0, !PT ;  /* 0x00000010fcff7812 */ /* 0x040fe4000780c0ff */
[----:B------:R-:W-:-:S07]  /*101630*/  LOP3.LUT P2, RZ, R252, 0x8, RZ, 0xc0, !PT ;  /* 0x00000008fcff7812 */ /* 0x000fce000784c0ff */
[----:B------:R0:W-:Y:S01]  /*101640*/  @P3 STG.E.U8 desc[UR10][R232.64], R2 ;  /* 0x00000002e8003986 */ /* 0x0001e2000c10110a */
[----:B------:R-:W-:-:S03]  /*101650*/  PRMT R202, R202, 0x7773, RZ ;  /* 0x00007773caca7816 */ /* 0x000fc600000000ff */
[----:B0-----:R-:W3:Y:S01]  /*101660*/  LDL.LU.64 R232, [R1+0x618] ;  /* 0x0006180001e87983 */ /* 0x001ee20000300a00 */
[----:B------:R-:W-:-:S03]  /*101670*/  PRMT R3, R206, 0x7770, RZ ;  /* 0x00007770ce037816 */ /* 0x000fc600000000ff */
[----:B------:R0:W-:Y:S01]  /*101680*/  @P0 STG.E.U8 desc[UR10][R234.64], R202 ;  /* 0x000000caea000986 */ /* 0x0001e2000c10110a */
[----:B------:R-:W-:-:S03]  /*101690*/  LOP3.LUT P6, RZ, R252, 0x4, RZ, 0xc0, !PT ;  /* 0x00000004fcff7812 */ /* 0x000fc600078cc0ff */
[----:B0-----:R-:W3:Y:S01]  /*1016a0*/  LDL.LU.64 R234, [R1+0x610] ;  /* 0x0006100001ea7983 */ /* 0x001ee20000300a00 */
[C---:B------:R-:W-:Y:S02]  /*1016b0*/  PRMT R4, R206.reuse, 0x7771, RZ ;  /* 0x00007771ce047816 */ /* 0x040fe400000000ff */
[C---:B------:R-:W-:Y:S02]  /*1016c0*/  PRMT R0, R206.reuse, 0x7772, RZ ;  /* 0x00007772ce007816 */ /* 0x040fe400000000ff */
[----:B------:R-:W-:Y:S02]  /*1016d0*/  PRMT R206, R206, 0x7773, RZ ;  /* 0x00007773cece7816 */ /* 0x000fe400000000ff */
[----:B------:R-:W-:Y:S02]  /*1016e0*/  LOP3.LUT P1, RZ, R252, 0x2, RZ, 0xc0, !PT ;  /* 0x00000002fcff7812 */ /* 0x000fe4000782c0ff */
[----:B------:R-:W-:Y:S01]  /*1016f0*/  PRMT R2, R203, 0x7770, RZ ;  /* 0x00007770cb027816 */ /* 0x000fe200000000ff */
[----:B--2---:R0:W-:Y:S04]  /*101700*/  @P2 STG.E.U8 desc[UR10][R230.64], R3 ;  /* 0x00000003e6002986 */ /* 0x0041e8000c10110a */
[----:B0-----:R-:W2:Y:S01]  /*101710*/  LDL.LU.64 R230, [R1+0x608] ;  /* 0x0006080001e67983 */ /* 0x001ea20000300a00 */
[----:B------:R-:W-:Y:S01]  /*101720*/  ISETP.LT.AND P2, PT, R12, UR4, !P6 ;  /* 0x000000040c007c0c */ /* 0x000fe2000f741270 */
[----:B------:R-:W-:-:S12]  /*101730*/  ULDC UR4, c[0x0][0x228] ;  /* 0x00008a0000047ab9 */ /* 0x000fd80000000800 */
[----:B----4-:R0:W-:Y:S04]  /*101740*/  @P2 STG.E.U8 desc[UR10][R228.64], R4 ;  /* 0x00000004e4002986 */ /* 0x0101e8000c10110a */
[----:B0-----:R-:W4:Y:S01]  /*101750*/  LDL.LU.64 R228, [R1+0x600] ;  /* 0x0006000001e47983 */ /* 0x001f220000300a00 */
[----:B------:R-:W-:Y:S01]  /*101760*/  ISETP.LT.AND P2, PT, R11, UR4, !P6 ;  /* 0x000000040b007c0c */ /* 0x000fe2000f741270 */
[----:B------:R-:W-:-:S12]  /*101770*/  ULDC UR4, c[0x0][0x228] ;  /* 0x00008a0000047ab9 */ /* 0x000fd80000000800 */
[----:B------:R0:W-:Y:S04]  /*101780*/  @P2 STG.E.U8 desc[UR10][R226.64], R0 ;  /* 0x00000000e2002986 */ /* 0x0001e8000c10110a */
[----:B0-----:R-:W4:Y:S01]  /*101790*/  LDL.LU.64 R226, [R1+0x5f8] ;  /* 0x0005f80001e27983 */ /* 0x001f220000300a00 */
[----:B------:R-:W-:Y:S01]  /*1017a0*/  ISETP.LT.AND P6, PT, R10, UR4, !P6 ;  /* 0x000000040a007c0c */ /* 0x000fe2000f7c1270 */
[----:B------:R-:W-:-:S12]  /*1017b0*/  ULDC UR4, c[0x0][0x228] ;  /* 0x00008a0000047ab9 */ /* 0x000fd80000000800 */
[----:B------:R0:W-:Y:S01]  /*1017c0*/  @P6 STG.E.U8 desc[UR10][R20.64], R206 ;  /* 0x000000ce14006986 */ /* 0x0001e2000c10110a */
[----:B------:R-:W-:Y:S01]  /*1017d0*/  ISETP.LT.AND P6, PT, R9, UR4, !P1 ;  /* 0x0000000409007c0c */ /* 0x000fe2000cfc1270 */
[----:B------:R-:W-:Y:S02]  /*1017e0*/  ULDC UR4, c[0x0][0x228] ;  /* 0x00008a0000047ab9 */ /* 0x000fe40000000800 */
[----:B0-----:R-:W4:Y:S10]  /*1017f0*/  LDL.LU.64 R20, [R1+0x5f0] ;  /* 0x0005f00001147983 */ /* 0x001f340000300a00 */
[----:B---3--:R0:W-:Y:S04]  /*101800*/  @P6 STG.E.U8 desc[UR10][R18.64], R2 ;  /* 0x0000000212006986 */ /* 0x0081e8000c10110a */
[----:B0-----:R-:W3:Y:S01]  /*101810*/  LDL.LU.64 R18, [R1+0x5e8] ;  /* 0x0005e80001127983 */ /* 0x001ee20000300a00 */
[----:B------:R-:W-:-:S02]  /*101820*/  ISETP.LT.AND P6, PT, R12, UR4, !P1 ;  /* 0x000000040c007c0c */ /* 0x000fc4000cfc1270 */
[----:B------:R-:W-:Y:S01]  /*101830*/  PRMT R3, R203, 0x7771, RZ ;  /* 0x00007771cb037816 */ /* 0x000fe200000000ff */
[----:B------:R-:W-:-:S10]  /*101840*/  ULDC UR4, c[0x0][0x228] ;  /* 0x00008a0000047ab9 */ /* 0x000fd40000000800 */
[----:B------:R0:W-:Y:S01]  /*101850*/  @P6 STG.E.U8 desc[UR10][R232.64], R3 ;  /* 0x00000003e8006986 */ /* 0x0001e2000c10110a */
[----:B------:R-:W-:Y:S01]  /*101860*/  ISETP.LT.AND P6, PT, R11, UR4, !P1 ;  /* 0x000000040b007c0c */ /* 0x000fe2000cfc1270 */
[----:B------:R-:W-:Y:S02]  /*101870*/  ULDC UR4, c[0x0][0x228] ;  /* 0x00008a0000047ab9 */ /* 0x000fe40000000800 */
[----:B------:R-:W-:Y:S02]  /*101880*/  ISETP.LT.AND P1, PT, R10, UR4, !P1 ;  /* 0x000000040a007c0c */ /* 0x000fe4000cf21270 */
[C---:B------:R-:W-:Y:S01]  /*101890*/  PRMT R0, R203.reuse, 0x7772, RZ ;  /* 0x00007772cb007816 */ /* 0x040fe200000000ff */
[----:B0-----:R-:W3:Y:S01]  /*1018a0*/  LDL.LU.64 R232, [R1+0x5e0] ;  /* 0x0005e00001e87983 */ /* 0x001ee20000300a00 */
[----:B------:R-:W-:-:S06]  /*1018b0*/  PRMT R203, R203, 0x7773, RZ ;  /* 0x00007773cbcb7816 */ /* 0x000fcc00000000ff */
[----:B------:R0:W-:Y:S01]  /*1018c0*/  @P6 STG.E.U8 desc[UR10][R234.64], R0 ;  /* 0x00000000ea006986 */ /* 0x0001e2000c10110a */
[----:B------:R-:W-:Y:S01]  /*1018d0*/  LOP3.LUT P0, RZ, R252, 0x1, RZ, 0xc0, !PT ;  /* 0x00000001fcff7812 */ /* 0x000fe2000780c0ff */
[----:B------:R-:W-:Y:S01]  /*1018e0*/  ULDC UR4, c[0x0][0x228] ;  /* 0x00008a0000047ab9 */ /* 0x000fe20000000800 */
[C---:B------:R-:W-:Y:S02]  /*1018f0*/  PRMT R2, R207.reuse, 0x7770, RZ ;  /* 0x00007770cf027816 */ /* 0x040fe400000000ff */
[C---:B------:R-:W-:Y:S02]  /*101900*/  PRMT R3, R207.reuse, 0x7771, RZ ;  /* 0x00007771cf037816 */ /* 0x040fe400000000ff */
[C---:B0-----:R-:W-:Y:S02]  /*101910*/  PRMT R0, R207.reuse, 0x7772, RZ ;  /* 0x00007772cf007816 */ /* 0x041fe400000000ff */
        /* <DEDUP_REMOVED lines=12> */
[----:B------:R-:W-:Y:S02]  /*1019e0*/  ULDC UR4, c[0x0][0x228] ;  /* 0x00008a0000047ab9 */ /* 0x000fe40000000800 */
[----:B------:R-:W4:Y:S01]  /*1019f0*/  LDL.LU.64 R234, [R1+0x5c0] ;  /* 0x0005c00001ea7983 */ /* 0x000f220000300a00 */
[----:B------:R-:W-:Y:S02]  /*101a00*/  ISETP.LT.AND P0, PT, R10, UR4, !P0 ;  /* 0x000000040a007c0c */ /* 0x000fe4000c701270 */
[----:B------:R-:W-:Y:S01]  /*101a10*/  LOP3.LUT P5, RZ, R225, 0x80, RZ, 0xc0, !PT ;  /* 0x00000080e1ff7812 */ /* 0x000fe200078ac0ff */
[----:B------:R-:W-:-:S06]  /*101a20*/  ULDC UR4, c[0x0][0x228] ;  /* 0x00008a0000047ab9 */ /* 0x000fcc0000000800 */
[----:B------:R-:W-:Y:S04]  /*101a30*/  @P6 STG.E.U8 desc[UR10][R20.64], R0 ;  /* 0x0000000014006986 */ /* 0x000fe8000c10110a */
[----:B---3--:R0:W-:Y:S04]  /*101a40*/  @P0 STG.E.U8 desc[UR10][R18.64], R207 ;  /* 0x000000cf12000986 */ /* 0x0081e8000c10110a */
[----:B0-----:R-:W3:Y:S01]  /*101a50*/  LDL.LU.64 R18, [R1+0x5b8] ;  /* 0x0005b80001127983 */ /* 0x001ee20000300a00 */
[----:B------:R-:W-:Y:S02]  /*101a60*/  ISETP.LT.AND P0, PT, R9, UR4, !P5 ;  /* 0x0000000409007c0c */ /* 0x000fe4000ef01270 */
[----:B------:R-:W-:Y:S01]  /*101a70*/  PRMT R2, R208, 0x7770, RZ ;  /* 0x00007770d0027816 */ /* 0x000fe200000000ff */
[----:B------:R-:W-:-:S02]  /*101a80*/  ULDC UR4, c[0x0][0x228] ;  /* 0x00008a0000047ab9 */ /* 0x000fc40000000800 */
[----:B------:R-:W-:Y:S02]  /*101a90*/  ISETP.LT.AND P6, PT, R12, UR4, !P5 ;  /* 0x000000040c007c0c */ /* 0x000fe4000efc1270 */
[----:B------:R-:W-:Y:S01]  /*101aa0*/  PRMT R3, R208, 0x7771, RZ ;  /* 0x00007771d0037816 */ /* 0x000fe200000000ff */
[----:B------:R-:W-:-:S05]  /*101ab0*/  ULDC UR4, c[0x0][0x228] ;  /* 0x00008a0000047ab9 */ /* 0x000fca0000000800 */
[----:B------:R0:W-:Y:S04]  /*101ac0*/  @P0 STG.E.U8 desc[UR10][R232.64], R2 ;  /* 0x00000002e8000986 */ /* 0x0001e8000c10110a */
[----:B0-----:R-:W3:Y:S01]  /*101ad0*/  LDL.LU.64 R232, [R1+0x5b0] ;  /* 0x0005b00001e87983 */ /* 0x001ee20000300a00 */
[C---:B------:R-:W-:Y:S02]  /*101ae0*/  PRMT R0, R208.reuse, 0x7772, RZ ;  /* 0x00007772d0007816 */ /* 0x040fe400000000ff */
[----:B------:R-:W-:Y:S02]  /*101af0*/  PRMT R208, R208, 0x7773, RZ ;  /* 0x00007773d0d07816 */ /* 0x000fe400000000ff */
[----:B------:R-:W-:Y:S02]  /*101b00*/  LOP3.LUT P1, RZ, R252, 0x20, RZ, 0xc0, !PT ;  /* 0x00000020fcff7812 */ /* 0x000fe4000782c0ff */
[----:B------:R-:W-:Y:S01]  /*101b10*/  PRMT R2, R212, 0x7770, RZ ;  /* 0x00007770d4027816 */ /* 0x000fe200000000ff */
[----:B--2---:R0:W-:Y:S04]  /*101b20*/  @P6 STG.E.U8 desc[UR10][R230.64], R3 ;  /* 0x00000003e6006986 */ /* 0x0041e8000c10110a */
[----:B0-----:R-:W2:Y:S01]  /*101b30*/  LDL.LU.64 R230, [R1+0x5a8] ;  /* 0x0005a80001e67983 */ /* 0x001ea20000300a00 */
[----:B------:R-:W-:-:S03]  /*101b40*/  ISETP.LT.AND P6, PT, R11, UR4, !P5 ;  /* 0x000000040b007c0c */ /* 0x000fc6000efc1270 */
[----:B------:R-:W2:Y:S01]  /*101b50*/  LDL.LU.64 R20, [R1+0x5a0] ;  /* 0x0005a00001147983 */ /* 0x000ea20000300a00 */
[----:B------:R-:W-:-:S09]  /*101b60*/  ULDC UR4, c[0x0][0x228] ;  /* 0x00008a0000047ab9 */ /* 0x000fd20000000800 */
[----:B----4-:R0:W-:Y:S04]  /*101b70*/  @P6 STG.E.U8 desc[UR10][R228.64], R0 ;  /* 0x00000000e4006986 */ /* 0x0101e8000c10110a */
[----:B0-----:R-:W4:Y:S01]  /*101b80*/  LDL.LU.64 R228, [R1+0x598] ;  /* 0x0005980001e47983 */ /* 0x001f220000300a00 */
[----:B------:R-:W-:Y:S01]  /*101b90*/  ISETP.LT.AND P5, PT, R10, UR4, !P5 ;  /* 0x000000040a007c0c */ /* 0x000fe2000efa1270 */
[----:B------:R-:W-:-:S12]  /*101ba0*/  ULDC UR4, c[0x0][0x228] ;  /* 0x00008a0000047ab9 */ /* 0x000fd80000000800 */
[----:B------:R0:W-:Y:S04]  /*101bb0*/  @P5 STG.E.U8 desc[UR10][R226.64], R208 ;  /* 0x000000d0e2005986 */ /* 0x0001e8000c10110a */
[----:B0-----:R-:W4:Y:S01]  /*101bc0*/  LDL.LU.64 R226, [R1+0x590] ;  /* 0x0005900001e27983 */ /* 0x001f220000300a00 */
[----:B------:R-:W-:Y:S01]  /*101bd0*/  ISETP.LT.AND P5, PT, R9, UR4, !P1 ;  /* 0x0000000409007c0c */ /* 0x000fe2000cfa1270 */
[----:B------:R-:W-:Y:S01]  /*101be0*/  ULDC UR4, c[0x0][0x228] ;  /* 0x00008a0000047ab9 */ /* 0x000fe20000000800 */
[----:B------:R-:W-:-:S11]  /*101bf0*/  PRMT R3, R212, 0x7771, RZ ;  /* 0x00007771d4037816 */ /* 0x000fd600000000ff */
[----:B------:R-:W-:Y:S01]  /*101c00*/  @P5 STG.E.U8 desc[UR10][R234.64], R2 ;  /* 0x00000002ea005986 */ /* 0x000fe2000c10110a */
[----:B------:R-:W-:Y:S01]  /*101c10*/  ISETP.LT.AND P5, PT, R12, UR4, !P1 ;  /* 0x000000040c007c0c */ /* 0x000fe2000cfa1270 */
[----:B------:R-:W-:-:S12]  /*101c20*/  ULDC UR4, c[0x0][0x228] ;  /* 0x00008a0000047ab9 */ /* 0x000fd80000000800 */
[----:B---3--:R0:W-:Y:S04]  /*101c30*/  @P5 STG.E.U8 desc[UR10][R18.64], R3 ;  /* 0x0000000312005986 */ /* 0x0081e8000c10110a */
[----:B0-----:R-:W3:Y:S01]  /*101c40*/  LDL.LU.64 R18, [R1+0x588] ;  /* 0x0005880001127983 */ /* 0x001ee20000300a00 */
[----:B------:R-:W-:Y:S02]  /*101c50*/  ISETP.LT.AND P5, PT, R11, UR4, !P1 ;  /* 0x000000040b007c0c */ /* 0x000fe4000cfa1270 */
[C---:B------:R-:W-:Y:S01]  /*101c60*/  PRMT R0, R212.reuse, 0x7772, RZ ;  /* 0x00007772d4007816 */ /* 0x040fe200000000ff */
[----:B------:R-:W-:Y:S01]  /*101c70*/  ULDC UR4, c[0x0][0x228] ;  /* 0x00008a0000047ab9 */ /* 0x000fe20000000800 */
[----:B------:R-:W3:Y:S01]  /*101c80*/  LDL.LU.64 R234, [R1+0x580] ;  /* 0x0005800001ea7983 */ /* 0x000ee20000300a00 */
[----:B------:R-:W-:-:S08]  /*101c90*/  PRMT R212, R212, 0x7773, RZ ;  /* 0x00007773d4d47816 */ /* 0x000fd000000000ff */
[----:B------:R0:W-:Y:S01]  /*101ca0*/  @P5 STG.E.U8 desc[UR10][R232.64], R0 ;  /* 0x00000000e8005986 */ /* 0x0001e2000c10110a */
[----:B------:R-:W-:Y:S02]  /*101cb0*/  ISETP.LT.AND P5, PT, R10, UR4, !P1 ;  /* 0x000000040a007c0c */ /* 0x000fe4000cfa1270 */
[----:B------:R-:W-:Y:S01]  /*101cc0*/  LOP3.LUT P0, RZ, R252, 0x100, RZ, 0xc0, !PT ;  /* 0x00000100fcff7812 */ /* 0x000fe2000780c0ff */
[----:B------:R-:W-:Y:S01]  /*101cd0*/  ULDC UR4, c[0x0][0x228] ;  /* 0x00008a0000047ab9 */ /* 0x000fe20000000800 */
[C---:B------:R-:W-:Y:S01]  /*101ce0*/  PRMT R2, R209.reuse, 0x7770, RZ ;  /* 0x00007770d1027816 */ /* 0x040fe200000000ff */
[----:B0-----:R-:W3:Y:S01]  /*101cf0*/  LDL.LU.64 R232, [R1+0x578] ;  /* 0x0005780001e87983 */ /* 0x001ee20000300a00 */
[C---:B------:R-:W-:Y:S02]  /*101d00*/  PRMT R3, R209.reuse, 0x7771, RZ ;  /* 0x00007771d1037816 */ /* 0x040fe400000000ff */
[C---:B------:R-:W-:Y:S02]  /*101d10*/  PRMT R0, R209.reuse, 0x7772, RZ ;  /* 0x00007772d1007816 */ /* 0x040fe400000000ff */
[----:B------:R-:W-:-:S03]  /*101d20*/  PRMT R209, R209, 0x7773, RZ ;  /* 0x00007773d1d17816 */ /* 0x000fc600000000ff */
[----:B--2---:R0:W-:Y:S01]  /*101d30*/  @P5 STG.E.U8 desc[UR10][R230.64], R212 ;  /* 0x000000d4e6005986 */ /* 0x0041e2000c10110a */
[----:B------:R-:W-:Y:S01]  /*101d40*/  ISETP.LT.AND P5, PT, R9, UR4, !P0 ;  /* 0x0000000409007c0c */ /* 0x000fe2000c7a1270 */
[----:B------:R-:W-:Y:S02]  /*101d50*/  ULDC UR4, c[0x0][0x228] ;  /* 0x00008a0000047ab9 */ /* 0x000fe40000000800 */
[----:B0-----:R-:W2:Y:S10]  /*101d60*/  LDL.LU.64 R230, [R1+0x570] ;  /* 0x0005700001e67983 */ /* 0x001eb40000300a00 */
[----:B------:R-:W-:Y:S01]  /*101d70*/  @P5 STG.E.U8 desc[UR10][R20.64], R2 ;  /* 0x0000000214005986 */ /* 0x000fe2000c10110a */
[----:B------:R-:W-:Y:S01]  /*101d80*/  ISETP.LT.AND P5, PT, R12, UR4, !P0 ;  /* 0x000000040c007c0c */ /* 0x000fe2000c7a1270 */
[----:B------:R-:W-:-:S12]  /*101d90*/  ULDC UR4, c[0x0][0x228] ;  /* 0x00008a0000047ab9 */ /* 0x000fd80000000800 */
[----:B----4-:R0:W-:Y:S04]  /*101da0*/  @P5 STG.E.U8 desc[UR10][R228.64], R3 ;  /* 0x00000003e4005986 */ /* 0x0101e8000c10110a */
[----:B0-----:R-:W4:Y:S01]  /*101db0*/  LDL.LU.64 R228, [R1+0x568] ;  /* 0x0005680001e47983 */ /* 0x001f220000300a00 */
[----:B------:R-:W-:-:S03]  /*101dc0*/  ISETP.LT.AND P5, PT, R11, UR4, !P0 ;  /* 0x000000040b007c0c */ /* 0x000fc6000c7a1270 */
[----:B------:R-:W4:Y:S01]  /*101dd0*/  LDL.LU.64 R20, [R1+0x560] ;  /* 0x0005600001147983 */ /* 0x000f220000300a00 */
[----:B------:R-:W-:-:S09]  /*101de0*/  ULDC UR4, c[0x0][0x228] ;  /* 0x00008a0000047ab9 */ /* 0x000fd20000000800 */
[----:B------:R0:W-:Y:S04]  /*101df0*/  @P5 STG.E.U8 desc[UR10][R226.64], R0 ;  /* 0x00000000e2005986 */ /* 0x0001e8000c10110a */
[----:B0-----:R-:W4:Y:S01]  /*101e00*/  LDL.LU.64 R226, [R1+0x558] ;  /* 0x0005580001e27983 */ /* 0x001f220000300a00 */
[----:B------:R-:W-:Y:S02]  /*101e10*/  ISETP.LT.AND P5, PT, R10, UR4, !P0 ;  /* 0x000000040a007c0c */ /* 0x000fe4000c7a1270 */
[----:B------:R-:W-:Y:S01]  /*101e20*/  LOP3.LUT P6, RZ, R252, 0x400, RZ, 0xc0, !PT ;  /* 0x00000400fcff7812 */ /* 0x000fe200078cc0ff */
[----:B------:R-:W-:-:S10]  /*101e30*/  ULDC UR4, c[0x0][0x228] ;  /* 0x00008a0000047ab9 */ /* 0x000fd40000000800 */
[----:B---3--:R0:W-:Y:S04]  /*101e40*/  @P5 STG.E.U8 desc[UR10][R18.64], R209 ;  /* 0x000000d112005986 */ /* 0x0081e8000c10110a */
[----:B0-----:R-:W3:Y:S01]  /*101e50*/  LDL.LU.64 R18, [R1+0x550] ;  /* 0x0005500001127983 */ /* 0x001ee20000300a00 */
[----:B------:R-:W-:Y:S02]  /*101e60*/  ISETP.LT.AND P5, PT, R9, UR4, !P6 ;  /* 0x0000000409007c0c */ /* 0x000fe4000f7a1270 */
[C---:B------:R-:W-:Y:S01]  /*101e70*/  PRMT R2, R213.reuse, 0x7770, RZ ;  /* 0x00007770d5027816 */ /* 0x040fe200000000ff */
[----:B------:R-:W-:Y:S01]  /*101e80*/  ULDC UR4, c[0x0][0x228] ;  /* 0x00008a0000047ab9 */ /* 0x000fe20000000800 */
[----:B------:R-:W-:-:S09]  /*101e90*/  PRMT R3, R213, 0x7771, RZ ;  /* 0x00007771d5037816 */ /* 0x000fd200000000ff */
[----:B------:R0:W-:Y:S01]  /*101ea0*/  @P5 STG.E.U8 desc[UR10][R234.64], R2 ;  /* 0x00000002ea005986 */ /* 0x0001e2000c10110a */
[----:B------:R-:W-:Y:S01]  /*101eb0*/  ISETP.LT.AND P5, PT, R12, UR4, !P6 ;  /* 0x000000040c007c0c */ /* 0x000fe2000f7a1270 */
[----:B------:R-:W-:Y:S01]  /*101ec0*/  ULDC UR4, c[0x0][0x228] ;  /* 0x00008a0000047ab9 */ /* 0x000fe20000000800 */
[----:B------:R-:W-:Y:S01]  /*101ed0*/  PRMT R0, R213, 0x7772, RZ ;  /* 0x00007772d5007816 */ /* 0x000fe200000000ff */
[----:B0-----:R-:W3:Y:S10]  /*101ee0*/  LDL.LU.64 R234, [R1+0x548] ;  /* 0x0005480001ea7983 */ /* 0x001ef40000300a00 */
[----:B------:R0:W-:Y:S01]  /*101ef0*/  @P5 STG.E.U8 desc[UR10][R232.64], R3 ;  /* 0x00000003e8005986 */ /* 0x0001e2000c10110a */
[----:B------:R-:W-:Y:S01]  /*101f00*/  ISETP.LT.AND P5, PT, R11, UR4, !P6 ;  /* 0x000000040b007c0c */ /* 0x000fe2000f7a1270 */
[----:B------:R-:W-:Y:S01]  /*101f10*/  ULDC UR4, c[0x0][0x228] ;  /* 0x00008a0000047ab9 */ /* 0x000fe20000000800 */
[----:B------:R-:W-:Y:S01]  /*101f20*/  PRMT R213, R213, 0x7773, RZ ;  /* 0x00007773d5d57816 */ /* 0x000fe200000000ff */
[----:B0-----:R-:W3:Y:S01]  /*101f30*/  LDL.LU.64 R232, [R1+0x540] ;  /* 0x0005400001e87983 */ /* 0x001ee20000300a00 */
[----:B------:R-:W-:-:S02]  /*101f40*/  LOP3.LUT P1, RZ, R252, 0x2000, RZ, 0xc0, !PT ;  /* 0x00002000fcff7812 */ /* 0x000fc4000782c0ff */
[C---:B------:R-:W-:Y:S02]  /*101f50*/  PRMT R2, R210.reuse, 0x7770, RZ ;  /* 0x00007770d2027816 */ /* 0x040fe400000000ff */
[----:B------:R-:W-:-:S05]  /*101f60*/  PRMT R3, R210, 0x7771, RZ ;  /* 0x00007771d2037816 */ /* 0x000fca00000000ff */
[----:B--2---:R0:W-:Y:S01]  /*101f70*/  @P5 STG.E.U8 desc[UR10][R230.64], R0 ;  /* 0x00000000e6005986 */ /* 0x0041e2000c10110a */
[----:B------:R-:W-:Y:S01]  /*101f80*/  ISETP.LT.AND P5, PT, R10, UR4, !P6 ;  /* 0x000000040a007c0c */ /* 0x000fe2000f7a1270 */
[----:B------:R-:W-:Y:S02]  /*101f90*/  ULDC UR4, c[0x0][0x228] ;  /* 0x00008a0000047ab9 */ /* 0x000fe40000000800 */
[----:B0-----:R-:W2:Y:S10]  /*101fa0*/  LDL.LU.64 R230, [R1+0x538] ;  /* 0x0005380001e67983 */ /* 0x001eb40000300a00 */
[----:B----4-:R0:W-:Y:S01]  /*101fb0*/  @P5 STG.E.U8 desc[UR10][R228.64], R213 ;  /* 0x000000d5e4005986 */ /* 0x0101e2000c10110a */
[----:B------:R-:W-:Y:S01]  /*101fc0*/  ISETP.LT.AND P5, PT, R9, UR4, !P1 ;  /* 0x0000000409007c0c */ /* 0x000fe2000cfa1270 */
[----:B------:R-:W-:-:S02]  /*101fd0*/  ULDC UR4, c[0x0][0x228] ;  /* 0x00008a0000047ab9 */ /* 0x000fc40000000800 */
[----:B0-----:R-:W4:Y:S10]  /*101fe0*/  LDL.LU.64 R228, [R1+0x530] ;  /* 0x0005300001e47983 */ /* 0x001f340000300a00 */
[----:B------:R-:W-:Y:S01]  /*101ff0*/  @P5 STG.E.U8 desc[UR10][R20.64], R2 ;  /* 0x0000000214005986 */ /* 0x000fe2000c10110a */
[----:B------:R-:W-:Y:S01]  /*102000*/  ISETP.LT.AND P5, PT, R12, UR4, !P1 ;  /* 0x000000040c007c0c */ /* 0x000fe2000cfa1270 */
[----:B------:R-:W-:-:S12]  /*102010*/  ULDC UR4, c[0x0][0x228] ;  /* 0x00008a0000047ab9 */ /* 0x000fd80000000800 */
[----:B------:R0:W-:Y:S04]  /*102020*/  @P5 STG.E.U8 desc[UR10][R226.64], R3 ;  /* 0x00000003e2005986 */ /* 0x0001e8000c10110a */
[----:B0-----:R-:W4:Y:S01]  /*102030*/  LDL.LU.64 R226, [R1+0x528] ;  /* 0x0005280001e27983 */ /* 0x001f220000300a00 */
[----:B------:R-:W-:Y:S02]  /*102040*/  ISETP.LT.AND P5, PT, R11, UR4, !P1 ;  /* 0x000000040b007c0c */ /* 0x000fe4000cfa1270 */
[----:B------:R-:W-:Y:S01]  /*102050*/  PRMT R0, R210, 0x7772, RZ ;  /* 0x00007772d2007816 */ /* 0x000fe200000000ff */
[----:B------:R-:W-:-:S10]  /*102060*/  ULDC UR4, c[0x0][0x228] ;  /* 0x00008a0000047ab9 */ /* 0x000fd40000000800 */
[----:B---3--:R0:W-:Y:S04]  /*102070*/  @P5 STG.E.U8 desc[UR10][R18.64], R0 ;  /* 0x0000000012005986 */ /* 0x0081e8000c10110a */
[----:B0-----:R-:W3:Y:S01]  /*102080*/  LDL.LU.64 R18, [R1+0x520] ;  /* 0x0005200001127983 */ /* 0x001ee20000300a00 */
[----:B------:R-:W-:Y:S02]  /*102090*/  ISETP.LT.AND P5, PT, R10, UR4, !P1 ;  /* 0x000000040a007c0c */ /* 0x000fe4000cfa1270 */
[----:B------:R-:W-:Y:S02]  /*1020a0*/  PRMT R210, R210, 0x7773, RZ ;  /* 0x00007773d2d27816 */ /* 0x000fe400000000ff */
[----:B------:R-:W-:Y:S01]  /*1020b0*/  LOP3.LUT P0, RZ, R252, 0x8000, RZ, 0xc0, !PT ;  /* 0x00008000fcff7812 */ /* 0x000fe2000780c0ff */
[----:B------:R-:W-:Y:S01]  /*1020c0*/  ULDC UR4, c[0x0][0x228] ;  /* 0x00008a0000047ab9 */ /* 0x000fe20000000800 */
[----:B------:R-:W3:Y:S07]  /*1020d0*/  LDL.LU.64 R20, [R1+0x518] ;  /* 0x0005180001147983 */ /* 0x000eee0000300a00 */
[----:B------:R-:W-:Y:S01]  /*1020e0*/  @P5 STG.E.U8 desc[UR10][R234.64], R210 ;  /* 0x000000d2ea005986 */ /* 0x000fe2000c10110a */
[----:B------:R-:W-:-:S02]  /*1020f0*/  ISETP.LT.AND P5, PT, R9, UR4, !P0 ;  /* 0x0000000409007c0c */ /* 0x000fc4000c7a1270 */
[C---:B------:R-:W-:Y:S01]  /*102100*/  PRMT R2, R214.reuse, 0x7770, RZ ;  /* 0x00007770d6027816 */ /* 0x040fe200000000ff */
[----:B------:R-:W-:Y:S01]  /*102110*/  ULDC UR4, c[0x0][0x228] ;  /* 0x00008a0000047ab9 */ /* 0x000fe20000000800 */
[----:B------:R-:W-:-:S09]  /*102120*/  PRMT R3, R214, 0x7771, RZ ;  /* 0x00007771d6037816 */ /* 0x000fd200000000ff */
[----:B------:R0:W-:Y:S01]  /*102130*/  @P5 STG.E.U8 desc[UR10][R232.64], R2 ;  /* 0x00000002e8005986 */ /* 0x0001e2000c10110a */
[----:B------:R-:W-:Y:S01]  /*102140*/  ISETP.LT.AND P5, PT, R12, UR4, !P0 ;  /* 0x000000040c007c0c */ /* 0x000fe2000c7a1270 */
[----:B------:R-:W-:Y:S02]  /*102150*/  ULDC UR4, c[0x0][0x228] ;  /* 0x00008a0000047ab9 */ /* 0x000fe40000000800 */
[----:B0-----:R-:W3:Y:S01]  /*102160*/  LDL.LU.64 R232, [R1+0x510] ;  /* 0x0005100001e87983 */ /* 0x001ee20000300a00 */
[C---:B------:R-:W-:Y:S02]  /*102170*/  PRMT R0, R214.reuse, 0x7772, RZ ;  /* 0x00007772d6007816 */ /* 0x040fe400000000ff */
[----:B------:R-:W-:Y:S02]  /*102180*/  PRMT R214, R214, 0x7773, RZ ;  /* 0x00007773d6d67816 */ /* 0x000fe400000000ff */
[----:B------:R-:W-:Y:S02]  /*102190*/  LOP3.LUT P6, RZ, R252, 0x20000, RZ, 0xc0, !PT ;  /* 0x00020000fcff7812 */ /* 0x000fe400078cc0ff */
[----:B------:R-:W-:-:S03]  /*1021a0*/  PRMT R2, R211, 0x7770, RZ ;  /* 0x00007770d3027816 */ /* 0x000fc600000000ff */
        /* <DEDUP_REMOVED lines=8> */
[----:B------:R0:W-:Y:S04]  /*102230*/  @P5 STG.E.U8 desc[UR10][R226.64], R214 ;  /* 0x000000d6e2005986 */ /* 0x0001e8000c10110a */
[----:B0-----:R-:W4:Y:S01]  /*102240*/  LDL.LU.64 R226, [R1+0x4f8] ;  /* 0x0004f80001e27983 */ /* 0x001f220000300a00 */
[----:B------:R-:W-:Y:S01]  /*102250*/  ISETP.LT.AND P5, PT, R9, UR4, !P6 ;  /* 0x0000000409007c0c */ /* 0x000fe2000f7a1270 */
[----:B------:R-:W-:-:S12]  /*102260*/  ULDC UR4, c[0x0][0x228] ;  /* 0x00008a0000047ab9 */ /* 0x000fd80000000800 */
        /* <DEDUP_REMOVED lines=9> */
[----:B------:R-:W-:Y:S02]  /*102300*/  PRMT R211, R211, 0x7773, RZ ;  /* 0x00007773d3d37816 */ /* 0x000fe400000000ff */
[----:B------:R-:W-:Y:S02]  /*102310*/  LOP3.LUT P1, RZ, R252, 0x80000, RZ, 0xc0, !PT ;  /* 0x00080000fcff7812 */ /* 0x000fe4000782c0ff */
[----:B------:R-:W-:Y:S01]  /*102320*/  PRMT R2, R215, 0x7770, RZ ;  /* 0x00007770d7027816 */ /* 0x000fe200000000ff */
[----:B0-----:R-:W3:Y:S06]  /*102330*/  LDL.LU.64 R20, [R1+0x4e8] ;  /* 0x0004e80001147983 */ /* 0x001eec0000300a00 */
[----:B------:R0:W-:Y:S01]  /*102340*/  @P5 STG.E.U8 desc[UR10][R232.64], R0 ;  /* 0x00000000e8005986 */ /* 0x0001e2000c10110a */
[----:B------:R-:W-:Y:S01]  /*102350*/  ISETP.LT.AND P5, PT, R10, UR4, !P6 ;  /* 0x000000040a007c0c */ /* 0x000fe2000f7a1270 */
[----:B------:R-:W-:-:S02]  /*102360*/  ULDC UR4, c[0x0][0x228] ;  /* 0x00008a0000047ab9 */ /* 0x000fc40000000800 */
[----:B------:R-:W3:Y:S01]  /*102370*/  LDL.LU R235, [R1+0x330] ;  /* 0x0003300001eb7983 */ /* 0x000ee20000300800 */
[----:B------:R-:W-:-:S03]  /*102380*/  PRMT R3, R215, 0x7771, RZ ;  /* 0x00007771d7037816 */ /* 0x000fc600000000ff */
[----:B0-----:R-:W3:Y:S01]  /*102390*/  LDL.LU.64 R232, [R1+0x4e0] ;  /* 0x0004e00001e87983 */ /* 0x001ee20000300a00 */
        /* <DEDUP_REMOVED lines=10> */
[----:B0-----:R-:W4:Y:S04]  /*102440*/  LDL.LU.64 R226, [R1+0x4c8] ;  /* 0x0004c80001e27983 */ /* 0x001f280000300a00 */
[----:B------:R-:W4:Y:S01]  /*102450*/  LDL.LU R234, [R1+0x400] ;  /* 0x0004000001ea7983 */ /* 0x000f220000300800 */
[----:B------:R-:W-:Y:S01]  /*102460*/  ISETP.LT.AND P5, PT, R11, UR4, !P1 ;  /* 0x000000040b007c0c */ /* 0x000fe2000cfa1270 */
[----:B------:R-:W-:-:S12]  /*102470*/  ULDC UR4, c[0x0][0x228] ;  /* 0x00008a0000047ab9 */ /* 0x000fd80000000800 */
[----:B---3--:R0:W-:Y:S04]  /*102480*/  @P5 STG.E.U8 desc[UR10][R18.64], R0 ;  /* 0x0000000012005986 */ /* 0x0081e8000c10110a */
[----:B0-----:R-:W3:Y:S01]  /*102490*/  LDL.LU.64 R18, [R1+0x4c0] ;  /* 0x0004c00001127983 */ /* 0x001ee20000300a00 */
[----:B------:R-:W-:Y:S02]  /*1024a0*/  ISETP.LT.AND P5, PT, R10, UR4, !P1 ;  /* 0x000000040a007c0c */ /* 0x000fe4000cfa1270 */
[----:B------:R-:W-:Y:S02]  /*1024b0*/  PRMT R215, R215, 0x7773, RZ ;  /* 0x00007773d7d77816 */ /* 0x000fe400000000ff */
[----:B------:R-:W-:Y:S01]  /*1024c0*/  LOP3.LUT P0, RZ, R252, 0x200000, RZ, 0xc0, !PT ;  /* 0x00200000fcff7812 */ /* 0x000fe2000780c0ff */
[----:B------:R-:W-:-:S08]  /*1024d0*/  ULDC UR4, c[0x0][0x228] ;  /* 0x00008a0000047ab9 */ /* 0x000fd00000000800 */
[----:B------:R0:W-:Y:S01]  /*1024e0*/  @P5 STG.E.U8 desc[UR10][R20.64], R215 ;  /* 0x000000d714005986 */ /* 0x0001e2000c10110a */
[----:B------:R-:W-:Y:S01]  /*1024f0*/  ISETP.LT.AND P5, PT, R9, UR4, !P0 ;  /* 0x0000000409007c0c */ /* 0x000fe2000c7a1270 */
[----:B------:R-:W-:Y:S01]  /*102500*/  ULDC UR4, c[0x0][0x228] ;  /* 0x00008a0000047ab9 */ /* 0x000fe20000000800 */
[----:B------:R-:W-:Y:S01]  /*102510*/  PRMT R2, R235, 0x7770, RZ ;  /* 0x00007770eb027816 */ /* 0x000fe200000000ff */
[----:B0-----:R-:W3:Y:S10]  /*102520*/  LDL.LU.64 R20, [R1+0x4b8] ;  /* 0x0004b80001147983 */ /* 0x001ef40000300a00 */
[----:B------:R0:W-:Y:S01]  /*102530*/  @P5 STG.E.U8 desc[UR10][R232.64], R2 ;  /* 0x00000002e8005986 */ /* 0x0001e2000c10110a */
[----:B------:R-:W-:-:S02]  /*102540*/  ISETP.LT.AND P5, PT, R12, UR4, !P0 ;  /* 0x000000040c007c0c */ /* 0x000fc4000c7a1270 */
[C---:B------:R-:W-:Y:S01]  /*102550*/  PRMT R3, R235.reuse, 0x7771, RZ ;  /* 0x00007771eb037816 */ /* 0x040fe200000000ff */
[----:B------:R-:W-:Y:S01]  /*102560*/  ULDC UR4, c[0x0][0x228] ;  /* 0x00008a0000047ab9 */ /* 0x000fe20000000800 */
[----:B0-----:R-:W3:Y:S01]  /*102570*/  LDL.LU.64 R232, [R1+0x4b0] ;  /* 0x0004b00001e87983 */ /* 0x001ee20000300a00 */
[C---:B------:R-:W-:Y:S02]  /*102580*/  PRMT R0, R235.reuse, 0x7772, RZ ;  /* 0x00007772eb007816 */ /* 0x040fe400000000ff */
[----:B------:R-:W-:Y:S02]  /*102590*/  PRMT R2, R235, 0x7773, RZ ;  /* 0x00007773eb027816 */ /* 0x000fe400000000ff */
[----:B------:R-:W-:-:S04]  /*1025a0*/  LOP3.LUT P6, RZ, R252, 0x800000, RZ, 0xc0, !PT ;  /* 0x00800000fcff7812 */ /* 0x000fc800078cc0ff */
[----:B--2---:R0:W-:Y:S01]  /*1025b0*/  @P5 STG.E.U8 desc[UR10][R230.64], R3 ;  /* 0x00000003e6005986 */ /* 0x0041e2000c10110a */
[----:B------:R-:W-:Y:S01]  /*1025c0*/  ISETP.LT.AND P5, PT, R11, UR4, !P0 ;  /* 0x000000040b007c0c */ /* 0x000fe2000c7a1270 */
[----:B------:R-:W-:Y:S02]  /*1025d0*/  ULDC UR4, c[0x0][0x228] ;  /* 0x00008a0000047ab9 */ /* 0x000fe40000000800 */
[----:B0-----:R-:W2:Y:S04]  /*1025e0*/  LDL.LU.64 R230, [R1+0x4a8] ;  /* 0x0004a80001e67983 */ /* 0x001ea80000300a00 */
[----:B------:R-:W2:Y:S06]  /*1025f0*/  LDL.LU R17, [R1+0x334] ;  /* 0x0003340001117983 */ /* 0x000eac0000300800 */
[----:B----4-:R0:W-:Y:S01]  /*102600*/  @P5 STG.E.U8 desc[UR10][R228.64], R0 ;  /* 0x00000000e4005986 */ /* 0x0101e2000c10110a */
[----:B------:R-:W-:Y:S01]  /*102610*/  ISETP.LT.AND P5, PT, R10, UR4, !P0 ;  /* 0x000000040a007c0c */ /* 0x000fe2000c7a1270 */
[----:B------:R-:W-:-:S02]  /*102620*/  ULDC UR4, c[0x0][0x228] ;  /* 0x00008a0000047ab9 */ /* 0x000fc40000000800 */
[----:B0-----:R-:W4:Y:S04]  /*102630*/  LDL.LU.64 R228, [R1+0x4a0] ;  /* 0x0004a00001e47983 */ /* 0x001f280000300a00 */
[----:B------:R-:W0:Y:S06]  /*102640*/  LDS.128 R4, [R234] ;  /* 0x00000000ea047984 */ /* 0x000e2c0000000c00 */
[----:B------:R1:W-:Y:S01]  /*102650*/  @P5 STG.E.U8 desc[UR10][R226.64], R2 ;  /* 0x00000002e2005986 */ /* 0x0003e2000c10110a */
[----:B------:R-:W-:Y:S01]  /*102660*/  ISETP.LT.AND P5, PT, R9, UR4, !P6 ;  /* 0x0000000409007c0c */ /* 0x000fe2000f7a1270 */
[----:B------:R-:W-:-:S02]  /*102670*/  ULDC UR4, c[0x0][0x228] ;  /* 0x00008a0000047ab9 */ /* 0x000fc40000000800 */
[----:B-1----:R-:W4:Y:S01]  /*102680*/  LDL.LU.64 R226, [R1+0x408] ;  /* 0x0004080001e27983 */ /* 0x002f220000300a00 */
[----:B0-----:R-:W-:-:S09]  /*102690*/  PRMT R3, R4, 0x7770, RZ ;  /* 0x0000777004037816 */ /* 0x001fd200000000ff */
        /* <DEDUP_REMOVED lines=10> */
[----:B------:R-:W-:Y:S01]  /*102740*/  LOP3.LUT P4, RZ, R225, 0x40, RZ, 0xc0, !PT ;  /* 0x00000040e1ff7812 */ /* 0x000fe2000788c0ff */
[----:B0-----:R-:W3:Y:S08]  /*102750*/  LDL.LU.64 R20, [R1+0x3f0] ;  /* 0x0003f00001147983 */ /* 0x001ef00000300a00 */
[----:B------:R0:W-:Y:S01]  /*102760*/  @P5 STG.E.U8 desc[UR10][R232.64], R2 ;  /* 0x00000002e8005986 */ /* 0x0001e2000c10110a */
[----:B------:R-:W-:Y:S01]  /*102770*/  ISETP.LT.AND P5, PT, R10, UR4, !P6 ;  /* 0x000000040a007c0c */ /* 0x000fe2000f7a1270 */
[----:B------:R-:W-:-:S02]  /*102780*/  ULDC UR4, c[0x0][0x228] ;  /* 0x00008a0000047ab9 */ /* 0x000fc40000000800 */
[----:B0-----:R-:W3:Y:S01]  /*102790*/  LDL.LU.64 R232, [R1+0x3e8] ;  /* 0x0003e80001e87983 */ /* 0x001ee20000300a00 */
[C---:B------:R-:W-:Y:S02]  /*1027a0*/  LOP3.LUT P3, RZ, R225.reuse, 0x20, RZ, 0xc0, !PT ;  /* 0x00000020e1ff7812 */ /* 0x040fe4000786c0ff */
[C---:B------:R-:W-:Y:S02]  /*1027b0*/  LOP3.LUT P2, RZ, R225.reuse, 0x10, RZ, 0xc0, !PT ;  /* 0x00000010e1ff7812 */ /* 0x040fe4000784c0ff */
[C---:B------:R-:W-:Y:S02]  /*1027c0*/  LOP3.LUT P1, RZ, R225.reuse, 0x8, RZ, 0xc0, !PT ;  /* 0x00000008e1ff7812 */ /* 0x040fe4000782c0ff */
[C---:B------:R-:W-:Y:S02]  /*1027d0*/  LOP3.LUT P0, RZ, R225.reuse, 0x4, RZ, 0xc0, !PT ;  /* 0x00000004e1ff7812 */ /* 0x040fe4000780c0ff */
[----:B------:R-:W-:Y:S01]  /*1027e0*/  LOP3.LUT P6, RZ, R225, 0x2, RZ, 0xc0, !PT ;  /* 0x00000002e1ff7812 */ /* 0x000fe200078cc0ff */
[----:B--2---:R0:W-:Y:S01]  /*1027f0*/  @P5 STG.E.U8 desc[UR10][R230.64], R4 ;  /* 0x00000004e6005986 */ /* 0x0041e2000c10110a */
[----:B------:R-:W-:-:S02]  /*102800*/  ISETP.LT.AND P5, PT, R9, UR4, !P4 ;  /* 0x0000000409007c0c */ /* 0x000fc4000e7a1270 */
[C---:B------:R-:W-:Y:S01]  /*102810*/  PRMT R0, R17.reuse, 0x7770, RZ ;  /* 0x0000777011007816 */ /* 0x040fe200000000ff */
[----:B------:R-:W-:Y:S01]  /*102820*/  ULDC UR4, c[0x0][0x228] ;  /* 0x00008a0000047ab9 */ /* 0x000fe20000000800 */
[C---:B------:R-:W-:Y:S01]  /*102830*/  PRMT R2, R17.reuse, 0x7771, RZ ;  /* 0x0000777111027816 */ /* 0x040fe200000000ff */
[----:B0-----:R-:W2:Y:S08]  /*102840*/  LDL.LU.64 R230, [R1+0x3e0] ;  /* 0x0003e00001e67983 */ /* 0x001eb00000300a00 */
[----:B----4-:R0:W-:Y:S01]  /*102850*/  @P5 STG.E.U8 desc[UR10][R228.64], R0 ;  /* 0x00000000e4005986 */ /* 0x0101e2000c10110a */
[----:B------:R-:W-:Y:S01]  /*102860*/  ISETP.LT.AND P5, PT, R12, UR4, !P4 ;  /* 0x000000040c007c0c */ /* 0x000fe2000e7a1270 */
[----:B------:R-:W-:Y:S01]  /*102870*/  ULDC UR4, c[0x0][0x228] ;  /* 0x00008a0000047ab9 */ /* 0x000fe20000000800 */
[----:B------:R-:W-:Y:S01]  /*102880*/  PRMT R3, R17, 0x7772, RZ ;  /* 0x0000777211037816 */ /* 0x000fe200000000ff */
[----:B0-----:R-:W4:Y:S10]  /*102890*/  LDL.LU.64 R228, [R1+0x3d8] ;  /* 0x0003d80001e47983 */ /* 0x001f340000300a00 */
[----:B------:R0:W-:Y:S01]  /*1028a0*/  @P5 STG.E.U8 desc[UR10][R226.64], R2 ;  /* 0x00000002e2005986 */ /* 0x0001e2000c10110a */
[----:B------:R-:W-:Y:S01]  /*1028b0*/  ISETP.LT.AND P5, PT, R11, UR4, !P4 ;  /* 0x000000040b007c0c */ /* 0x000fe2000e7a1270 */
[----:B------:R-:W-:-:S02]  /*1028c0*/  ULDC UR4, c[0x0][0x228] ;  /* 0x00008a0000047ab9 */ /* 0x000fc40000000800 */
[----:B0-----:R-:W4:Y:S04]  /*1028d0*/  LDL.LU.64 R226, [R1+0x3d0] ;  /* 0x0003d00001e27983 */ /* 0x001f280000300a00 */
[----:B------:R-:W4:Y:S06]  /*1028e0*/  LDL.LU R225, [R1+0x338] ;  /* 0x0003380001e17983 */ /* 0x000f2c0000300800 */
[----:B---3--:R0:W-:Y:S04]  /*1028f0*/  @P5 STG.E.U8 desc[UR10][R18.64], R3 ;  /* 0x0000000312005986 */ /* 0x0081e8000c10110a */
[----:B0-----:R-:W3:Y:S01]  /*102900*/  LDL.LU.64 R18, [R1+0x3c8] ;  /* 0x0003c80001127983 */ /* 0x001ee20000300a00 */
[----:B------:R-:W-:Y:S01]  /*102910*/  ISETP.LT.AND P4, PT, R10, UR4, !P4 ;  /* 0x000000040a007c0c */ /* 0x000fe2000e781270 */
[----:B------:R-:W-:Y:S01]  /*102920*/  ULDC UR4, c[0x0][0x228] ;  /* 0x00008a0000047ab9 */ /* 0x000fe20000000800 */
[----:B------:R-:W-:-:S02]  /*102930*/  PRMT R0, R17, 0x7773, RZ ;  /* 0x0000777311007816 */ /* 0x000fc400000000ff */
[----:B------:R-:W-:Y:S01]  /*102940*/  ISETP.LT.AND P5, PT, R9, UR4, !P3 ;  /* 0x0000000409007c0c */ /* 0x000fe2000dfa1270 */
[----:B------:R-:W-:Y:S01]  /*102950*/  ULDC UR4, c[0x0][0x228] ;  /* 0x00008a0000047ab9 */ /* 0x000fe20000000800 */
[C---:B------:R-:W-:Y:S02]  /*102960*/  PRMT R4, R5.reuse, 0x7770, RZ ;  /* 0x0000777005047816 */ /* 0x040fe400000000ff */
[C---:B------:R-:W-:Y:S01]  /*102970*/  PRMT R2, R5.reuse, 0x7771, RZ ;  /* 0x0000777105027816 */ /* 0x040fe200000000ff */
[----:B------:R-:W3:Y:S04]  /*102980*/  LDL.LU.64 R236, [R1+0x3c0] ;  /* 0x0003c00001ec7983 */ /* 0x000ee80000300a00 */
[----:B------:R-:W3:Y:S04]  /*102990*/  LDL.LU.64 R234, [R1+0x3b8] ;  /* 0x0003b80001ea7983 */ /* 0x000ee80000300a00 */
[----:B------:R0:W-:Y:S01]  /*1029a0*/  @P4 STG.E.U8 desc[UR10][R20.64], R0 ;  /* 0x0000000014004986 */ /* 0x0001e2000c10110a */
[----:B------:R-:W-:Y:S01]  /*1029b0*/  ISETP.LT.AND P4, PT, R12, UR4, !P3 ;  /* 0x000000040c007c0c */ /* 0x000fe2000df81270 */
[----:B------:R-:W-:Y:S01]  /*1029c0*/  ULDC UR4, c[0x0][0x228] ;  /* 0x00008a0000047ab9 */ /* 0x000fe20000000800 */
[----:B------:R-:W-:Y:S01]  /*1029d0*/  PRMT R3, R5, 0x7772, RZ ;  /* 0x0000777205037816 */ /* 0x000fe200000000ff */
[----:B0-----:R-:W3:Y:S04]  /*1029e0*/  LDL.LU.64 R20, [R1+0x3b0] ;  /* 0x0003b00001147983 */ /* 0x001ee80000300a00 */
[----:B------:R0:W-:Y:S01]  /*1029f0*/  @P5 STG.E.U8 desc[UR10][R232.64], R4 ;  /* 0x00000004e8005986 */ /* 0x0001e2000c10110a */
[----:B------:R-:W-:Y:S01]  /*102a00*/  ISETP.LT.AND P5, PT, R11, UR4, !P3 ;  /* 0x000000040b007c0c */ /* 0x000fe2000dfa1270 */
[----:B------:R-:W-:Y:S01]  /*102a10*/  ULDC UR4, c[0x0][0x228] ;  /* 0x00008a0000047ab9 */ /* 0x000fe20000000800 */
[----:B------:R-:W-:-:S02]  /*102a20*/  ISETP.LT.AND P3, PT, R10, UR5, !P3 ;  /* 0x000000050a007c0c */ /* 0x000fc4000df61270 */
[----:B------:R-:W-:Y:S01]  /*102a30*/  PRMT R5, R5, 0x7773, RZ ;  /* 0x0000777305057816 */ /* 0x000fe200000000ff */
[----:B------:R-:W-:Y:S01]  /*102a40*/  ULDC UR5, c[0x0][0x228] ;  /* 0x00008a0000057ab9 */ /* 0x000fe20000000800 */
[----:B0-----:R-:W3:Y:S04]  /*102a50*/  LDL.LU.64 R232, [R1+0x3a8] ;  /* 0x0003a80001e87983 */ /* 0x001ee80000300a00 */
[----:B--2---:R0:W-:Y:S01]  /*102a60*/  @P4 STG.E.U8 desc[UR10][R230.64], R2 ;  /* 0x00000002e6004986 */ /* 0x0041e2000c10110a */
[----:B------:R-:W-:Y:S01]  /*102a70*/  ISETP.LT.AND P4, PT, R9, UR4, !P2 ;  /* 0x0000000409007c0c */ /* 0x000fe2000d781270 */
[----:B------:R-:W-:Y:S02]  /*102a80*/  ULDC UR4, c[0x0][0x228] ;  /* 0x00008a0000047ab9 */ /* 0x000fe40000000800 */
[----:B0-----:R-:W2:Y:S04]  /*102a90*/  LDL.LU.64 R230, [R1+0x3a0] ;  /* 0x0003a00001e67983 */ /* 0x001ea80000300a00 */
[----:B----4-:R0:W-:Y:S04]  /*102aa0*/  @P5 STG.E.U8 desc[UR10][R228.64], R3 ;  /* 0x00000003e4005986 */ /* 0x0101e8000c10110a */
[----:B0-----:R-:W4:Y:S04]  /*102ab0*/  LDL.LU.64 R228, [R1+0x398] ;  /* 0x0003980001e47983 */ /* 0x001f280000300a00 */
[----:B------:R-:W4:Y:S01]  /*102ac0*/  LDL.LU R17, [R1+0x33c] ;  /* 0x00033c0001117983 */ /* 0x000f220000300800 */
[----:B------:R-:W-:-:S03]  /*102ad0*/  PRMT R0, R225, 0x7770, RZ ;  /* 0x00007770e1007816 */ /* 0x000fc600000000ff */
[----:B------:R0:W-:Y:S04]  /*102ae0*/  @P3 STG.E.U8 desc[UR10][R226.64], R5 ;  /* 0x00000005e2003986 */ /* 0x0001e8000c10110a */
[----:B0-----:R-:W4:Y:S04]  /*102af0*/  LDL.LU.64 R226, [R1+0x390] ;  /* 0x0003900001e27983 */ /* 0x001f280000300a00 */
[----:B---3--:R0:W-:Y:S04]  /*102b00*/  @P4 STG.E.U8 desc[UR10][R18.64], R0 ;  /* 0x0000000012004986 */ /* 0x0081e8000c10110a */
[----:B0-----:R-:W3:Y:S01]  /*102b10*/  LDL.LU.64 R18, [R1+0x388] ;  /* 0x0003880001127983 */ /* 0x001ee20000300a00 */
[----:B------:R-:W-:Y:S01]  /*102b20*/  ISETP.LT.AND P3, PT, R12, UR4, !P2 ;  /* 0x000000040c007c0c */ /* 0x000fe2000d761270 */
[----:B------:R-:W-:Y:S01]  /*102b30*/  ULDC UR4, c[0x0][0x228] ;  /* 0x00008a0000047ab9 */ /* 0x000fe20000000800 */
[----:B------:R-:W-:-:S02]  /*102b40*/  ISETP.LT.AND P5, PT, R11, UR5, !P2 ;  /* 0x000000050b007c0c */ /* 0x000fc4000d7a1270 */
[----:B------:R-:W-:Y:S02]  /*102b50*/  ISETP.LT.AND P2, PT, R10, UR4, !P2 ;  /* 0x000000040a007c0c */ /* 0x000fe4000d741270 */
[C---:B------:R-:W-:Y:S02]  /*102b60*/  PRMT R2, R225.reuse, 0x7771, RZ ;  /* 0x00007771e1027816 */ /* 0x040fe400000000ff */
[C---:B------:R-:W-:Y:S01]  /*102b70*/  PRMT R3, R225.reuse, 0x7772, RZ ;  /* 0x00007772e1037816 */ /* 0x040fe200000000ff */
[----:B------:R-:W-:Y:S01]  /*102b80*/  ULDC UR4, c[0x0][0x228] ;  /* 0x00008a0000047ab9 */ /* 0x000fe20000000800 */
[----:B------:R-:W-:Y:S02]  /*102b90*/  PRMT R4, R225, 0x7773, RZ ;  /* 0x00007773e1047816 */ /* 0x000fe400000000ff */
[----:B------:R-:W-:Y:S01]  /*102ba0*/  ISETP.LT.AND P4, PT, R9, UR4, !P1 ;  /* 0x0000000409007c0c */ /* 0x000fe2000cf81270 */
[----:B------:R-:W-:Y:S01]  /*102bb0*/  ULDC UR4, c[0x0][0x228] ;  /* 0x00008a0000047ab9 */ /* 0x000fe20000000800 */
[----:B------:R-:W-:Y:S01]  /*102bc0*/  ULDC UR5, c[0x0][0x228] ;  /* 0x00008a0000057ab9 */ /* 0x000fe20000000800 */
[----:B------:R0:W-:Y:S04]  /*102bd0*/  @P3 STG.E.U8 desc[UR10][R236.64], R2 ;  /* 0x00000002ec003986 */ /* 0x0001e8000c10110a */
[----:B------:R1:W-:Y:S01]  /*102be0*/  @P5 STG.E.U8 desc[UR10][R234.64], R3 ;  /* 0x00000003ea005986 */ /* 0x0003e2000c10110a */
[----:B------:R-:W-:-:S03]  /*102bf0*/  ISETP.LT.AND P3, PT, R12, UR4, !P1 ;  /* 0x000000040c007c0c */ /* 0x000fc6000cf61270 */
[----:B------:R-:W-:Y:S01]  /*102c00*/  @P2 STG.E.U8 desc[UR10][R20.64], R4 ;  /* 0x0000000414002986 */ /* 0x000fe2000c10110a */
[----:B------:R-:W-:Y:S01]  /*102c10*/  ISETP.LT.AND P2, PT, R11, UR5, !P1 ;  /* 0x000000050b007c0c */ /* 0x000fe2000cf41270 */
[----:B------:R-:W-:Y:S01]  /*102c20*/  ULDC UR4, c[0x0][0x228] ;  /* 0x00008a0000047ab9 */ /* 0x000fe20000000800 */
[----:B------:R-:W-:Y:S01]  /*102c30*/  ULDC UR5, c[0x0][0x228] ;  /* 0x00008a0000057ab9 */ /* 0x000fe20000000800 */
[----:B------:R-:W-:Y:S02]  /*102c40*/  ISETP.LT.AND P1, PT, R10, UR4, !P1 ;  /* 0x000000040a007c0c */ /* 0x000fe4000cf21270 */
[----:B------:R-:W-:Y:S02]  /*102c50*/  ISETP.LT.AND P5, PT, R9, UR5, !P0 ;  /* 0x0000000509007c0c */ /* 0x000fe4000c7a1270 */
[C---:B------:R-:W-:Y:S01]  /*102c60*/  PRMT R0, R6.reuse, 0x7770, RZ ;  /* 0x0000777006007816 */ /* 0x040fe200000000ff */
[----:B------:R-:W-:Y:S01]  /*102c70*/  ULDC UR4, c[0x0][0x228] ;  /* 0x00008a0000047ab9 */ /* 0x000fe20000000800 */
[----:B------:R-:W-:Y:S01]  /*102c80*/  ULDC UR5, c[0x0][0x228] ;  /* 0x00008a0000057ab9 */ /* 0x000fe20000000800 */
[----:B0-----:R-:W-:-:S02]  /*102c90*/  PRMT R2, R6, 0x7771, RZ ;  /* 0x0000777106027816 */ /* 0x001fc400000000ff */
[C---:B-1----:R-:W-:Y:S01]  /*102ca0*/  PRMT R3, R6.reuse, 0x7772, RZ ;  /* 0x0000777206037816 */ /* 0x042fe200000000ff */
[----:B------:R4:W-:Y:S01]  /*102cb0*/  @P4 STG.E.U8 desc[UR10][R232.64], R0 ;  /* 0x00000000e8004986 */ /* 0x0009e2000c10110a */
[----:B------:R-:W-:Y:S02]  /*102cc0*/  PRMT R6, R6, 0x7773, RZ ;  /* 0x0000777306067816 */ /* 0x000fe400000000ff */
[----:B------:R-:W-:Y:S01]  /*102cd0*/  ISETP.LT.AND P4, PT, R9, UR6, !P6 ;  /* 0x0000000609007c0c */ /* 0x000fe2000f781270 */
[----:B------:R-:W-:Y:S01]  /*102ce0*/  ULDC UR6, c[0x0][0x228] ;  /* 0x00008a0000067ab9 */ /* 0x000fe20000000800 */
[----:B--2---:R0:W-:Y:S01]  /*102cf0*/  @P3 STG.E.U8 desc[UR10][R230.64], R2 ;  /* 0x00000002e6003986 */ /* 0x0041e2000c10110a */
[C---:B------:R-:W-:Y:S01]  /*102d00*/  ISETP.LT.AND P3, PT, R12.reuse, UR4, !P0 ;  /* 0x000000040c007c0c */ /* 0x040fe2000c761270 */
[----:B------:R-:W-:Y:S01]  /*102d10*/  ULDC UR4, c[0x0][0x228] ;  /* 0x00008a0000047ab9 */ /* 0x000fe20000000800 */
[C---:B----4-:R-:W-:Y:S01]  /*102d20*/  PRMT R0, R17.reuse, 0x7770, RZ ;  /* 0x0000777011007816 */ /* 0x050fe200000000ff */
[----:B------:R1:W-:Y:S01]  /*102d30*/  @P2 STG.E.U8 desc[UR10][R228.64], R3 ;  /* 0x00000003e4002986 */ /* 0x0003e2000c10110a */
[----:B------:R-:W-:Y:S01]  /*102d40*/  ISETP.LT.AND P2, PT, R12, UR5, !P6 ;  /* 0x000000050c007c0c */ /* 0x000fe2000f741270 */
[----:B------:R-:W-:Y:S01]  /*102d50*/  ULDC UR5, c[0x0][0x228] ;  /* 0x00008a0000057ab9 */ /* 0x000fe20000000800 */
[----:B0-----:R-:W-:-:S02]  /*102d60*/  PRMT R2, R17, 0x7771, RZ ;  /* 0x0000777111027816 */ /* 0x001fc400000000ff */
[C---:B------:R-:W-:Y:S02]  /*102d70*/  PRMT R4, R17.reuse, 0x7773, RZ ;  /* 0x0000777311047816 */ /* 0x040fe400000000ff */
[----:B-1----:R-:W-:Y:S01]  /*102d80*/  PRMT R3, R17, 0x7772, RZ ;  /* 0x0000777211037816 */ /* 0x002fe200000000ff */
[----:B------:R0:W-:Y:S01]  /*102d90*/  @P1 STG.E.U8 desc[UR10][R226.64], R6 ;  /* 0x00000006e2001986 */ /* 0x0001e2000c10110a */
[----:B------:R-:W-:-:S03]  /*102da0*/  ISETP.LT.AND P1, PT, R11, UR6, !P6 ;  /* 0x000000060b007c0c */ /* 0x000fc6000f721270 */
[----:B---3--:R1:W-:Y:S01]  /*102db0*/  @P5 STG.E.U8 desc[UR10][R18.64], R0 ;  /* 0x0000000012005986 */ /* 0x0083e2000c10110a */
[----:B------:R-:W-:Y:S02]  /*102dc0*/  ISETP.LT.AND P5, PT, R11, UR4, !P0 ;  /* 0x000000040b007c0c */ /* 0x000fe4000c7a1270 */
[C---:B------:R-:W-:Y:S01]  /*102dd0*/  ISETP.LT.AND P0, PT, R10.reuse, UR5, !P0 ;  /* 0x000000050a007c0c */ /* 0x040fe2000c701270 */
[----:B------:R-:W2:Y:S04]  /*102de0*/  LDL.LU.64 R20, [R1+0x378] ;  /* 0x0003780001147983 */ /* 0x000ea80000300a00 */
[----:B------:R-:W3:Y:S04]  /*102df0*/  LDL.LU.64 R232, [R1+0x368] ;  /* 0x0003680001e87983 */ /* 0x000ee80000300a00 */
[----:B------:R-:W4:Y:S04]  /*102e00*/  LDL.LU.64 R230, [R1+0x350] ;  /* 0x0003500001e67983 */ /* 0x000f280000300a00 */
[----:B------:R-:W4:Y:S04]  /*102e10*/  LDL.LU.64 R228, [R1+0x380] ;  /* 0x0003800001e47983 */ /* 0x000f280000300a00 */
[----:B0-----:R-:W4:Y:S04]  /*102e20*/  LDL.LU.64 R226, [R1+0x370] ;  /* 0x0003700001e27983 */ /* 0x001f280000300a00 */
[----:B-1----:R-:W4:Y:S01]  /*102e30*/  LDL.LU.64 R18, [R1+0x360] ;  /* 0x0003600001127983 */ /* 0x002f220000300a00 */
[----:B------:R-:W-:-:S02]  /*102e40*/  ISETP.LT.AND P6, PT, R10, UR6, !P6 ;  /* 0x000000060a007c0c */ /* 0x000fc4000f7c1270 */
[C---:B------:R-:W-:Y:S02]  /*102e50*/  PRMT R0, R7.reuse, 0x7770, RZ ;  /* 0x0000777007007816 */ /* 0x040fe400000000ff */
[C---:B------:R-:W-:Y:S02]  /*102e60*/  PRMT R5, R7.reuse, 0x7771, RZ ;  /* 0x0000777107057816 */ /* 0x040fe400000000ff */
[C---:B------:R-:W-:Y:S02]  /*102e70*/  PRMT R6, R7.reuse, 0x7772, RZ ;  /* 0x0000777207067816 */ /* 0x040fe400000000ff */
[----:B------:R-:W-:Y:S01]  /*102e80*/  PRMT R7, R7, 0x7773, RZ ;  /* 0x0000777307077816 */ /* 0x000fe200000000ff */
[----:B--2---:R0:W-:Y:S04]  /*102e90*/  @P3 STG.E.U8 desc[UR10][R20.64], R2 ;  /* 0x0000000214003986 */ /* 0x0041e8000c10110a */
[----:B---3--:R0:W-:Y:S04]  /*102ea0*/  @P5 STG.E.U8 desc[UR10][R232.64], R3 ;  /* 0x00000003e8005986 */ /* 0x0081e8000c10110a */
[----:B----4-:R0:W-:Y:S04]  /*102eb0*/  @P0 STG.E.U8 desc[UR10][R230.64], R4 ;  /* 0x00000004e6000986 */ /* 0x0101e8000c10110a */
[----:B------:R0:W-:Y:S04]  /*102ec0*/  @P4 STG.E.U8 desc[UR10][R228.64], R0 ;  /* 0x00000000e4004986 */ /* 0x0001e8000c10110a */
[----:B------:R0:W-:Y:S04]  /*102ed0*/  @P2 STG.E.U8 desc[UR10][R226.64], R5 ;  /* 0x00000005e2002986 */ /* 0x0001e8000c10110a */
[----:B------:R0:W-:Y:S01]  /*102ee0*/  @P1 STG.E.U8 desc[UR10][R18.64], R6 ;  /* 0x0000000612001986 */ /* 0x0001e2000c10110a */
[----:B------:R-:W-:Y:S05]  /*102ef0*/  @!P6 EXIT ;  /* 0x000000000000e94d */ /* 0x000fea0003800000 */
[----:B0-----:R-:W2:Y:S04]  /*102f00*/  LDL.LU.64 R18, [R1+0x358] ;  /* 0x0003580001127983 */ /* 0x001ea80000300a00 */
[----:B--2---:R-:W-:Y:S01]  /*102f10*/  STG.E.U8 desc[UR10][R18.64], R7 ;  /* 0x0000000712007986 */ /* 0x004fe2000c10110a */
[----:B------:R-:W-:Y:S05]  /*102f20*/  EXIT ;  /* 0x000000000000794d */ /* 0x000fea0003800000 */
.L_x_3:
[----:B------:R-:W-:-:S00]  /*102f30*/  BRA `(.L_x_3) ;  /* 0xfffffffc00fc7947 */ /* 0x000fc0000383ffff */
[----:B------:R-:W-:-:S00]  /*102f40*/  NOP ;  /* 0x0000000000007918 */ /* 0x000fc00000000000 */
        /* <DEDUP_REMOVED lines=11> */
.L_x_4:


//--------------------- .nv.shared.matmul_kernel  --------------------------
	.section	.nv.shared.matmul_kernel,"aw",@nobits
	.sectionflags	@""
	.align	16
	.zero		1024


//--------------------- .nv.shared.reserved.0     --------------------------
	.section	.nv.shared.reserved.0,"aw",@nobits
	.weak		__nv_reservedSMEM_offset_0_alias
	.size		__nv_reservedSMEM_offset_0_alias, 0, 0
	.other		__nv_reservedSMEM_offset_0_alias,@"STO_CUDA_RESERVED_SHARED STV_DEFAULT"
__nv_reservedSMEM_offset_0_alias:
	.zero		0


//--------------------- .nv.constant0.matmul_kernel --------------------------
	.section	.nv.constant0.matmul_kernel,"a",@progbits
	.sectionflags	@""
	.align	4
.nv.constant0.matmul_kernel:
	.zero		608


//--------------------- SYMBOLS --------------------------

	.type		.nv.reservedSmem.offset0,@object
	.size		.nv.reservedSmem.offset0,0x4
